//
// Generated by NVIDIA NVVM Compiler
//
// Compiler Build ID: CL-36424714
// Cuda compilation tools, release 13.0, V13.0.88
// Based on NVVM 20.0.0
//

.version 9.0
.target sm_100
.address_size 64

	// .globl	_Z18linear_gelu_kernelPKfS0_S0_Pfiiii
// _ZZ16fused_mlp_kernelILi512ELi2048ELi16EEvPKfS1_S1_S1_S1_PfiiE3s_x has been demoted
// _ZZ16fused_mlp_kernelILi512ELi2048ELi16EEvPKfS1_S1_S1_S1_PfiiE14s_intermediate has been demoted

.visible .entry _Z18linear_gelu_kernelPKfS0_S0_Pfiiii(
	.param .u64 .ptr .align 1 _Z18linear_gelu_kernelPKfS0_S0_Pfiiii_param_0,
	.param .u64 .ptr .align 1 _Z18linear_gelu_kernelPKfS0_S0_Pfiiii_param_1,
	.param .u64 .ptr .align 1 _Z18linear_gelu_kernelPKfS0_S0_Pfiiii_param_2,
	.param .u64 .ptr .align 1 _Z18linear_gelu_kernelPKfS0_S0_Pfiiii_param_3,
	.param .u32 _Z18linear_gelu_kernelPKfS0_S0_Pfiiii_param_4,
	.param .u32 _Z18linear_gelu_kernelPKfS0_S0_Pfiiii_param_5,
	.param .u32 _Z18linear_gelu_kernelPKfS0_S0_Pfiiii_param_6,
	.param .u32 _Z18linear_gelu_kernelPKfS0_S0_Pfiiii_param_7
)
{
	.reg .pred 	%p<17>;
	.reg .b32 	%r<46>;
	.reg .b32 	%f<88>;
	.reg .b64 	%rd<44>;

	ld.param.u64 	%rd6, [_Z18linear_gelu_kernelPKfS0_S0_Pfiiii_param_0];
	ld.param.u64 	%rd7, [_Z18linear_gelu_kernelPKfS0_S0_Pfiiii_param_1];
	ld.param.u64 	%rd4, [_Z18linear_gelu_kernelPKfS0_S0_Pfiiii_param_2];
	ld.param.u64 	%rd5, [_Z18linear_gelu_kernelPKfS0_S0_Pfiiii_param_3];
	ld.param.u32 	%r25, [_Z18linear_gelu_kernelPKfS0_S0_Pfiiii_param_4];
	ld.param.u32 	%r22, [_Z18linear_gelu_kernelPKfS0_S0_Pfiiii_param_5];
	ld.param.u32 	%r23, [_Z18linear_gelu_kernelPKfS0_S0_Pfiiii_param_6];
	ld.param.u32 	%r24, [_Z18linear_gelu_kernelPKfS0_S0_Pfiiii_param_7];
	cvta.to.global.u64 	%rd1, %rd7;
	cvta.to.global.u64 	%rd2, %rd6;
	mov.u32 	%r1, %ctaid.z;
	mov.u32 	%r2, %ctaid.y;
	mov.u32 	%r26, %ctaid.x;
	mov.u32 	%r27, %ntid.x;
	mov.u32 	%r28, %tid.x;
	mad.lo.s32 	%r3, %r26, %r27, %r28;
	setp.ge.s32 	%p1, %r1, %r25;
	setp.ge.s32 	%p2, %r2, %r22;
	or.pred  	%p3, %p1, %p2;
	setp.ge.s32 	%p4, %r3, %r24;
	or.pred  	%p5, %p3, %p4;
	@%p5 bra 	$L__BB0_14;
	cvta.to.global.u64 	%rd8, %rd4;
	mul.lo.s32 	%r4, %r22, %r1;
	mul.wide.s32 	%rd9, %r3, 4;
	add.s64 	%rd10, %rd8, %rd9;
	ld.global.f32 	%f87, [%rd10];
	setp.lt.s32 	%p6, %r23, 1;
	@%p6 bra 	$L__BB0_13;
	add.s32 	%r30, %r4, %r2;
	mul.lo.s32 	%r5, %r30, %r23;
	and.b32  	%r6, %r23, 7;
	setp.lt.u32 	%p7, %r23, 8;
	mov.b32 	%r44, 0;
	@%p7 bra 	$L__BB0_5;
	and.b32  	%r44, %r23, 2147483640;
	neg.s32 	%r42, %r44;
	shl.b32 	%r9, %r24, 3;
	add.s64 	%rd3, %rd2, 16;
	mul.wide.s32 	%rd15, %r24, 4;
	mov.u32 	%r40, %r5;
	mov.u32 	%r41, %r3;
$L__BB0_4:
	.pragma "nounroll";
	mul.wide.s32 	%rd11, %r40, 4;
	add.s64 	%rd12, %rd3, %rd11;
	ld.global.f32 	%f15, [%rd12+-16];
	mul.wide.s32 	%rd13, %r41, 4;
	add.s64 	%rd14, %rd1, %rd13;
	ld.global.f32 	%f16, [%rd14];
	fma.rn.f32 	%f17, %f15, %f16, %f87;
	ld.global.f32 	%f18, [%rd12+-12];
	add.s64 	%rd16, %rd14, %rd15;
	ld.global.f32 	%f19, [%rd16];
	fma.rn.f32 	%f20, %f18, %f19, %f17;
	ld.global.f32 	%f21, [%rd12+-8];
	add.s64 	%rd17, %rd16, %rd15;
	ld.global.f32 	%f22, [%rd17];
	fma.rn.f32 	%f23, %f21, %f22, %f20;
	ld.global.f32 	%f24, [%rd12+-4];
	add.s64 	%rd18, %rd17, %rd15;
	ld.global.f32 	%f25, [%rd18];
	fma.rn.f32 	%f26, %f24, %f25, %f23;
	ld.global.f32 	%f27, [%rd12];
	add.s64 	%rd19, %rd18, %rd15;
	ld.global.f32 	%f28, [%rd19];
	fma.rn.f32 	%f29, %f27, %f28, %f26;
	ld.global.f32 	%f30, [%rd12+4];
	add.s64 	%rd20, %rd19, %rd15;
	ld.global.f32 	%f31, [%rd20];
	fma.rn.f32 	%f32, %f30, %f31, %f29;
	ld.global.f32 	%f33, [%rd12+8];
	add.s64 	%rd21, %rd20, %rd15;
	ld.global.f32 	%f34, [%rd21];
	fma.rn.f32 	%f35, %f33, %f34, %f32;
	ld.global.f32 	%f36, [%rd12+12];
	add.s64 	%rd22, %rd21, %rd15;
	ld.global.f32 	%f37, [%rd22];
	fma.rn.f32 	%f87, %f36, %f37, %f35;
	add.s32 	%r42, %r42, 8;
	add.s32 	%r41, %r41, %r9;
	add.s32 	%r40, %r40, 8;
	setp.ne.s32 	%p8, %r42, 0;
	@%p8 bra 	$L__BB0_4;
$L__BB0_5:
	setp.eq.s32 	%p9, %r6, 0;
	@%p9 bra 	$L__BB0_13;
	and.b32  	%r17, %r23, 3;
	setp.lt.u32 	%p10, %r6, 4;
	@%p10 bra 	$L__BB0_8;
	add.s32 	%r31, %r5, %r44;
	mul.wide.s32 	%rd23, %r31, 4;
	add.s64 	%rd24, %rd2, %rd23;
	ld.global.f32 	%f39, [%rd24];
	mad.lo.s32 	%r32, %r44, %r24, %r3;
	mul.wide.s32 	%rd25, %r32, 4;
	add.s64 	%rd26, %rd1, %rd25;
	ld.global.f32 	%f40, [%rd26];
	fma.rn.f32 	%f41, %f39, %f40, %f87;
	ld.global.f32 	%f42, [%rd24+4];
	mul.wide.s32 	%rd27, %r24, 4;
	add.s64 	%rd28, %rd26, %rd27;
	ld.global.f32 	%f43, [%rd28];
	fma.rn.f32 	%f44, %f42, %f43, %f41;
	ld.global.f32 	%f45, [%rd24+8];
	add.s64 	%rd29, %rd28, %rd27;
	ld.global.f32 	%f46, [%rd29];
	fma.rn.f32 	%f47, %f45, %f46, %f44;
	ld.global.f32 	%f48, [%rd24+12];
	add.s64 	%rd30, %rd29, %rd27;
	ld.global.f32 	%f49, [%rd30];
	fma.rn.f32 	%f87, %f48, %f49, %f47;
	add.s32 	%r44, %r44, 4;
$L__BB0_8:
	setp.eq.s32 	%p11, %r17, 0;
	@%p11 bra 	$L__BB0_13;
	setp.eq.s32 	%p12, %r17, 1;
	@%p12 bra 	$L__BB0_11;
	add.s32 	%r33, %r5, %r44;
	mul.wide.s32 	%rd31, %r33, 4;
	add.s64 	%rd32, %rd2, %rd31;
	ld.global.f32 	%f51, [%rd32];
	mad.lo.s32 	%r34, %r44, %r24, %r3;
	mul.wide.s32 	%rd33, %r34, 4;
	add.s64 	%rd34, %rd1, %rd33;
	ld.global.f32 	%f52, [%rd34];
	fma.rn.f32 	%f53, %f51, %f52, %f87;
	ld.global.f32 	%f54, [%rd32+4];
	mul.wide.s32 	%rd35, %r24, 4;
	add.s64 	%rd36, %rd34, %rd35;
	ld.global.f32 	%f55, [%rd36];
	fma.rn.f32 	%f87, %f54, %f55, %f53;
	add.s32 	%r44, %r44, 2;
$L__BB0_11:
	and.b32  	%r35, %r23, 1;
	setp.eq.b32 	%p13, %r35, 1;
	not.pred 	%p14, %p13;
	@%p14 bra 	$L__BB0_13;
	add.s32 	%r36, %r5, %r44;
	mul.wide.s32 	%rd37, %r36, 4;
	add.s64 	%rd38, %rd2, %rd37;
	ld.global.f32 	%f56, [%rd38];
	mad.lo.s32 	%r37, %r44, %r24, %r3;
	mul.wide.s32 	%rd39, %r37, 4;
	add.s64 	%rd40, %rd1, %rd39;
	ld.global.f32 	%f57, [%rd40];
	fma.rn.f32 	%f87, %f56, %f57, %f87;
$L__BB0_13:
	mul.f32 	%f58, %f87, %f87;
	mul.f32 	%f59, %f87, %f58;
	mul.f32 	%f60, %f87, 0f3F000000;
	fma.rn.f32 	%f61, %f59, 0f3D372713, %f87;
	mul.f32 	%f62, %f61, 0f3F4C422A;
	abs.f32 	%f63, %f62;
	mul.f32 	%f64, %f63, 0f4038AA3B;
	ex2.approx.ftz.f32 	%f65, %f64;
	add.f32 	%f66, %f65, 0f3F800000;
	rcp.approx.ftz.f32 	%f67, %f66;
	fma.rn.f32 	%f68, %f67, 0fC0000000, 0f3F800000;
	setp.ge.f32 	%p15, %f63, 0f41102CB4;
	selp.f32 	%f69, 0f3F800000, %f68, %p15;
	copysign.f32 	%f70, %f62, %f69;
	mul.f32 	%f71, %f62, %f62;
	fma.rn.f32 	%f72, %f71, 0f3C80F082, 0fBD563CAE;
	fma.rn.f32 	%f73, %f72, %f71, 0f3E085941;
	fma.rn.f32 	%f74, %f73, %f71, 0fBEAAA9ED;
	fma.rn.f32 	%f75, %f74, %f71, 0f00000000;
	fma.rn.f32 	%f76, %f75, %f62, %f62;
	setp.ge.f32 	%p16, %f63, 0f3F19999A;
	selp.f32 	%f77, %f70, %f76, %p16;
	add.f32 	%f78, %f77, 0f3F800000;
	mul.f32 	%f79, %f60, %f78;
	add.s32 	%r38, %r4, %r2;
	mad.lo.s32 	%r39, %r38, %r24, %r3;
	cvta.to.global.u64 	%rd41, %rd5;
	mul.wide.s32 	%rd42, %r39, 4;
	add.s64 	%rd43, %rd41, %rd42;
	st.global.f32 	[%rd43], %f79;
$L__BB0_14:
	ret;

}
	// .globl	_Z13linear_kernelPKfS0_S0_Pfiiii
.visible .entry _Z13linear_kernelPKfS0_S0_Pfiiii(
	.param .u64 .ptr .align 1 _Z13linear_kernelPKfS0_S0_Pfiiii_param_0,
	.param .u64 .ptr .align 1 _Z13linear_kernelPKfS0_S0_Pfiiii_param_1,
	.param .u64 .ptr .align 1 _Z13linear_kernelPKfS0_S0_Pfiiii_param_2,
	.param .u64 .ptr .align 1 _Z13linear_kernelPKfS0_S0_Pfiiii_param_3,
	.param .u32 _Z13linear_kernelPKfS0_S0_Pfiiii_param_4,
	.param .u32 _Z13linear_kernelPKfS0_S0_Pfiiii_param_5,
	.param .u32 _Z13linear_kernelPKfS0_S0_Pfiiii_param_6,
	.param .u32 _Z13linear_kernelPKfS0_S0_Pfiiii_param_7
)
{
	.reg .pred 	%p<15>;
	.reg .b32 	%r<46>;
	.reg .b32 	%f<66>;
	.reg .b64 	%rd<44>;

	ld.param.u64 	%rd6, [_Z13linear_kernelPKfS0_S0_Pfiiii_param_0];
	ld.param.u64 	%rd7, [_Z13linear_kernelPKfS0_S0_Pfiiii_param_1];
	ld.param.u64 	%rd4, [_Z13linear_kernelPKfS0_S0_Pfiiii_param_2];
	ld.param.u64 	%rd5, [_Z13linear_kernelPKfS0_S0_Pfiiii_param_3];
	ld.param.u32 	%r25, [_Z13linear_kernelPKfS0_S0_Pfiiii_param_4];
	ld.param.u32 	%r22, [_Z13linear_kernelPKfS0_S0_Pfiiii_param_5];
	ld.param.u32 	%r23, [_Z13linear_kernelPKfS0_S0_Pfiiii_param_6];
	ld.param.u32 	%r24, [_Z13linear_kernelPKfS0_S0_Pfiiii_param_7];
	cvta.to.global.u64 	%rd1, %rd7;
	cvta.to.global.u64 	%rd2, %rd6;
	mov.u32 	%r1, %ctaid.z;
	mov.u32 	%r2, %ctaid.y;
	mov.u32 	%r26, %ctaid.x;
	mov.u32 	%r27, %ntid.x;
	mov.u32 	%r28, %tid.x;
	mad.lo.s32 	%r3, %r26, %r27, %r28;
	setp.ge.s32 	%p1, %r1, %r25;
	setp.ge.s32 	%p2, %r2, %r22;
	or.pred  	%p3, %p1, %p2;
	setp.ge.s32 	%p4, %r3, %r24;
	or.pred  	%p5, %p3, %p4;
	@%p5 bra 	$L__BB1_14;
	cvta.to.global.u64 	%rd8, %rd4;
	mul.lo.s32 	%r4, %r22, %r1;
	mul.wide.s32 	%rd9, %r3, 4;
	add.s64 	%rd10, %rd8, %rd9;
	ld.global.f32 	%f65, [%rd10];
	setp.lt.s32 	%p6, %r23, 1;
	@%p6 bra 	$L__BB1_13;
	add.s32 	%r30, %r4, %r2;
	mul.lo.s32 	%r5, %r30, %r23;
	and.b32  	%r6, %r23, 7;
	setp.lt.u32 	%p7, %r23, 8;
	mov.b32 	%r44, 0;
	@%p7 bra 	$L__BB1_5;
	and.b32  	%r44, %r23, 2147483640;
	neg.s32 	%r42, %r44;
	shl.b32 	%r9, %r24, 3;
	add.s64 	%rd3, %rd2, 16;
	mul.wide.s32 	%rd15, %r24, 4;
	mov.u32 	%r40, %r5;
	mov.u32 	%r41, %r3;
$L__BB1_4:
	.pragma "nounroll";
	mul.wide.s32 	%rd11, %r40, 4;
	add.s64 	%rd12, %rd3, %rd11;
	ld.global.f32 	%f15, [%rd12+-16];
	mul.wide.s32 	%rd13, %r41, 4;
	add.s64 	%rd14, %rd1, %rd13;
	ld.global.f32 	%f16, [%rd14];
	fma.rn.f32 	%f17, %f15, %f16, %f65;
	ld.global.f32 	%f18, [%rd12+-12];
	add.s64 	%rd16, %rd14, %rd15;
	ld.global.f32 	%f19, [%rd16];
	fma.rn.f32 	%f20, %f18, %f19, %f17;
	ld.global.f32 	%f21, [%rd12+-8];
	add.s64 	%rd17, %rd16, %rd15;
	ld.global.f32 	%f22, [%rd17];
	fma.rn.f32 	%f23, %f21, %f22, %f20;
	ld.global.f32 	%f24, [%rd12+-4];
	add.s64 	%rd18, %rd17, %rd15;
	ld.global.f32 	%f25, [%rd18];
	fma.rn.f32 	%f26, %f24, %f25, %f23;
	ld.global.f32 	%f27, [%rd12];
	add.s64 	%rd19, %rd18, %rd15;
	ld.global.f32 	%f28, [%rd19];
	fma.rn.f32 	%f29, %f27, %f28, %f26;
	ld.global.f32 	%f30, [%rd12+4];
	add.s64 	%rd20, %rd19, %rd15;
	ld.global.f32 	%f31, [%rd20];
	fma.rn.f32 	%f32, %f30, %f31, %f29;
	ld.global.f32 	%f33, [%rd12+8];
	add.s64 	%rd21, %rd20, %rd15;
	ld.global.f32 	%f34, [%rd21];
	fma.rn.f32 	%f35, %f33, %f34, %f32;
	ld.global.f32 	%f36, [%rd12+12];
	add.s64 	%rd22, %rd21, %rd15;
	ld.global.f32 	%f37, [%rd22];
	fma.rn.f32 	%f65, %f36, %f37, %f35;
	add.s32 	%r42, %r42, 8;
	add.s32 	%r41, %r41, %r9;
	add.s32 	%r40, %r40, 8;
	setp.ne.s32 	%p8, %r42, 0;
	@%p8 bra 	$L__BB1_4;
$L__BB1_5:
	setp.eq.s32 	%p9, %r6, 0;
	@%p9 bra 	$L__BB1_13;
	and.b32  	%r17, %r23, 3;
	setp.lt.u32 	%p10, %r6, 4;
	@%p10 bra 	$L__BB1_8;
	add.s32 	%r31, %r5, %r44;
	mul.wide.s32 	%rd23, %r31, 4;
	add.s64 	%rd24, %rd2, %rd23;
	ld.global.f32 	%f39, [%rd24];
	mad.lo.s32 	%r32, %r44, %r24, %r3;
	mul.wide.s32 	%rd25, %r32, 4;
	add.s64 	%rd26, %rd1, %rd25;
	ld.global.f32 	%f40, [%rd26];
	fma.rn.f32 	%f41, %f39, %f40, %f65;
	ld.global.f32 	%f42, [%rd24+4];
	mul.wide.s32 	%rd27, %r24, 4;
	add.s64 	%rd28, %rd26, %rd27;
	ld.global.f32 	%f43, [%rd28];
	fma.rn.f32 	%f44, %f42, %f43, %f41;
	ld.global.f32 	%f45, [%rd24+8];
	add.s64 	%rd29, %rd28, %rd27;
	ld.global.f32 	%f46, [%rd29];
	fma.rn.f32 	%f47, %f45, %f46, %f44;
	ld.global.f32 	%f48, [%rd24+12];
	add.s64 	%rd30, %rd29, %rd27;
	ld.global.f32 	%f49, [%rd30];
	fma.rn.f32 	%f65, %f48, %f49, %f47;
	add.s32 	%r44, %r44, 4;
$L__BB1_8:
	setp.eq.s32 	%p11, %r17, 0;
	@%p11 bra 	$L__BB1_13;
	setp.eq.s32 	%p12, %r17, 1;
	@%p12 bra 	$L__BB1_11;
	add.s32 	%r33, %r5, %r44;
	mul.wide.s32 	%rd31, %r33, 4;
	add.s64 	%rd32, %rd2, %rd31;
	ld.global.f32 	%f51, [%rd32];
	mad.lo.s32 	%r34, %r44, %r24, %r3;
	mul.wide.s32 	%rd33, %r34, 4;
	add.s64 	%rd34, %rd1, %rd33;
	ld.global.f32 	%f52, [%rd34];
	fma.rn.f32 	%f53, %f51, %f52, %f65;
	ld.global.f32 	%f54, [%rd32+4];
	mul.wide.s32 	%rd35, %r24, 4;
	add.s64 	%rd36, %rd34, %rd35;
	ld.global.f32 	%f55, [%rd36];
	fma.rn.f32 	%f65, %f54, %f55, %f53;
	add.s32 	%r44, %r44, 2;
$L__BB1_11:
	and.b32  	%r35, %r23, 1;
	setp.eq.b32 	%p13, %r35, 1;
	not.pred 	%p14, %p13;
	@%p14 bra 	$L__BB1_13;
	add.s32 	%r36, %r5, %r44;
	mul.wide.s32 	%rd37, %r36, 4;
	add.s64 	%rd38, %rd2, %rd37;
	ld.global.f32 	%f56, [%rd38];
	mad.lo.s32 	%r37, %r44, %r24, %r3;
	mul.wide.s32 	%rd39, %r37, 4;
	add.s64 	%rd40, %rd1, %rd39;
	ld.global.f32 	%f57, [%rd40];
	fma.rn.f32 	%f65, %f56, %f57, %f65;
$L__BB1_13:
	add.s32 	%r38, %r4, %r2;
	mad.lo.s32 	%r39, %r38, %r24, %r3;
	cvta.to.global.u64 	%rd41, %rd5;
	mul.wide.s32 	%rd42, %r39, 4;
	add.s64 	%rd43, %rd41, %rd42;
	st.global.f32 	[%rd43], %f65;
$L__BB1_14:
	ret;

}
	// .globl	_Z16fused_mlp_kernelILi512ELi2048ELi16EEvPKfS1_S1_S1_S1_Pfii
.visible .entry _Z16fused_mlp_kernelILi512ELi2048ELi16EEvPKfS1_S1_S1_S1_Pfii(
	.param .u64 .ptr .align 1 _Z16fused_mlp_kernelILi512ELi2048ELi16EEvPKfS1_S1_S1_S1_Pfii_param_0,
	.param .u64 .ptr .align 1 _Z16fused_mlp_kernelILi512ELi2048ELi16EEvPKfS1_S1_S1_S1_Pfii_param_1,
	.param .u64 .ptr .align 1 _Z16fused_mlp_kernelILi512ELi2048ELi16EEvPKfS1_S1_S1_S1_Pfii_param_2,
	.param .u64 .ptr .align 1 _Z16fused_mlp_kernelILi512ELi2048ELi16EEvPKfS1_S1_S1_S1_Pfii_param_3,
	.param .u64 .ptr .align 1 _Z16fused_mlp_kernelILi512ELi2048ELi16EEvPKfS1_S1_S1_S1_Pfii_param_4,
	.param .u64 .ptr .align 1 _Z16fused_mlp_kernelILi512ELi2048ELi16EEvPKfS1_S1_S1_S1_Pfii_param_5,
	.param .u32 _Z16fused_mlp_kernelILi512ELi2048ELi16EEvPKfS1_S1_S1_S1_Pfii_param_6,
	.param .u32 _Z16fused_mlp_kernelILi512ELi2048ELi16EEvPKfS1_S1_S1_S1_Pfii_param_7
)
{
	.reg .pred 	%p<15>;
	.reg .b32 	%r<100>;
	.reg .b32 	%f<7710>;
	.reg .b64 	%rd<36>;
	// demoted variable
	.shared .align 4 .b8 _ZZ16fused_mlp_kernelILi512ELi2048ELi16EEvPKfS1_S1_S1_S1_PfiiE3s_x[2048];
	// demoted variable
	.shared .align 4 .b8 _ZZ16fused_mlp_kernelILi512ELi2048ELi16EEvPKfS1_S1_S1_S1_PfiiE14s_intermediate[8192];
	ld.param.u64 	%rd7, [_Z16fused_mlp_kernelILi512ELi2048ELi16EEvPKfS1_S1_S1_S1_Pfii_param_0];
	ld.param.u32 	%r48, [_Z16fused_mlp_kernelILi512ELi2048ELi16EEvPKfS1_S1_S1_S1_Pfii_param_6];
	ld.param.u32 	%r47, [_Z16fused_mlp_kernelILi512ELi2048ELi16EEvPKfS1_S1_S1_S1_Pfii_param_7];
	cvta.to.global.u64 	%rd1, %rd7;
	mov.u32 	%r1, %ctaid.y;
	mov.u32 	%r2, %ctaid.x;
	setp.ge.s32 	%p1, %r1, %r48;
	setp.ge.s32 	%p2, %r2, %r47;
	or.pred  	%p3, %p1, %p2;
	@%p3 bra 	$L__BB2_13;
	ld.param.u32 	%r85, [_Z16fused_mlp_kernelILi512ELi2048ELi16EEvPKfS1_S1_S1_S1_Pfii_param_7];
	mul.lo.s32 	%r49, %r1, %r85;
	shl.b32 	%r3, %r49, 9;
	shl.b32 	%r4, %r2, 9;
	mov.u32 	%r97, %tid.x;
	setp.gt.u32 	%p4, %r97, 511;
	@%p4 bra 	$L__BB2_8;
	mov.u32 	%r6, %ntid.x;
	add.s32 	%r50, %r97, %r6;
	max.u32 	%r51, %r50, 512;
	setp.lt.u32 	%p5, %r50, 512;
	selp.u32 	%r52, 1, 0, %p5;
	add.s32 	%r53, %r50, %r52;
	sub.s32 	%r54, %r51, %r53;
	div.u32 	%r55, %r54, %r6;
	add.s32 	%r7, %r55, %r52;
	and.b32  	%r56, %r7, 3;
	setp.eq.s32 	%p6, %r56, 3;
	@%p6 bra 	$L__BB2_5;
	add.s32 	%r57, %r7, 1;
	and.b32  	%r58, %r57, 3;
	shl.b32 	%r59, %r97, 2;
	mov.u32 	%r60, _ZZ16fused_mlp_kernelILi512ELi2048ELi16EEvPKfS1_S1_S1_S1_PfiiE3s_x;
	add.s32 	%r90, %r60, %r59;
	shl.b32 	%r9, %r6, 2;
	add.s32 	%r61, %r97, %r3;
	add.s32 	%r89, %r61, %r4;
	neg.s32 	%r88, %r58;
	mad.lo.s32 	%r97, %r6, %r58, %r97;
$L__BB2_4:
	.pragma "nounroll";
	mul.wide.u32 	%rd8, %r89, 4;
	add.s64 	%rd9, %rd1, %rd8;
	ld.global.f32 	%f785, [%rd9];
	st.shared.f32 	[%r90], %f785;
	add.s32 	%r90, %r90, %r9;
	add.s32 	%r89, %r89, %r6;
	add.s32 	%r88, %r88, 1;
	setp.ne.s32 	%p7, %r88, 0;
	@%p7 bra 	$L__BB2_4;
$L__BB2_5:
	setp.lt.u32 	%p8, %r7, 3;
	@%p8 bra 	$L__BB2_8;
	ld.param.u32 	%r86, [_Z16fused_mlp_kernelILi512ELi2048ELi16EEvPKfS1_S1_S1_S1_Pfii_param_7];
	shl.b32 	%r20, %r6, 2;
	shl.b32 	%r62, %r97, 2;
	mov.u32 	%r63, _ZZ16fused_mlp_kernelILi512ELi2048ELi16EEvPKfS1_S1_S1_S1_PfiiE3s_x;
	add.s32 	%r96, %r63, %r62;
	shl.b32 	%r22, %r6, 4;
	shl.b32 	%r23, %r6, 3;
	mul.lo.s32 	%r24, %r6, 12;
	add.s32 	%r64, %r97, %r3;
	add.s32 	%r92, %r64, %r4;
	add.s32 	%r95, %r92, %r6;
	shl.b32 	%r65, %r6, 1;
	add.s32 	%r94, %r92, %r65;
	mad.lo.s32 	%r66, %r1, %r86, %r2;
	shl.b32 	%r67, %r66, 9;
	add.s32 	%r68, %r97, %r67;
	mad.lo.s32 	%r93, %r6, 3, %r68;
$L__BB2_7:
	mul.wide.u32 	%rd10, %r92, 4;
	add.s64 	%rd11, %rd1, %rd10;
	ld.global.f32 	%f786, [%rd11];
	st.shared.f32 	[%r96], %f786;
	mul.wide.u32 	%rd12, %r95, 4;
	add.s64 	%rd13, %rd1, %rd12;
	ld.global.f32 	%f787, [%rd13];
	add.s32 	%r69, %r96, %r20;
	st.shared.f32 	[%r69], %f787;
	mul.wide.u32 	%rd14, %r94, 4;
	add.s64 	%rd15, %rd1, %rd14;
	ld.global.f32 	%f788, [%rd15];
	add.s32 	%r70, %r96, %r23;
	st.shared.f32 	[%r70], %f788;
	mul.wide.u32 	%rd16, %r93, 4;
	add.s64 	%rd17, %rd1, %rd16;
	ld.global.f32 	%f789, [%rd17];
	add.s32 	%r71, %r96, %r24;
	st.shared.f32 	[%r71], %f789;
	add.s32 	%r97, %r97, %r20;
	add.s32 	%r96, %r96, %r22;
	add.s32 	%r95, %r95, %r20;
	add.s32 	%r94, %r94, %r20;
	add.s32 	%r93, %r93, %r20;
	add.s32 	%r92, %r92, %r20;
	setp.lt.u32 	%p9, %r97, 512;
	@%p9 bra 	$L__BB2_7;
$L__BB2_8:
	mov.u32 	%r98, %tid.x;
	bar.sync 	0;
	ld.shared.f32 	%f1, [_ZZ16fused_mlp_kernelILi512ELi2048ELi16EEvPKfS1_S1_S1_S1_PfiiE3s_x+240];
	ld.shared.f32 	%f2, [_ZZ16fused_mlp_kernelILi512ELi2048ELi16EEvPKfS1_S1_S1_S1_PfiiE3s_x+244];
	ld.shared.f32 	%f3, [_ZZ16fused_mlp_kernelILi512ELi2048ELi16EEvPKfS1_S1_S1_S1_PfiiE3s_x+248];
	ld.shared.f32 	%f4, [_ZZ16fused_mlp_kernelILi512ELi2048ELi16EEvPKfS1_S1_S1_S1_PfiiE3s_x+252];
	ld.shared.f32 	%f5, [_ZZ16fused_mlp_kernelILi512ELi2048ELi16EEvPKfS1_S1_S1_S1_PfiiE3s_x+256];
	ld.shared.f32 	%f6, [_ZZ16fused_mlp_kernelILi512ELi2048ELi16EEvPKfS1_S1_S1_S1_PfiiE3s_x+260];
	ld.shared.f32 	%f7, [_ZZ16fused_mlp_kernelILi512ELi2048ELi16EEvPKfS1_S1_S1_S1_PfiiE3s_x+264];
	ld.shared.f32 	%f8, [_ZZ16fused_mlp_kernelILi512ELi2048ELi16EEvPKfS1_S1_S1_S1_PfiiE3s_x+268];
	ld.shared.f32 	%f9, [_ZZ16fused_mlp_kernelILi512ELi2048ELi16EEvPKfS1_S1_S1_S1_PfiiE3s_x+272];
	ld.shared.f32 	%f10, [_ZZ16fused_mlp_kernelILi512ELi2048ELi16EEvPKfS1_S1_S1_S1_PfiiE3s_x+276];
	ld.shared.f32 	%f11, [_ZZ16fused_mlp_kernelILi512ELi2048ELi16EEvPKfS1_S1_S1_S1_PfiiE3s_x+280];
	ld.shared.f32 	%f12, [_ZZ16fused_mlp_kernelILi512ELi2048ELi16EEvPKfS1_S1_S1_S1_PfiiE3s_x+284];
	ld.shared.f32 	%f13, [_ZZ16fused_mlp_kernelILi512ELi2048ELi16EEvPKfS1_S1_S1_S1_PfiiE3s_x+288];
	ld.shared.f32 	%f14, [_ZZ16fused_mlp_kernelILi512ELi2048ELi16EEvPKfS1_S1_S1_S1_PfiiE3s_x+292];
	ld.shared.f32 	%f15, [_ZZ16fused_mlp_kernelILi512ELi2048ELi16EEvPKfS1_S1_S1_S1_PfiiE3s_x+296];
	ld.shared.f32 	%f16, [_ZZ16fused_mlp_kernelILi512ELi2048ELi16EEvPKfS1_S1_S1_S1_PfiiE3s_x+300];
	ld.shared.f32 	%f17, [_ZZ16fused_mlp_kernelILi512ELi2048ELi16EEvPKfS1_S1_S1_S1_PfiiE3s_x+304];
	ld.shared.f32 	%f18, [_ZZ16fused_mlp_kernelILi512ELi2048ELi16EEvPKfS1_S1_S1_S1_PfiiE3s_x+308];
	ld.shared.f32 	%f19, [_ZZ16fused_mlp_kernelILi512ELi2048ELi16EEvPKfS1_S1_S1_S1_PfiiE3s_x+312];
	ld.shared.f32 	%f20, [_ZZ16fused_mlp_kernelILi512ELi2048ELi16EEvPKfS1_S1_S1_S1_PfiiE3s_x+316];
	ld.shared.f32 	%f21, [_ZZ16fused_mlp_kernelILi512ELi2048ELi16EEvPKfS1_S1_S1_S1_PfiiE3s_x+320];
	ld.shared.f32 	%f22, [_ZZ16fused_mlp_kernelILi512ELi2048ELi16EEvPKfS1_S1_S1_S1_PfiiE3s_x+324];
	ld.shared.f32 	%f23, [_ZZ16fused_mlp_kernelILi512ELi2048ELi16EEvPKfS1_S1_S1_S1_PfiiE3s_x+328];
	ld.shared.f32 	%f24, [_ZZ16fused_mlp_kernelILi512ELi2048ELi16EEvPKfS1_S1_S1_S1_PfiiE3s_x+332];
	ld.shared.f32 	%f25, [_ZZ16fused_mlp_kernelILi512ELi2048ELi16EEvPKfS1_S1_S1_S1_PfiiE3s_x+336];
	ld.shared.f32 	%f26, [_ZZ16fused_mlp_kernelILi512ELi2048ELi16EEvPKfS1_S1_S1_S1_PfiiE3s_x+340];
	ld.shared.f32 	%f27, [_ZZ16fused_mlp_kernelILi512ELi2048ELi16EEvPKfS1_S1_S1_S1_PfiiE3s_x+344];
	ld.shared.f32 	%f28, [_ZZ16fused_mlp_kernelILi512ELi2048ELi16EEvPKfS1_S1_S1_S1_PfiiE3s_x+348];
	ld.shared.f32 	%f29, [_ZZ16fused_mlp_kernelILi512ELi2048ELi16EEvPKfS1_S1_S1_S1_PfiiE3s_x+352];
	ld.shared.f32 	%f30, [_ZZ16fused_mlp_kernelILi512ELi2048ELi16EEvPKfS1_S1_S1_S1_PfiiE3s_x+356];
	ld.shared.f32 	%f31, [_ZZ16fused_mlp_kernelILi512ELi2048ELi16EEvPKfS1_S1_S1_S1_PfiiE3s_x+360];
	ld.shared.f32 	%f32, [_ZZ16fused_mlp_kernelILi512ELi2048ELi16EEvPKfS1_S1_S1_S1_PfiiE3s_x+364];
	ld.shared.f32 	%f33, [_ZZ16fused_mlp_kernelILi512ELi2048ELi16EEvPKfS1_S1_S1_S1_PfiiE3s_x+368];
	ld.shared.f32 	%f34, [_ZZ16fused_mlp_kernelILi512ELi2048ELi16EEvPKfS1_S1_S1_S1_PfiiE3s_x+372];
	ld.shared.f32 	%f35, [_ZZ16fused_mlp_kernelILi512ELi2048ELi16EEvPKfS1_S1_S1_S1_PfiiE3s_x+376];
	ld.shared.f32 	%f36, [_ZZ16fused_mlp_kernelILi512ELi2048ELi16EEvPKfS1_S1_S1_S1_PfiiE3s_x+380];
	ld.shared.f32 	%f37, [_ZZ16fused_mlp_kernelILi512ELi2048ELi16EEvPKfS1_S1_S1_S1_PfiiE3s_x+384];
	ld.shared.f32 	%f38, [_ZZ16fused_mlp_kernelILi512ELi2048ELi16EEvPKfS1_S1_S1_S1_PfiiE3s_x+388];
	ld.shared.f32 	%f39, [_ZZ16fused_mlp_kernelILi512ELi2048ELi16EEvPKfS1_S1_S1_S1_PfiiE3s_x+392];
	ld.shared.f32 	%f40, [_ZZ16fused_mlp_kernelILi512ELi2048ELi16EEvPKfS1_S1_S1_S1_PfiiE3s_x+396];
	ld.shared.f32 	%f41, [_ZZ16fused_mlp_kernelILi512ELi2048ELi16EEvPKfS1_S1_S1_S1_PfiiE3s_x+400];
	ld.shared.f32 	%f42, [_ZZ16fused_mlp_kernelILi512ELi2048ELi16EEvPKfS1_S1_S1_S1_PfiiE3s_x+404];
	ld.shared.f32 	%f43, [_ZZ16fused_mlp_kernelILi512ELi2048ELi16EEvPKfS1_S1_S1_S1_PfiiE3s_x+408];
	ld.shared.f32 	%f44, [_ZZ16fused_mlp_kernelILi512ELi2048ELi16EEvPKfS1_S1_S1_S1_PfiiE3s_x+412];
	ld.shared.f32 	%f45, [_ZZ16fused_mlp_kernelILi512ELi2048ELi16EEvPKfS1_S1_S1_S1_PfiiE3s_x+416];
	ld.shared.f32 	%f46, [_ZZ16fused_mlp_kernelILi512ELi2048ELi16EEvPKfS1_S1_S1_S1_PfiiE3s_x+420];
	ld.shared.f32 	%f47, [_ZZ16fused_mlp_kernelILi512ELi2048ELi16EEvPKfS1_S1_S1_S1_PfiiE3s_x+424];
	ld.shared.f32 	%f48, [_ZZ16fused_mlp_kernelILi512ELi2048ELi16EEvPKfS1_S1_S1_S1_PfiiE3s_x+428];
	ld.shared.f32 	%f49, [_ZZ16fused_mlp_kernelILi512ELi2048ELi16EEvPKfS1_S1_S1_S1_PfiiE3s_x+432];
	ld.shared.f32 	%f50, [_ZZ16fused_mlp_kernelILi512ELi2048ELi16EEvPKfS1_S1_S1_S1_PfiiE3s_x+436];
	ld.shared.f32 	%f51, [_ZZ16fused_mlp_kernelILi512ELi2048ELi16EEvPKfS1_S1_S1_S1_PfiiE3s_x+440];
	ld.shared.f32 	%f52, [_ZZ16fused_mlp_kernelILi512ELi2048ELi16EEvPKfS1_S1_S1_S1_PfiiE3s_x+444];
	ld.shared.f32 	%f53, [_ZZ16fused_mlp_kernelILi512ELi2048ELi16EEvPKfS1_S1_S1_S1_PfiiE3s_x+448];
	ld.shared.f32 	%f54, [_ZZ16fused_mlp_kernelILi512ELi2048ELi16EEvPKfS1_S1_S1_S1_PfiiE3s_x+452];
	ld.shared.f32 	%f55, [_ZZ16fused_mlp_kernelILi512ELi2048ELi16EEvPKfS1_S1_S1_S1_PfiiE3s_x+456];
	ld.shared.f32 	%f56, [_ZZ16fused_mlp_kernelILi512ELi2048ELi16EEvPKfS1_S1_S1_S1_PfiiE3s_x+460];
	ld.shared.f32 	%f57, [_ZZ16fused_mlp_kernelILi512ELi2048ELi16EEvPKfS1_S1_S1_S1_PfiiE3s_x+464];
	ld.shared.f32 	%f58, [_ZZ16fused_mlp_kernelILi512ELi2048ELi16EEvPKfS1_S1_S1_S1_PfiiE3s_x+468];
	ld.shared.f32 	%f59, [_ZZ16fused_mlp_kernelILi512ELi2048ELi16EEvPKfS1_S1_S1_S1_PfiiE3s_x+472];
	ld.shared.f32 	%f60, [_ZZ16fused_mlp_kernelILi512ELi2048ELi16EEvPKfS1_S1_S1_S1_PfiiE3s_x+476];
	ld.shared.f32 	%f61, [_ZZ16fused_mlp_kernelILi512ELi2048ELi16EEvPKfS1_S1_S1_S1_PfiiE3s_x+480];
	ld.shared.f32 	%f62, [_ZZ16fused_mlp_kernelILi512ELi2048ELi16EEvPKfS1_S1_S1_S1_PfiiE3s_x+484];
	ld.shared.f32 	%f63, [_ZZ16fused_mlp_kernelILi512ELi2048ELi16EEvPKfS1_S1_S1_S1_PfiiE3s_x+488];
	ld.shared.f32 	%f64, [_ZZ16fused_mlp_kernelILi512ELi2048ELi16EEvPKfS1_S1_S1_S1_PfiiE3s_x+492];
	ld.shared.f32 	%f65, [_ZZ16fused_mlp_kernelILi512ELi2048ELi16EEvPKfS1_S1_S1_S1_PfiiE3s_x+496];
	ld.shared.f32 	%f66, [_ZZ16fused_mlp_kernelILi512ELi2048ELi16EEvPKfS1_S1_S1_S1_PfiiE3s_x+500];
	ld.shared.f32 	%f67, [_ZZ16fused_mlp_kernelILi512ELi2048ELi16EEvPKfS1_S1_S1_S1_PfiiE3s_x+504];
	ld.shared.f32 	%f68, [_ZZ16fused_mlp_kernelILi512ELi2048ELi16EEvPKfS1_S1_S1_S1_PfiiE3s_x+508];
	ld.shared.f32 	%f69, [_ZZ16fused_mlp_kernelILi512ELi2048ELi16EEvPKfS1_S1_S1_S1_PfiiE3s_x+512];
	ld.shared.f32 	%f70, [_ZZ16fused_mlp_kernelILi512ELi2048ELi16EEvPKfS1_S1_S1_S1_PfiiE3s_x+516];
	ld.shared.f32 	%f71, [_ZZ16fused_mlp_kernelILi512ELi2048ELi16EEvPKfS1_S1_S1_S1_PfiiE3s_x+520];
	ld.shared.f32 	%f72, [_ZZ16fused_mlp_kernelILi512ELi2048ELi16EEvPKfS1_S1_S1_S1_PfiiE3s_x+524];
	ld.shared.f32 	%f73, [_ZZ16fused_mlp_kernelILi512ELi2048ELi16EEvPKfS1_S1_S1_S1_PfiiE3s_x+528];
	ld.shared.f32 	%f74, [_ZZ16fused_mlp_kernelILi512ELi2048ELi16EEvPKfS1_S1_S1_S1_PfiiE3s_x+532];
	ld.shared.f32 	%f75, [_ZZ16fused_mlp_kernelILi512ELi2048ELi16EEvPKfS1_S1_S1_S1_PfiiE3s_x+536];
	ld.shared.f32 	%f76, [_ZZ16fused_mlp_kernelILi512ELi2048ELi16EEvPKfS1_S1_S1_S1_PfiiE3s_x+540];
	ld.shared.f32 	%f77, [_ZZ16fused_mlp_kernelILi512ELi2048ELi16EEvPKfS1_S1_S1_S1_PfiiE3s_x+544];
	ld.shared.f32 	%f78, [_ZZ16fused_mlp_kernelILi512ELi2048ELi16EEvPKfS1_S1_S1_S1_PfiiE3s_x+548];
	ld.shared.f32 	%f79, [_ZZ16fused_mlp_kernelILi512ELi2048ELi16EEvPKfS1_S1_S1_S1_PfiiE3s_x+552];
	ld.shared.f32 	%f80, [_ZZ16fused_mlp_kernelILi512ELi2048ELi16EEvPKfS1_S1_S1_S1_PfiiE3s_x+556];
	ld.shared.f32 	%f81, [_ZZ16fused_mlp_kernelILi512ELi2048ELi16EEvPKfS1_S1_S1_S1_PfiiE3s_x+560];
	ld.shared.f32 	%f82, [_ZZ16fused_mlp_kernelILi512ELi2048ELi16EEvPKfS1_S1_S1_S1_PfiiE3s_x+564];
	ld.shared.f32 	%f83, [_ZZ16fused_mlp_kernelILi512ELi2048ELi16EEvPKfS1_S1_S1_S1_PfiiE3s_x+568];
	ld.shared.f32 	%f84, [_ZZ16fused_mlp_kernelILi512ELi2048ELi16EEvPKfS1_S1_S1_S1_PfiiE3s_x+572];
	ld.shared.f32 	%f85, [_ZZ16fused_mlp_kernelILi512ELi2048ELi16EEvPKfS1_S1_S1_S1_PfiiE3s_x+576];
	ld.shared.f32 	%f86, [_ZZ16fused_mlp_kernelILi512ELi2048ELi16EEvPKfS1_S1_S1_S1_PfiiE3s_x+580];
	ld.shared.f32 	%f87, [_ZZ16fused_mlp_kernelILi512ELi2048ELi16EEvPKfS1_S1_S1_S1_PfiiE3s_x+584];
	ld.shared.f32 	%f88, [_ZZ16fused_mlp_kernelILi512ELi2048ELi16EEvPKfS1_S1_S1_S1_PfiiE3s_x+588];
	ld.shared.f32 	%f89, [_ZZ16fused_mlp_kernelILi512ELi2048ELi16EEvPKfS1_S1_S1_S1_PfiiE3s_x+592];
	ld.shared.f32 	%f90, [_ZZ16fused_mlp_kernelILi512ELi2048ELi16EEvPKfS1_S1_S1_S1_PfiiE3s_x+596];
	ld.shared.f32 	%f91, [_ZZ16fused_mlp_kernelILi512ELi2048ELi16EEvPKfS1_S1_S1_S1_PfiiE3s_x+600];
	ld.shared.f32 	%f92, [_ZZ16fused_mlp_kernelILi512ELi2048ELi16EEvPKfS1_S1_S1_S1_PfiiE3s_x+604];
	ld.shared.f32 	%f93, [_ZZ16fused_mlp_kernelILi512ELi2048ELi16EEvPKfS1_S1_S1_S1_PfiiE3s_x+608];
	ld.shared.f32 	%f94, [_ZZ16fused_mlp_kernelILi512ELi2048ELi16EEvPKfS1_S1_S1_S1_PfiiE3s_x+612];
	ld.shared.f32 	%f95, [_ZZ16fused_mlp_kernelILi512ELi2048ELi16EEvPKfS1_S1_S1_S1_PfiiE3s_x+616];
	ld.shared.f32 	%f96, [_ZZ16fused_mlp_kernelILi512ELi2048ELi16EEvPKfS1_S1_S1_S1_PfiiE3s_x+620];
	ld.shared.f32 	%f97, [_ZZ16fused_mlp_kernelILi512ELi2048ELi16EEvPKfS1_S1_S1_S1_PfiiE3s_x+624];
	ld.shared.f32 	%f98, [_ZZ16fused_mlp_kernelILi512ELi2048ELi16EEvPKfS1_S1_S1_S1_PfiiE3s_x+628];
	ld.shared.f32 	%f99, [_ZZ16fused_mlp_kernelILi512ELi2048ELi16EEvPKfS1_S1_S1_S1_PfiiE3s_x+632];
	ld.shared.f32 	%f100, [_ZZ16fused_mlp_kernelILi512ELi2048ELi16EEvPKfS1_S1_S1_S1_PfiiE3s_x+636];
	ld.shared.f32 	%f101, [_ZZ16fused_mlp_kernelILi512ELi2048ELi16EEvPKfS1_S1_S1_S1_PfiiE3s_x+640];
	ld.shared.f32 	%f102, [_ZZ16fused_mlp_kernelILi512ELi2048ELi16EEvPKfS1_S1_S1_S1_PfiiE3s_x+644];
	ld.shared.f32 	%f103, [_ZZ16fused_mlp_kernelILi512ELi2048ELi16EEvPKfS1_S1_S1_S1_PfiiE3s_x+648];
	ld.shared.f32 	%f104, [_ZZ16fused_mlp_kernelILi512ELi2048ELi16EEvPKfS1_S1_S1_S1_PfiiE3s_x+652];
	ld.shared.f32 	%f105, [_ZZ16fused_mlp_kernelILi512ELi2048ELi16EEvPKfS1_S1_S1_S1_PfiiE3s_x+656];
	ld.shared.f32 	%f106, [_ZZ16fused_mlp_kernelILi512ELi2048ELi16EEvPKfS1_S1_S1_S1_PfiiE3s_x+660];
	ld.shared.f32 	%f107, [_ZZ16fused_mlp_kernelILi512ELi2048ELi16EEvPKfS1_S1_S1_S1_PfiiE3s_x+664];
	ld.shared.f32 	%f108, [_ZZ16fused_mlp_kernelILi512ELi2048ELi16EEvPKfS1_S1_S1_S1_PfiiE3s_x+668];
	ld.shared.f32 	%f109, [_ZZ16fused_mlp_kernelILi512ELi2048ELi16EEvPKfS1_S1_S1_S1_PfiiE3s_x+672];
	ld.shared.f32 	%f110, [_ZZ16fused_mlp_kernelILi512ELi2048ELi16EEvPKfS1_S1_S1_S1_PfiiE3s_x+676];
	ld.shared.f32 	%f111, [_ZZ16fused_mlp_kernelILi512ELi2048ELi16EEvPKfS1_S1_S1_S1_PfiiE3s_x+680];
	ld.shared.f32 	%f112, [_ZZ16fused_mlp_kernelILi512ELi2048ELi16EEvPKfS1_S1_S1_S1_PfiiE3s_x+684];
	ld.shared.f32 	%f113, [_ZZ16fused_mlp_kernelILi512ELi2048ELi16EEvPKfS1_S1_S1_S1_PfiiE3s_x+688];
	ld.shared.f32 	%f114, [_ZZ16fused_mlp_kernelILi512ELi2048ELi16EEvPKfS1_S1_S1_S1_PfiiE3s_x+692];
	ld.shared.f32 	%f115, [_ZZ16fused_mlp_kernelILi512ELi2048ELi16EEvPKfS1_S1_S1_S1_PfiiE3s_x+696];
	ld.shared.f32 	%f116, [_ZZ16fused_mlp_kernelILi512ELi2048ELi16EEvPKfS1_S1_S1_S1_PfiiE3s_x+700];
	ld.shared.f32 	%f117, [_ZZ16fused_mlp_kernelILi512ELi2048ELi16EEvPKfS1_S1_S1_S1_PfiiE3s_x+704];
	ld.shared.f32 	%f118, [_ZZ16fused_mlp_kernelILi512ELi2048ELi16EEvPKfS1_S1_S1_S1_PfiiE3s_x+708];
	ld.shared.f32 	%f119, [_ZZ16fused_mlp_kernelILi512ELi2048ELi16EEvPKfS1_S1_S1_S1_PfiiE3s_x+712];
	ld.shared.f32 	%f120, [_ZZ16fused_mlp_kernelILi512ELi2048ELi16EEvPKfS1_S1_S1_S1_PfiiE3s_x+716];
	ld.shared.f32 	%f121, [_ZZ16fused_mlp_kernelILi512ELi2048ELi16EEvPKfS1_S1_S1_S1_PfiiE3s_x+720];
	ld.shared.f32 	%f122, [_ZZ16fused_mlp_kernelILi512ELi2048ELi16EEvPKfS1_S1_S1_S1_PfiiE3s_x+724];
	ld.shared.f32 	%f123, [_ZZ16fused_mlp_kernelILi512ELi2048ELi16EEvPKfS1_S1_S1_S1_PfiiE3s_x+728];
	ld.shared.f32 	%f124, [_ZZ16fused_mlp_kernelILi512ELi2048ELi16EEvPKfS1_S1_S1_S1_PfiiE3s_x+732];
	ld.shared.f32 	%f125, [_ZZ16fused_mlp_kernelILi512ELi2048ELi16EEvPKfS1_S1_S1_S1_PfiiE3s_x+736];
	ld.shared.f32 	%f126, [_ZZ16fused_mlp_kernelILi512ELi2048ELi16EEvPKfS1_S1_S1_S1_PfiiE3s_x+740];
	ld.shared.f32 	%f127, [_ZZ16fused_mlp_kernelILi512ELi2048ELi16EEvPKfS1_S1_S1_S1_PfiiE3s_x+744];
	ld.shared.f32 	%f128, [_ZZ16fused_mlp_kernelILi512ELi2048ELi16EEvPKfS1_S1_S1_S1_PfiiE3s_x+748];
	ld.shared.f32 	%f129, [_ZZ16fused_mlp_kernelILi512ELi2048ELi16EEvPKfS1_S1_S1_S1_PfiiE3s_x+752];
	ld.shared.f32 	%f130, [_ZZ16fused_mlp_kernelILi512ELi2048ELi16EEvPKfS1_S1_S1_S1_PfiiE3s_x+756];
	ld.shared.f32 	%f131, [_ZZ16fused_mlp_kernelILi512ELi2048ELi16EEvPKfS1_S1_S1_S1_PfiiE3s_x+760];
	ld.shared.f32 	%f132, [_ZZ16fused_mlp_kernelILi512ELi2048ELi16EEvPKfS1_S1_S1_S1_PfiiE3s_x+764];
	ld.shared.f32 	%f133, [_ZZ16fused_mlp_kernelILi512ELi2048ELi16EEvPKfS1_S1_S1_S1_PfiiE3s_x+768];
	ld.shared.f32 	%f134, [_ZZ16fused_mlp_kernelILi512ELi2048ELi16EEvPKfS1_S1_S1_S1_PfiiE3s_x+772];
	ld.shared.f32 	%f135, [_ZZ16fused_mlp_kernelILi512ELi2048ELi16EEvPKfS1_S1_S1_S1_PfiiE3s_x+776];
	ld.shared.f32 	%f136, [_ZZ16fused_mlp_kernelILi512ELi2048ELi16EEvPKfS1_S1_S1_S1_PfiiE3s_x+780];
	ld.shared.f32 	%f137, [_ZZ16fused_mlp_kernelILi512ELi2048ELi16EEvPKfS1_S1_S1_S1_PfiiE3s_x+784];
	ld.shared.f32 	%f138, [_ZZ16fused_mlp_kernelILi512ELi2048ELi16EEvPKfS1_S1_S1_S1_PfiiE3s_x+788];
	ld.shared.f32 	%f139, [_ZZ16fused_mlp_kernelILi512ELi2048ELi16EEvPKfS1_S1_S1_S1_PfiiE3s_x+792];
	ld.shared.f32 	%f140, [_ZZ16fused_mlp_kernelILi512ELi2048ELi16EEvPKfS1_S1_S1_S1_PfiiE3s_x+796];
	ld.shared.f32 	%f141, [_ZZ16fused_mlp_kernelILi512ELi2048ELi16EEvPKfS1_S1_S1_S1_PfiiE3s_x+800];
	ld.shared.f32 	%f142, [_ZZ16fused_mlp_kernelILi512ELi2048ELi16EEvPKfS1_S1_S1_S1_PfiiE3s_x+804];
	ld.shared.f32 	%f143, [_ZZ16fused_mlp_kernelILi512ELi2048ELi16EEvPKfS1_S1_S1_S1_PfiiE3s_x+808];
	ld.shared.f32 	%f144, [_ZZ16fused_mlp_kernelILi512ELi2048ELi16EEvPKfS1_S1_S1_S1_PfiiE3s_x+812];
	ld.shared.f32 	%f145, [_ZZ16fused_mlp_kernelILi512ELi2048ELi16EEvPKfS1_S1_S1_S1_PfiiE3s_x+816];
	ld.shared.f32 	%f146, [_ZZ16fused_mlp_kernelILi512ELi2048ELi16EEvPKfS1_S1_S1_S1_PfiiE3s_x+820];
	ld.shared.f32 	%f147, [_ZZ16fused_mlp_kernelILi512ELi2048ELi16EEvPKfS1_S1_S1_S1_PfiiE3s_x+824];
	ld.shared.f32 	%f148, [_ZZ16fused_mlp_kernelILi512ELi2048ELi16EEvPKfS1_S1_S1_S1_PfiiE3s_x+828];
	ld.shared.f32 	%f149, [_ZZ16fused_mlp_kernelILi512ELi2048ELi16EEvPKfS1_S1_S1_S1_PfiiE3s_x+832];
	ld.shared.f32 	%f150, [_ZZ16fused_mlp_kernelILi512ELi2048ELi16EEvPKfS1_S1_S1_S1_PfiiE3s_x+836];
	ld.shared.f32 	%f151, [_ZZ16fused_mlp_kernelILi512ELi2048ELi16EEvPKfS1_S1_S1_S1_PfiiE3s_x+840];
	ld.shared.f32 	%f152, [_ZZ16fused_mlp_kernelILi512ELi2048ELi16EEvPKfS1_S1_S1_S1_PfiiE3s_x+844];
	ld.shared.f32 	%f153, [_ZZ16fused_mlp_kernelILi512ELi2048ELi16EEvPKfS1_S1_S1_S1_PfiiE3s_x+848];
	ld.shared.f32 	%f154, [_ZZ16fused_mlp_kernelILi512ELi2048ELi16EEvPKfS1_S1_S1_S1_PfiiE3s_x+852];
	ld.shared.f32 	%f155, [_ZZ16fused_mlp_kernelILi512ELi2048ELi16EEvPKfS1_S1_S1_S1_PfiiE3s_x+856];
	ld.shared.f32 	%f156, [_ZZ16fused_mlp_kernelILi512ELi2048ELi16EEvPKfS1_S1_S1_S1_PfiiE3s_x+860];
	ld.shared.f32 	%f157, [_ZZ16fused_mlp_kernelILi512ELi2048ELi16EEvPKfS1_S1_S1_S1_PfiiE3s_x+864];
	ld.shared.f32 	%f158, [_ZZ16fused_mlp_kernelILi512ELi2048ELi16EEvPKfS1_S1_S1_S1_PfiiE3s_x+868];
	ld.shared.f32 	%f159, [_ZZ16fused_mlp_kernelILi512ELi2048ELi16EEvPKfS1_S1_S1_S1_PfiiE3s_x+872];
	ld.shared.f32 	%f160, [_ZZ16fused_mlp_kernelILi512ELi2048ELi16EEvPKfS1_S1_S1_S1_PfiiE3s_x+876];
	ld.shared.f32 	%f161, [_ZZ16fused_mlp_kernelILi512ELi2048ELi16EEvPKfS1_S1_S1_S1_PfiiE3s_x+880];
	ld.shared.f32 	%f162, [_ZZ16fused_mlp_kernelILi512ELi2048ELi16EEvPKfS1_S1_S1_S1_PfiiE3s_x+884];
	ld.shared.f32 	%f163, [_ZZ16fused_mlp_kernelILi512ELi2048ELi16EEvPKfS1_S1_S1_S1_PfiiE3s_x+888];
	ld.shared.f32 	%f164, [_ZZ16fused_mlp_kernelILi512ELi2048ELi16EEvPKfS1_S1_S1_S1_PfiiE3s_x+892];
	ld.shared.f32 	%f165, [_ZZ16fused_mlp_kernelILi512ELi2048ELi16EEvPKfS1_S1_S1_S1_PfiiE3s_x+896];
	ld.shared.f32 	%f166, [_ZZ16fused_mlp_kernelILi512ELi2048ELi16EEvPKfS1_S1_S1_S1_PfiiE3s_x+900];
	ld.shared.f32 	%f167, [_ZZ16fused_mlp_kernelILi512ELi2048ELi16EEvPKfS1_S1_S1_S1_PfiiE3s_x+904];
	ld.shared.f32 	%f168, [_ZZ16fused_mlp_kernelILi512ELi2048ELi16EEvPKfS1_S1_S1_S1_PfiiE3s_x+908];
	ld.shared.f32 	%f169, [_ZZ16fused_mlp_kernelILi512ELi2048ELi16EEvPKfS1_S1_S1_S1_PfiiE3s_x+912];
	ld.shared.f32 	%f170, [_ZZ16fused_mlp_kernelILi512ELi2048ELi16EEvPKfS1_S1_S1_S1_PfiiE3s_x+916];
	ld.shared.f32 	%f171, [_ZZ16fused_mlp_kernelILi512ELi2048ELi16EEvPKfS1_S1_S1_S1_PfiiE3s_x+920];
	ld.shared.f32 	%f172, [_ZZ16fused_mlp_kernelILi512ELi2048ELi16EEvPKfS1_S1_S1_S1_PfiiE3s_x+924];
	ld.shared.f32 	%f173, [_ZZ16fused_mlp_kernelILi512ELi2048ELi16EEvPKfS1_S1_S1_S1_PfiiE3s_x+928];
	ld.shared.f32 	%f174, [_ZZ16fused_mlp_kernelILi512ELi2048ELi16EEvPKfS1_S1_S1_S1_PfiiE3s_x+932];
	ld.shared.f32 	%f175, [_ZZ16fused_mlp_kernelILi512ELi2048ELi16EEvPKfS1_S1_S1_S1_PfiiE3s_x+936];
	ld.shared.f32 	%f176, [_ZZ16fused_mlp_kernelILi512ELi2048ELi16EEvPKfS1_S1_S1_S1_PfiiE3s_x+940];
	ld.shared.f32 	%f177, [_ZZ16fused_mlp_kernelILi512ELi2048ELi16EEvPKfS1_S1_S1_S1_PfiiE3s_x+944];
	ld.shared.f32 	%f178, [_ZZ16fused_mlp_kernelILi512ELi2048ELi16EEvPKfS1_S1_S1_S1_PfiiE3s_x+948];
	ld.shared.f32 	%f179, [_ZZ16fused_mlp_kernelILi512ELi2048ELi16EEvPKfS1_S1_S1_S1_PfiiE3s_x+952];
	ld.shared.f32 	%f180, [_ZZ16fused_mlp_kernelILi512ELi2048ELi16EEvPKfS1_S1_S1_S1_PfiiE3s_x+956];
	ld.shared.f32 	%f181, [_ZZ16fused_mlp_kernelILi512ELi2048ELi16EEvPKfS1_S1_S1_S1_PfiiE3s_x+960];
	ld.shared.f32 	%f182, [_ZZ16fused_mlp_kernelILi512ELi2048ELi16EEvPKfS1_S1_S1_S1_PfiiE3s_x+964];
	ld.shared.f32 	%f183, [_ZZ16fused_mlp_kernelILi512ELi2048ELi16EEvPKfS1_S1_S1_S1_PfiiE3s_x+968];
	ld.shared.f32 	%f184, [_ZZ16fused_mlp_kernelILi512ELi2048ELi16EEvPKfS1_S1_S1_S1_PfiiE3s_x+972];
	ld.shared.f32 	%f185, [_ZZ16fused_mlp_kernelILi512ELi2048ELi16EEvPKfS1_S1_S1_S1_PfiiE3s_x+976];
	ld.shared.f32 	%f186, [_ZZ16fused_mlp_kernelILi512ELi2048ELi16EEvPKfS1_S1_S1_S1_PfiiE3s_x+980];
	ld.shared.f32 	%f187, [_ZZ16fused_mlp_kernelILi512ELi2048ELi16EEvPKfS1_S1_S1_S1_PfiiE3s_x+984];
	ld.shared.f32 	%f188, [_ZZ16fused_mlp_kernelILi512ELi2048ELi16EEvPKfS1_S1_S1_S1_PfiiE3s_x+988];
	ld.shared.f32 	%f189, [_ZZ16fused_mlp_kernelILi512ELi2048ELi16EEvPKfS1_S1_S1_S1_PfiiE3s_x+992];
	ld.shared.f32 	%f190, [_ZZ16fused_mlp_kernelILi512ELi2048ELi16EEvPKfS1_S1_S1_S1_PfiiE3s_x+996];
	ld.shared.f32 	%f191, [_ZZ16fused_mlp_kernelILi512ELi2048ELi16EEvPKfS1_S1_S1_S1_PfiiE3s_x+1000];
	ld.shared.f32 	%f192, [_ZZ16fused_mlp_kernelILi512ELi2048ELi16EEvPKfS1_S1_S1_S1_PfiiE3s_x+1004];
	ld.shared.f32 	%f193, [_ZZ16fused_mlp_kernelILi512ELi2048ELi16EEvPKfS1_S1_S1_S1_PfiiE3s_x+1008];
	ld.shared.f32 	%f194, [_ZZ16fused_mlp_kernelILi512ELi2048ELi16EEvPKfS1_S1_S1_S1_PfiiE3s_x+1012];
	ld.shared.f32 	%f195, [_ZZ16fused_mlp_kernelILi512ELi2048ELi16EEvPKfS1_S1_S1_S1_PfiiE3s_x+1016];
	ld.shared.f32 	%f196, [_ZZ16fused_mlp_kernelILi512ELi2048ELi16EEvPKfS1_S1_S1_S1_PfiiE3s_x+1020];
	ld.shared.f32 	%f197, [_ZZ16fused_mlp_kernelILi512ELi2048ELi16EEvPKfS1_S1_S1_S1_PfiiE3s_x+1024];
	ld.shared.f32 	%f198, [_ZZ16fused_mlp_kernelILi512ELi2048ELi16EEvPKfS1_S1_S1_S1_PfiiE3s_x+1028];
	ld.shared.f32 	%f199, [_ZZ16fused_mlp_kernelILi512ELi2048ELi16EEvPKfS1_S1_S1_S1_PfiiE3s_x+1032];
	ld.shared.f32 	%f200, [_ZZ16fused_mlp_kernelILi512ELi2048ELi16EEvPKfS1_S1_S1_S1_PfiiE3s_x+1036];
	ld.shared.f32 	%f201, [_ZZ16fused_mlp_kernelILi512ELi2048ELi16EEvPKfS1_S1_S1_S1_PfiiE3s_x+1040];
	ld.shared.f32 	%f202, [_ZZ16fused_mlp_kernelILi512ELi2048ELi16EEvPKfS1_S1_S1_S1_PfiiE3s_x+1044];
	ld.shared.f32 	%f203, [_ZZ16fused_mlp_kernelILi512ELi2048ELi16EEvPKfS1_S1_S1_S1_PfiiE3s_x+1048];
	ld.shared.f32 	%f204, [_ZZ16fused_mlp_kernelILi512ELi2048ELi16EEvPKfS1_S1_S1_S1_PfiiE3s_x+1052];
	ld.shared.f32 	%f205, [_ZZ16fused_mlp_kernelILi512ELi2048ELi16EEvPKfS1_S1_S1_S1_PfiiE3s_x+1056];
	ld.shared.f32 	%f206, [_ZZ16fused_mlp_kernelILi512ELi2048ELi16EEvPKfS1_S1_S1_S1_PfiiE3s_x+1060];
	ld.shared.f32 	%f207, [_ZZ16fused_mlp_kernelILi512ELi2048ELi16EEvPKfS1_S1_S1_S1_PfiiE3s_x+1064];
	ld.shared.f32 	%f208, [_ZZ16fused_mlp_kernelILi512ELi2048ELi16EEvPKfS1_S1_S1_S1_PfiiE3s_x+1068];
	ld.shared.f32 	%f209, [_ZZ16fused_mlp_kernelILi512ELi2048ELi16EEvPKfS1_S1_S1_S1_PfiiE3s_x+1072];
	ld.shared.f32 	%f210, [_ZZ16fused_mlp_kernelILi512ELi2048ELi16EEvPKfS1_S1_S1_S1_PfiiE3s_x+1076];
	ld.shared.f32 	%f211, [_ZZ16fused_mlp_kernelILi512ELi2048ELi16EEvPKfS1_S1_S1_S1_PfiiE3s_x+1080];
	ld.shared.f32 	%f212, [_ZZ16fused_mlp_kernelILi512ELi2048ELi16EEvPKfS1_S1_S1_S1_PfiiE3s_x+1084];
	ld.shared.f32 	%f213, [_ZZ16fused_mlp_kernelILi512ELi2048ELi16EEvPKfS1_S1_S1_S1_PfiiE3s_x+1088];
	ld.shared.f32 	%f214, [_ZZ16fused_mlp_kernelILi512ELi2048ELi16EEvPKfS1_S1_S1_S1_PfiiE3s_x+1092];
	ld.shared.f32 	%f215, [_ZZ16fused_mlp_kernelILi512ELi2048ELi16EEvPKfS1_S1_S1_S1_PfiiE3s_x+1096];
	ld.shared.f32 	%f216, [_ZZ16fused_mlp_kernelILi512ELi2048ELi16EEvPKfS1_S1_S1_S1_PfiiE3s_x+1100];
	ld.shared.f32 	%f217, [_ZZ16fused_mlp_kernelILi512ELi2048ELi16EEvPKfS1_S1_S1_S1_PfiiE3s_x+1104];
	ld.shared.f32 	%f218, [_ZZ16fused_mlp_kernelILi512ELi2048ELi16EEvPKfS1_S1_S1_S1_PfiiE3s_x+1108];
	ld.shared.f32 	%f219, [_ZZ16fused_mlp_kernelILi512ELi2048ELi16EEvPKfS1_S1_S1_S1_PfiiE3s_x+1112];
	ld.shared.f32 	%f220, [_ZZ16fused_mlp_kernelILi512ELi2048ELi16EEvPKfS1_S1_S1_S1_PfiiE3s_x+1116];
	ld.shared.f32 	%f221, [_ZZ16fused_mlp_kernelILi512ELi2048ELi16EEvPKfS1_S1_S1_S1_PfiiE3s_x+1120];
	ld.shared.f32 	%f222, [_ZZ16fused_mlp_kernelILi512ELi2048ELi16EEvPKfS1_S1_S1_S1_PfiiE3s_x+1124];
	ld.shared.f32 	%f223, [_ZZ16fused_mlp_kernelILi512ELi2048ELi16EEvPKfS1_S1_S1_S1_PfiiE3s_x+1128];
	ld.shared.f32 	%f224, [_ZZ16fused_mlp_kernelILi512ELi2048ELi16EEvPKfS1_S1_S1_S1_PfiiE3s_x+1132];
	ld.shared.f32 	%f225, [_ZZ16fused_mlp_kernelILi512ELi2048ELi16EEvPKfS1_S1_S1_S1_PfiiE3s_x+1136];
	ld.shared.f32 	%f226, [_ZZ16fused_mlp_kernelILi512ELi2048ELi16EEvPKfS1_S1_S1_S1_PfiiE3s_x+1140];
	ld.shared.f32 	%f227, [_ZZ16fused_mlp_kernelILi512ELi2048ELi16EEvPKfS1_S1_S1_S1_PfiiE3s_x+1144];
	ld.shared.f32 	%f228, [_ZZ16fused_mlp_kernelILi512ELi2048ELi16EEvPKfS1_S1_S1_S1_PfiiE3s_x+1148];
	ld.shared.f32 	%f229, [_ZZ16fused_mlp_kernelILi512ELi2048ELi16EEvPKfS1_S1_S1_S1_PfiiE3s_x+1152];
	ld.shared.f32 	%f230, [_ZZ16fused_mlp_kernelILi512ELi2048ELi16EEvPKfS1_S1_S1_S1_PfiiE3s_x+1156];
	ld.shared.f32 	%f231, [_ZZ16fused_mlp_kernelILi512ELi2048ELi16EEvPKfS1_S1_S1_S1_PfiiE3s_x+1160];
	ld.shared.f32 	%f232, [_ZZ16fused_mlp_kernelILi512ELi2048ELi16EEvPKfS1_S1_S1_S1_PfiiE3s_x+1164];
	ld.shared.f32 	%f233, [_ZZ16fused_mlp_kernelILi512ELi2048ELi16EEvPKfS1_S1_S1_S1_PfiiE3s_x+1168];
	ld.shared.f32 	%f234, [_ZZ16fused_mlp_kernelILi512ELi2048ELi16EEvPKfS1_S1_S1_S1_PfiiE3s_x+1172];
	ld.shared.f32 	%f235, [_ZZ16fused_mlp_kernelILi512ELi2048ELi16EEvPKfS1_S1_S1_S1_PfiiE3s_x+1176];
	ld.shared.f32 	%f236, [_ZZ16fused_mlp_kernelILi512ELi2048ELi16EEvPKfS1_S1_S1_S1_PfiiE3s_x+1180];
	ld.shared.f32 	%f237, [_ZZ16fused_mlp_kernelILi512ELi2048ELi16EEvPKfS1_S1_S1_S1_PfiiE3s_x+1184];
	ld.shared.f32 	%f238, [_ZZ16fused_mlp_kernelILi512ELi2048ELi16EEvPKfS1_S1_S1_S1_PfiiE3s_x+1188];
	ld.shared.f32 	%f239, [_ZZ16fused_mlp_kernelILi512ELi2048ELi16EEvPKfS1_S1_S1_S1_PfiiE3s_x+1192];
	ld.shared.f32 	%f240, [_ZZ16fused_mlp_kernelILi512ELi2048ELi16EEvPKfS1_S1_S1_S1_PfiiE3s_x+1196];
	ld.shared.f32 	%f241, [_ZZ16fused_mlp_kernelILi512ELi2048ELi16EEvPKfS1_S1_S1_S1_PfiiE3s_x+1200];
	ld.shared.f32 	%f242, [_ZZ16fused_mlp_kernelILi512ELi2048ELi16EEvPKfS1_S1_S1_S1_PfiiE3s_x+1204];
	ld.shared.f32 	%f243, [_ZZ16fused_mlp_kernelILi512ELi2048ELi16EEvPKfS1_S1_S1_S1_PfiiE3s_x+1208];
	ld.shared.f32 	%f244, [_ZZ16fused_mlp_kernelILi512ELi2048ELi16EEvPKfS1_S1_S1_S1_PfiiE3s_x+1212];
	ld.shared.f32 	%f245, [_ZZ16fused_mlp_kernelILi512ELi2048ELi16EEvPKfS1_S1_S1_S1_PfiiE3s_x+1216];
	ld.shared.f32 	%f246, [_ZZ16fused_mlp_kernelILi512ELi2048ELi16EEvPKfS1_S1_S1_S1_PfiiE3s_x+1220];
	ld.shared.f32 	%f247, [_ZZ16fused_mlp_kernelILi512ELi2048ELi16EEvPKfS1_S1_S1_S1_PfiiE3s_x+1224];
	ld.shared.f32 	%f248, [_ZZ16fused_mlp_kernelILi512ELi2048ELi16EEvPKfS1_S1_S1_S1_PfiiE3s_x+1228];
	ld.shared.f32 	%f249, [_ZZ16fused_mlp_kernelILi512ELi2048ELi16EEvPKfS1_S1_S1_S1_PfiiE3s_x+1232];
	ld.shared.f32 	%f250, [_ZZ16fused_mlp_kernelILi512ELi2048ELi16EEvPKfS1_S1_S1_S1_PfiiE3s_x+1236];
	ld.shared.f32 	%f251, [_ZZ16fused_mlp_kernelILi512ELi2048ELi16EEvPKfS1_S1_S1_S1_PfiiE3s_x+1240];
	ld.shared.f32 	%f252, [_ZZ16fused_mlp_kernelILi512ELi2048ELi16EEvPKfS1_S1_S1_S1_PfiiE3s_x+1244];
	ld.shared.f32 	%f253, [_ZZ16fused_mlp_kernelILi512ELi2048ELi16EEvPKfS1_S1_S1_S1_PfiiE3s_x+1248];
	ld.shared.f32 	%f254, [_ZZ16fused_mlp_kernelILi512ELi2048ELi16EEvPKfS1_S1_S1_S1_PfiiE3s_x+1252];
	ld.shared.f32 	%f255, [_ZZ16fused_mlp_kernelILi512ELi2048ELi16EEvPKfS1_S1_S1_S1_PfiiE3s_x+1256];
	ld.shared.f32 	%f256, [_ZZ16fused_mlp_kernelILi512ELi2048ELi16EEvPKfS1_S1_S1_S1_PfiiE3s_x+1260];
	ld.shared.f32 	%f257, [_ZZ16fused_mlp_kernelILi512ELi2048ELi16EEvPKfS1_S1_S1_S1_PfiiE3s_x+1264];
	ld.shared.f32 	%f258, [_ZZ16fused_mlp_kernelILi512ELi2048ELi16EEvPKfS1_S1_S1_S1_PfiiE3s_x+1268];
	ld.shared.f32 	%f259, [_ZZ16fused_mlp_kernelILi512ELi2048ELi16EEvPKfS1_S1_S1_S1_PfiiE3s_x+1272];
	ld.shared.f32 	%f260, [_ZZ16fused_mlp_kernelILi512ELi2048ELi16EEvPKfS1_S1_S1_S1_PfiiE3s_x+1276];
	ld.shared.f32 	%f261, [_ZZ16fused_mlp_kernelILi512ELi2048ELi16EEvPKfS1_S1_S1_S1_PfiiE3s_x+1280];
	ld.shared.f32 	%f262, [_ZZ16fused_mlp_kernelILi512ELi2048ELi16EEvPKfS1_S1_S1_S1_PfiiE3s_x+1284];
	ld.shared.f32 	%f263, [_ZZ16fused_mlp_kernelILi512ELi2048ELi16EEvPKfS1_S1_S1_S1_PfiiE3s_x+1288];
	ld.shared.f32 	%f264, [_ZZ16fused_mlp_kernelILi512ELi2048ELi16EEvPKfS1_S1_S1_S1_PfiiE3s_x+1292];
	ld.shared.f32 	%f265, [_ZZ16fused_mlp_kernelILi512ELi2048ELi16EEvPKfS1_S1_S1_S1_PfiiE3s_x+1296];
	ld.shared.f32 	%f266, [_ZZ16fused_mlp_kernelILi512ELi2048ELi16EEvPKfS1_S1_S1_S1_PfiiE3s_x+1300];
	ld.shared.f32 	%f267, [_ZZ16fused_mlp_kernelILi512ELi2048ELi16EEvPKfS1_S1_S1_S1_PfiiE3s_x+1304];
	ld.shared.f32 	%f268, [_ZZ16fused_mlp_kernelILi512ELi2048ELi16EEvPKfS1_S1_S1_S1_PfiiE3s_x+1308];
	ld.shared.f32 	%f269, [_ZZ16fused_mlp_kernelILi512ELi2048ELi16EEvPKfS1_S1_S1_S1_PfiiE3s_x+1312];
	ld.shared.f32 	%f270, [_ZZ16fused_mlp_kernelILi512ELi2048ELi16EEvPKfS1_S1_S1_S1_PfiiE3s_x+1316];
	ld.shared.f32 	%f271, [_ZZ16fused_mlp_kernelILi512ELi2048ELi16EEvPKfS1_S1_S1_S1_PfiiE3s_x+1320];
	ld.shared.f32 	%f272, [_ZZ16fused_mlp_kernelILi512ELi2048ELi16EEvPKfS1_S1_S1_S1_PfiiE3s_x+1324];
	ld.shared.f32 	%f273, [_ZZ16fused_mlp_kernelILi512ELi2048ELi16EEvPKfS1_S1_S1_S1_PfiiE3s_x+1328];
	ld.shared.f32 	%f274, [_ZZ16fused_mlp_kernelILi512ELi2048ELi16EEvPKfS1_S1_S1_S1_PfiiE3s_x+1332];
	ld.shared.f32 	%f275, [_ZZ16fused_mlp_kernelILi512ELi2048ELi16EEvPKfS1_S1_S1_S1_PfiiE3s_x+1336];
	ld.shared.f32 	%f276, [_ZZ16fused_mlp_kernelILi512ELi2048ELi16EEvPKfS1_S1_S1_S1_PfiiE3s_x+1340];
	ld.shared.f32 	%f277, [_ZZ16fused_mlp_kernelILi512ELi2048ELi16EEvPKfS1_S1_S1_S1_PfiiE3s_x+1344];
	ld.shared.f32 	%f278, [_ZZ16fused_mlp_kernelILi512ELi2048ELi16EEvPKfS1_S1_S1_S1_PfiiE3s_x+1348];
	ld.shared.f32 	%f279, [_ZZ16fused_mlp_kernelILi512ELi2048ELi16EEvPKfS1_S1_S1_S1_PfiiE3s_x+1352];
	ld.shared.f32 	%f280, [_ZZ16fused_mlp_kernelILi512ELi2048ELi16EEvPKfS1_S1_S1_S1_PfiiE3s_x+1356];
	ld.shared.f32 	%f281, [_ZZ16fused_mlp_kernelILi512ELi2048ELi16EEvPKfS1_S1_S1_S1_PfiiE3s_x+1360];
	ld.shared.f32 	%f282, [_ZZ16fused_mlp_kernelILi512ELi2048ELi16EEvPKfS1_S1_S1_S1_PfiiE3s_x+1364];
	ld.shared.f32 	%f283, [_ZZ16fused_mlp_kernelILi512ELi2048ELi16EEvPKfS1_S1_S1_S1_PfiiE3s_x+1368];
	ld.shared.f32 	%f284, [_ZZ16fused_mlp_kernelILi512ELi2048ELi16EEvPKfS1_S1_S1_S1_PfiiE3s_x+1372];
	ld.shared.f32 	%f285, [_ZZ16fused_mlp_kernelILi512ELi2048ELi16EEvPKfS1_S1_S1_S1_PfiiE3s_x+1376];
	ld.shared.f32 	%f286, [_ZZ16fused_mlp_kernelILi512ELi2048ELi16EEvPKfS1_S1_S1_S1_PfiiE3s_x+1380];
	ld.shared.f32 	%f287, [_ZZ16fused_mlp_kernelILi512ELi2048ELi16EEvPKfS1_S1_S1_S1_PfiiE3s_x+1384];
	ld.shared.f32 	%f288, [_ZZ16fused_mlp_kernelILi512ELi2048ELi16EEvPKfS1_S1_S1_S1_PfiiE3s_x+1388];
	ld.shared.f32 	%f289, [_ZZ16fused_mlp_kernelILi512ELi2048ELi16EEvPKfS1_S1_S1_S1_PfiiE3s_x+1392];
	ld.shared.f32 	%f290, [_ZZ16fused_mlp_kernelILi512ELi2048ELi16EEvPKfS1_S1_S1_S1_PfiiE3s_x+1396];
	ld.shared.f32 	%f291, [_ZZ16fused_mlp_kernelILi512ELi2048ELi16EEvPKfS1_S1_S1_S1_PfiiE3s_x+1400];
	ld.shared.f32 	%f292, [_ZZ16fused_mlp_kernelILi512ELi2048ELi16EEvPKfS1_S1_S1_S1_PfiiE3s_x+1404];
	ld.shared.f32 	%f293, [_ZZ16fused_mlp_kernelILi512ELi2048ELi16EEvPKfS1_S1_S1_S1_PfiiE3s_x+1408];
	ld.shared.f32 	%f294, [_ZZ16fused_mlp_kernelILi512ELi2048ELi16EEvPKfS1_S1_S1_S1_PfiiE3s_x+1412];
	ld.shared.f32 	%f295, [_ZZ16fused_mlp_kernelILi512ELi2048ELi16EEvPKfS1_S1_S1_S1_PfiiE3s_x+1416];
	ld.shared.f32 	%f296, [_ZZ16fused_mlp_kernelILi512ELi2048ELi16EEvPKfS1_S1_S1_S1_PfiiE3s_x+1420];
	ld.shared.f32 	%f297, [_ZZ16fused_mlp_kernelILi512ELi2048ELi16EEvPKfS1_S1_S1_S1_PfiiE3s_x+1424];
	ld.shared.f32 	%f298, [_ZZ16fused_mlp_kernelILi512ELi2048ELi16EEvPKfS1_S1_S1_S1_PfiiE3s_x+1428];
	ld.shared.f32 	%f299, [_ZZ16fused_mlp_kernelILi512ELi2048ELi16EEvPKfS1_S1_S1_S1_PfiiE3s_x+1432];
	ld.shared.f32 	%f300, [_ZZ16fused_mlp_kernelILi512ELi2048ELi16EEvPKfS1_S1_S1_S1_PfiiE3s_x+1436];
	ld.shared.f32 	%f301, [_ZZ16fused_mlp_kernelILi512ELi2048ELi16EEvPKfS1_S1_S1_S1_PfiiE3s_x+1440];
	ld.shared.f32 	%f302, [_ZZ16fused_mlp_kernelILi512ELi2048ELi16EEvPKfS1_S1_S1_S1_PfiiE3s_x+1444];
	ld.shared.f32 	%f303, [_ZZ16fused_mlp_kernelILi512ELi2048ELi16EEvPKfS1_S1_S1_S1_PfiiE3s_x+1448];
	ld.shared.f32 	%f304, [_ZZ16fused_mlp_kernelILi512ELi2048ELi16EEvPKfS1_S1_S1_S1_PfiiE3s_x+1452];
	ld.shared.f32 	%f305, [_ZZ16fused_mlp_kernelILi512ELi2048ELi16EEvPKfS1_S1_S1_S1_PfiiE3s_x+1456];
	ld.shared.f32 	%f306, [_ZZ16fused_mlp_kernelILi512ELi2048ELi16EEvPKfS1_S1_S1_S1_PfiiE3s_x+1460];
	ld.shared.f32 	%f307, [_ZZ16fused_mlp_kernelILi512ELi2048ELi16EEvPKfS1_S1_S1_S1_PfiiE3s_x+1464];
	ld.shared.f32 	%f308, [_ZZ16fused_mlp_kernelILi512ELi2048ELi16EEvPKfS1_S1_S1_S1_PfiiE3s_x+1468];
	ld.shared.f32 	%f309, [_ZZ16fused_mlp_kernelILi512ELi2048ELi16EEvPKfS1_S1_S1_S1_PfiiE3s_x+1472];
	ld.shared.f32 	%f310, [_ZZ16fused_mlp_kernelILi512ELi2048ELi16EEvPKfS1_S1_S1_S1_PfiiE3s_x+1476];
	ld.shared.f32 	%f311, [_ZZ16fused_mlp_kernelILi512ELi2048ELi16EEvPKfS1_S1_S1_S1_PfiiE3s_x+1480];
	ld.shared.f32 	%f312, [_ZZ16fused_mlp_kernelILi512ELi2048ELi16EEvPKfS1_S1_S1_S1_PfiiE3s_x+1484];
	ld.shared.f32 	%f313, [_ZZ16fused_mlp_kernelILi512ELi2048ELi16EEvPKfS1_S1_S1_S1_PfiiE3s_x+1488];
	ld.shared.f32 	%f314, [_ZZ16fused_mlp_kernelILi512ELi2048ELi16EEvPKfS1_S1_S1_S1_PfiiE3s_x+1492];
	ld.shared.f32 	%f315, [_ZZ16fused_mlp_kernelILi512ELi2048ELi16EEvPKfS1_S1_S1_S1_PfiiE3s_x+1496];
	ld.shared.f32 	%f316, [_ZZ16fused_mlp_kernelILi512ELi2048ELi16EEvPKfS1_S1_S1_S1_PfiiE3s_x+1500];
	ld.shared.f32 	%f317, [_ZZ16fused_mlp_kernelILi512ELi2048ELi16EEvPKfS1_S1_S1_S1_PfiiE3s_x+1504];
	ld.shared.f32 	%f318, [_ZZ16fused_mlp_kernelILi512ELi2048ELi16EEvPKfS1_S1_S1_S1_PfiiE3s_x+1508];
	ld.shared.f32 	%f319, [_ZZ16fused_mlp_kernelILi512ELi2048ELi16EEvPKfS1_S1_S1_S1_PfiiE3s_x+1512];
	ld.shared.f32 	%f320, [_ZZ16fused_mlp_kernelILi512ELi2048ELi16EEvPKfS1_S1_S1_S1_PfiiE3s_x+1516];
	ld.shared.f32 	%f321, [_ZZ16fused_mlp_kernelILi512ELi2048ELi16EEvPKfS1_S1_S1_S1_PfiiE3s_x+1520];
	ld.shared.f32 	%f322, [_ZZ16fused_mlp_kernelILi512ELi2048ELi16EEvPKfS1_S1_S1_S1_PfiiE3s_x+1524];
	ld.shared.f32 	%f323, [_ZZ16fused_mlp_kernelILi512ELi2048ELi16EEvPKfS1_S1_S1_S1_PfiiE3s_x+1528];
	ld.shared.f32 	%f324, [_ZZ16fused_mlp_kernelILi512ELi2048ELi16EEvPKfS1_S1_S1_S1_PfiiE3s_x+1532];
	ld.shared.f32 	%f325, [_ZZ16fused_mlp_kernelILi512ELi2048ELi16EEvPKfS1_S1_S1_S1_PfiiE3s_x+1536];
	ld.shared.f32 	%f326, [_ZZ16fused_mlp_kernelILi512ELi2048ELi16EEvPKfS1_S1_S1_S1_PfiiE3s_x+1540];
	ld.shared.f32 	%f327, [_ZZ16fused_mlp_kernelILi512ELi2048ELi16EEvPKfS1_S1_S1_S1_PfiiE3s_x+1544];
	ld.shared.f32 	%f328, [_ZZ16fused_mlp_kernelILi512ELi2048ELi16EEvPKfS1_S1_S1_S1_PfiiE3s_x+1548];
	ld.shared.f32 	%f329, [_ZZ16fused_mlp_kernelILi512ELi2048ELi16EEvPKfS1_S1_S1_S1_PfiiE3s_x+1552];
	ld.shared.f32 	%f330, [_ZZ16fused_mlp_kernelILi512ELi2048ELi16EEvPKfS1_S1_S1_S1_PfiiE3s_x+1556];
	ld.shared.f32 	%f331, [_ZZ16fused_mlp_kernelILi512ELi2048ELi16EEvPKfS1_S1_S1_S1_PfiiE3s_x+1560];
	ld.shared.f32 	%f332, [_ZZ16fused_mlp_kernelILi512ELi2048ELi16EEvPKfS1_S1_S1_S1_PfiiE3s_x+1564];
	ld.shared.f32 	%f333, [_ZZ16fused_mlp_kernelILi512ELi2048ELi16EEvPKfS1_S1_S1_S1_PfiiE3s_x+1568];
	ld.shared.f32 	%f334, [_ZZ16fused_mlp_kernelILi512ELi2048ELi16EEvPKfS1_S1_S1_S1_PfiiE3s_x+1572];
	ld.shared.f32 	%f335, [_ZZ16fused_mlp_kernelILi512ELi2048ELi16EEvPKfS1_S1_S1_S1_PfiiE3s_x+1576];
	ld.shared.f32 	%f336, [_ZZ16fused_mlp_kernelILi512ELi2048ELi16EEvPKfS1_S1_S1_S1_PfiiE3s_x+1580];
	ld.shared.f32 	%f337, [_ZZ16fused_mlp_kernelILi512ELi2048ELi16EEvPKfS1_S1_S1_S1_PfiiE3s_x+1584];
	ld.shared.f32 	%f338, [_ZZ16fused_mlp_kernelILi512ELi2048ELi16EEvPKfS1_S1_S1_S1_PfiiE3s_x+1588];
	ld.shared.f32 	%f339, [_ZZ16fused_mlp_kernelILi512ELi2048ELi16EEvPKfS1_S1_S1_S1_PfiiE3s_x+1592];
	ld.shared.f32 	%f340, [_ZZ16fused_mlp_kernelILi512ELi2048ELi16EEvPKfS1_S1_S1_S1_PfiiE3s_x+1596];
	ld.shared.f32 	%f341, [_ZZ16fused_mlp_kernelILi512ELi2048ELi16EEvPKfS1_S1_S1_S1_PfiiE3s_x+1600];
	ld.shared.f32 	%f342, [_ZZ16fused_mlp_kernelILi512ELi2048ELi16EEvPKfS1_S1_S1_S1_PfiiE3s_x+1604];
	ld.shared.f32 	%f343, [_ZZ16fused_mlp_kernelILi512ELi2048ELi16EEvPKfS1_S1_S1_S1_PfiiE3s_x+1608];
	ld.shared.f32 	%f344, [_ZZ16fused_mlp_kernelILi512ELi2048ELi16EEvPKfS1_S1_S1_S1_PfiiE3s_x+1612];
	ld.shared.f32 	%f345, [_ZZ16fused_mlp_kernelILi512ELi2048ELi16EEvPKfS1_S1_S1_S1_PfiiE3s_x+1616];
	ld.shared.f32 	%f346, [_ZZ16fused_mlp_kernelILi512ELi2048ELi16EEvPKfS1_S1_S1_S1_PfiiE3s_x+1620];
	ld.shared.f32 	%f347, [_ZZ16fused_mlp_kernelILi512ELi2048ELi16EEvPKfS1_S1_S1_S1_PfiiE3s_x+1624];
	ld.shared.f32 	%f348, [_ZZ16fused_mlp_kernelILi512ELi2048ELi16EEvPKfS1_S1_S1_S1_PfiiE3s_x+1628];
	ld.shared.f32 	%f349, [_ZZ16fused_mlp_kernelILi512ELi2048ELi16EEvPKfS1_S1_S1_S1_PfiiE3s_x+1632];
	ld.shared.f32 	%f350, [_ZZ16fused_mlp_kernelILi512ELi2048ELi16EEvPKfS1_S1_S1_S1_PfiiE3s_x+1636];
	ld.shared.f32 	%f351, [_ZZ16fused_mlp_kernelILi512ELi2048ELi16EEvPKfS1_S1_S1_S1_PfiiE3s_x+1640];
	ld.shared.f32 	%f352, [_ZZ16fused_mlp_kernelILi512ELi2048ELi16EEvPKfS1_S1_S1_S1_PfiiE3s_x+1644];
	ld.shared.f32 	%f353, [_ZZ16fused_mlp_kernelILi512ELi2048ELi16EEvPKfS1_S1_S1_S1_PfiiE3s_x+1648];
	ld.shared.f32 	%f354, [_ZZ16fused_mlp_kernelILi512ELi2048ELi16EEvPKfS1_S1_S1_S1_PfiiE3s_x+1652];
	ld.shared.f32 	%f355, [_ZZ16fused_mlp_kernelILi512ELi2048ELi16EEvPKfS1_S1_S1_S1_PfiiE3s_x+1656];
	ld.shared.f32 	%f356, [_ZZ16fused_mlp_kernelILi512ELi2048ELi16EEvPKfS1_S1_S1_S1_PfiiE3s_x+1660];
	ld.shared.f32 	%f357, [_ZZ16fused_mlp_kernelILi512ELi2048ELi16EEvPKfS1_S1_S1_S1_PfiiE3s_x+1664];
	ld.shared.f32 	%f358, [_ZZ16fused_mlp_kernelILi512ELi2048ELi16EEvPKfS1_S1_S1_S1_PfiiE3s_x+1668];
	ld.shared.f32 	%f359, [_ZZ16fused_mlp_kernelILi512ELi2048ELi16EEvPKfS1_S1_S1_S1_PfiiE3s_x+1672];
	ld.shared.f32 	%f360, [_ZZ16fused_mlp_kernelILi512ELi2048ELi16EEvPKfS1_S1_S1_S1_PfiiE3s_x+1676];
	ld.shared.f32 	%f361, [_ZZ16fused_mlp_kernelILi512ELi2048ELi16EEvPKfS1_S1_S1_S1_PfiiE3s_x+1680];
	ld.shared.f32 	%f362, [_ZZ16fused_mlp_kernelILi512ELi2048ELi16EEvPKfS1_S1_S1_S1_PfiiE3s_x+1684];
	ld.shared.f32 	%f363, [_ZZ16fused_mlp_kernelILi512ELi2048ELi16EEvPKfS1_S1_S1_S1_PfiiE3s_x+1688];
	ld.shared.f32 	%f364, [_ZZ16fused_mlp_kernelILi512ELi2048ELi16EEvPKfS1_S1_S1_S1_PfiiE3s_x+1692];
	ld.shared.f32 	%f365, [_ZZ16fused_mlp_kernelILi512ELi2048ELi16EEvPKfS1_S1_S1_S1_PfiiE3s_x+1696];
	ld.shared.f32 	%f366, [_ZZ16fused_mlp_kernelILi512ELi2048ELi16EEvPKfS1_S1_S1_S1_PfiiE3s_x+1700];
	ld.shared.f32 	%f367, [_ZZ16fused_mlp_kernelILi512ELi2048ELi16EEvPKfS1_S1_S1_S1_PfiiE3s_x+1704];
	ld.shared.f32 	%f368, [_ZZ16fused_mlp_kernelILi512ELi2048ELi16EEvPKfS1_S1_S1_S1_PfiiE3s_x+1708];
	ld.shared.f32 	%f369, [_ZZ16fused_mlp_kernelILi512ELi2048ELi16EEvPKfS1_S1_S1_S1_PfiiE3s_x+1712];
	ld.shared.f32 	%f370, [_ZZ16fused_mlp_kernelILi512ELi2048ELi16EEvPKfS1_S1_S1_S1_PfiiE3s_x+1716];
	ld.shared.f32 	%f371, [_ZZ16fused_mlp_kernelILi512ELi2048ELi16EEvPKfS1_S1_S1_S1_PfiiE3s_x+1720];
	ld.shared.f32 	%f372, [_ZZ16fused_mlp_kernelILi512ELi2048ELi16EEvPKfS1_S1_S1_S1_PfiiE3s_x+1724];
	ld.shared.f32 	%f373, [_ZZ16fused_mlp_kernelILi512ELi2048ELi16EEvPKfS1_S1_S1_S1_PfiiE3s_x+1728];
	ld.shared.f32 	%f374, [_ZZ16fused_mlp_kernelILi512ELi2048ELi16EEvPKfS1_S1_S1_S1_PfiiE3s_x+1732];
	ld.shared.f32 	%f375, [_ZZ16fused_mlp_kernelILi512ELi2048ELi16EEvPKfS1_S1_S1_S1_PfiiE3s_x+1736];
	ld.shared.f32 	%f376, [_ZZ16fused_mlp_kernelILi512ELi2048ELi16EEvPKfS1_S1_S1_S1_PfiiE3s_x+1740];
	ld.shared.f32 	%f377, [_ZZ16fused_mlp_kernelILi512ELi2048ELi16EEvPKfS1_S1_S1_S1_PfiiE3s_x+1744];
	ld.shared.f32 	%f378, [_ZZ16fused_mlp_kernelILi512ELi2048ELi16EEvPKfS1_S1_S1_S1_PfiiE3s_x+1748];
	ld.shared.f32 	%f379, [_ZZ16fused_mlp_kernelILi512ELi2048ELi16EEvPKfS1_S1_S1_S1_PfiiE3s_x+1752];
	ld.shared.f32 	%f380, [_ZZ16fused_mlp_kernelILi512ELi2048ELi16EEvPKfS1_S1_S1_S1_PfiiE3s_x+1756];
	ld.shared.f32 	%f381, [_ZZ16fused_mlp_kernelILi512ELi2048ELi16EEvPKfS1_S1_S1_S1_PfiiE3s_x+1760];
	ld.shared.f32 	%f382, [_ZZ16fused_mlp_kernelILi512ELi2048ELi16EEvPKfS1_S1_S1_S1_PfiiE3s_x+1764];
	ld.shared.f32 	%f383, [_ZZ16fused_mlp_kernelILi512ELi2048ELi16EEvPKfS1_S1_S1_S1_PfiiE3s_x+1768];
	ld.shared.f32 	%f384, [_ZZ16fused_mlp_kernelILi512ELi2048ELi16EEvPKfS1_S1_S1_S1_PfiiE3s_x+1772];
	ld.shared.f32 	%f385, [_ZZ16fused_mlp_kernelILi512ELi2048ELi16EEvPKfS1_S1_S1_S1_PfiiE3s_x+1776];
	ld.shared.f32 	%f386, [_ZZ16fused_mlp_kernelILi512ELi2048ELi16EEvPKfS1_S1_S1_S1_PfiiE3s_x+1780];
	ld.shared.f32 	%f387, [_ZZ16fused_mlp_kernelILi512ELi2048ELi16EEvPKfS1_S1_S1_S1_PfiiE3s_x+1784];
	ld.shared.f32 	%f388, [_ZZ16fused_mlp_kernelILi512ELi2048ELi16EEvPKfS1_S1_S1_S1_PfiiE3s_x+1788];
	ld.shared.f32 	%f389, [_ZZ16fused_mlp_kernelILi512ELi2048ELi16EEvPKfS1_S1_S1_S1_PfiiE3s_x+1792];
	ld.shared.f32 	%f390, [_ZZ16fused_mlp_kernelILi512ELi2048ELi16EEvPKfS1_S1_S1_S1_PfiiE3s_x+1796];
	ld.shared.f32 	%f391, [_ZZ16fused_mlp_kernelILi512ELi2048ELi16EEvPKfS1_S1_S1_S1_PfiiE3s_x+1800];
	ld.shared.f32 	%f392, [_ZZ16fused_mlp_kernelILi512ELi2048ELi16EEvPKfS1_S1_S1_S1_PfiiE3s_x+1804];
	ld.shared.f32 	%f393, [_ZZ16fused_mlp_kernelILi512ELi2048ELi16EEvPKfS1_S1_S1_S1_PfiiE3s_x+1808];
	ld.shared.f32 	%f394, [_ZZ16fused_mlp_kernelILi512ELi2048ELi16EEvPKfS1_S1_S1_S1_PfiiE3s_x+1812];
	ld.shared.f32 	%f395, [_ZZ16fused_mlp_kernelILi512ELi2048ELi16EEvPKfS1_S1_S1_S1_PfiiE3s_x+1816];
	ld.shared.f32 	%f396, [_ZZ16fused_mlp_kernelILi512ELi2048ELi16EEvPKfS1_S1_S1_S1_PfiiE3s_x+1820];
	ld.shared.f32 	%f397, [_ZZ16fused_mlp_kernelILi512ELi2048ELi16EEvPKfS1_S1_S1_S1_PfiiE3s_x+1824];
	ld.shared.f32 	%f398, [_ZZ16fused_mlp_kernelILi512ELi2048ELi16EEvPKfS1_S1_S1_S1_PfiiE3s_x+1828];
	ld.shared.f32 	%f399, [_ZZ16fused_mlp_kernelILi512ELi2048ELi16EEvPKfS1_S1_S1_S1_PfiiE3s_x+1832];
	ld.shared.f32 	%f400, [_ZZ16fused_mlp_kernelILi512ELi2048ELi16EEvPKfS1_S1_S1_S1_PfiiE3s_x+1836];
	ld.shared.f32 	%f401, [_ZZ16fused_mlp_kernelILi512ELi2048ELi16EEvPKfS1_S1_S1_S1_PfiiE3s_x+1840];
	ld.shared.f32 	%f402, [_ZZ16fused_mlp_kernelILi512ELi2048ELi16EEvPKfS1_S1_S1_S1_PfiiE3s_x+1844];
	ld.shared.f32 	%f403, [_ZZ16fused_mlp_kernelILi512ELi2048ELi16EEvPKfS1_S1_S1_S1_PfiiE3s_x+1848];
	ld.shared.f32 	%f404, [_ZZ16fused_mlp_kernelILi512ELi2048ELi16EEvPKfS1_S1_S1_S1_PfiiE3s_x+1852];
	ld.shared.f32 	%f405, [_ZZ16fused_mlp_kernelILi512ELi2048ELi16EEvPKfS1_S1_S1_S1_PfiiE3s_x+1856];
	ld.shared.f32 	%f406, [_ZZ16fused_mlp_kernelILi512ELi2048ELi16EEvPKfS1_S1_S1_S1_PfiiE3s_x+1860];
	ld.shared.f32 	%f407, [_ZZ16fused_mlp_kernelILi512ELi2048ELi16EEvPKfS1_S1_S1_S1_PfiiE3s_x+1864];
	ld.shared.f32 	%f408, [_ZZ16fused_mlp_kernelILi512ELi2048ELi16EEvPKfS1_S1_S1_S1_PfiiE3s_x+1868];
	ld.shared.f32 	%f409, [_ZZ16fused_mlp_kernelILi512ELi2048ELi16EEvPKfS1_S1_S1_S1_PfiiE3s_x+1872];
	ld.shared.f32 	%f410, [_ZZ16fused_mlp_kernelILi512ELi2048ELi16EEvPKfS1_S1_S1_S1_PfiiE3s_x+1876];
	ld.shared.f32 	%f411, [_ZZ16fused_mlp_kernelILi512ELi2048ELi16EEvPKfS1_S1_S1_S1_PfiiE3s_x+1880];
	ld.shared.f32 	%f412, [_ZZ16fused_mlp_kernelILi512ELi2048ELi16EEvPKfS1_S1_S1_S1_PfiiE3s_x+1884];
	ld.shared.f32 	%f413, [_ZZ16fused_mlp_kernelILi512ELi2048ELi16EEvPKfS1_S1_S1_S1_PfiiE3s_x+1888];
	ld.shared.f32 	%f414, [_ZZ16fused_mlp_kernelILi512ELi2048ELi16EEvPKfS1_S1_S1_S1_PfiiE3s_x+1892];
	ld.shared.f32 	%f415, [_ZZ16fused_mlp_kernelILi512ELi2048ELi16EEvPKfS1_S1_S1_S1_PfiiE3s_x+1896];
	ld.shared.f32 	%f416, [_ZZ16fused_mlp_kernelILi512ELi2048ELi16EEvPKfS1_S1_S1_S1_PfiiE3s_x+1900];
	ld.shared.f32 	%f417, [_ZZ16fused_mlp_kernelILi512ELi2048ELi16EEvPKfS1_S1_S1_S1_PfiiE3s_x+1904];
	ld.shared.f32 	%f418, [_ZZ16fused_mlp_kernelILi512ELi2048ELi16EEvPKfS1_S1_S1_S1_PfiiE3s_x+1908];
	ld.shared.f32 	%f419, [_ZZ16fused_mlp_kernelILi512ELi2048ELi16EEvPKfS1_S1_S1_S1_PfiiE3s_x+1912];
	ld.shared.f32 	%f420, [_ZZ16fused_mlp_kernelILi512ELi2048ELi16EEvPKfS1_S1_S1_S1_PfiiE3s_x+1916];
	ld.shared.f32 	%f421, [_ZZ16fused_mlp_kernelILi512ELi2048ELi16EEvPKfS1_S1_S1_S1_PfiiE3s_x+1920];
	ld.shared.f32 	%f422, [_ZZ16fused_mlp_kernelILi512ELi2048ELi16EEvPKfS1_S1_S1_S1_PfiiE3s_x+1924];
	ld.shared.f32 	%f423, [_ZZ16fused_mlp_kernelILi512ELi2048ELi16EEvPKfS1_S1_S1_S1_PfiiE3s_x+1928];
	ld.shared.f32 	%f424, [_ZZ16fused_mlp_kernelILi512ELi2048ELi16EEvPKfS1_S1_S1_S1_PfiiE3s_x+1932];
	ld.shared.f32 	%f425, [_ZZ16fused_mlp_kernelILi512ELi2048ELi16EEvPKfS1_S1_S1_S1_PfiiE3s_x+1936];
	ld.shared.f32 	%f426, [_ZZ16fused_mlp_kernelILi512ELi2048ELi16EEvPKfS1_S1_S1_S1_PfiiE3s_x+1940];
	ld.shared.f32 	%f427, [_ZZ16fused_mlp_kernelILi512ELi2048ELi16EEvPKfS1_S1_S1_S1_PfiiE3s_x+1944];
	ld.shared.f32 	%f428, [_ZZ16fused_mlp_kernelILi512ELi2048ELi16EEvPKfS1_S1_S1_S1_PfiiE3s_x+1948];
	ld.shared.f32 	%f429, [_ZZ16fused_mlp_kernelILi512ELi2048ELi16EEvPKfS1_S1_S1_S1_PfiiE3s_x+1952];
	ld.shared.f32 	%f430, [_ZZ16fused_mlp_kernelILi512ELi2048ELi16EEvPKfS1_S1_S1_S1_PfiiE3s_x+1956];
	ld.shared.f32 	%f431, [_ZZ16fused_mlp_kernelILi512ELi2048ELi16EEvPKfS1_S1_S1_S1_PfiiE3s_x+1960];
	ld.shared.f32 	%f432, [_ZZ16fused_mlp_kernelILi512ELi2048ELi16EEvPKfS1_S1_S1_S1_PfiiE3s_x+1964];
	ld.shared.f32 	%f433, [_ZZ16fused_mlp_kernelILi512ELi2048ELi16EEvPKfS1_S1_S1_S1_PfiiE3s_x+1968];
	ld.shared.f32 	%f434, [_ZZ16fused_mlp_kernelILi512ELi2048ELi16EEvPKfS1_S1_S1_S1_PfiiE3s_x+1972];
	ld.shared.f32 	%f435, [_ZZ16fused_mlp_kernelILi512ELi2048ELi16EEvPKfS1_S1_S1_S1_PfiiE3s_x+1976];
	ld.shared.f32 	%f436, [_ZZ16fused_mlp_kernelILi512ELi2048ELi16EEvPKfS1_S1_S1_S1_PfiiE3s_x+1980];
	ld.shared.f32 	%f437, [_ZZ16fused_mlp_kernelILi512ELi2048ELi16EEvPKfS1_S1_S1_S1_PfiiE3s_x+1984];
	ld.shared.f32 	%f438, [_ZZ16fused_mlp_kernelILi512ELi2048ELi16EEvPKfS1_S1_S1_S1_PfiiE3s_x+1988];
	ld.shared.f32 	%f439, [_ZZ16fused_mlp_kernelILi512ELi2048ELi16EEvPKfS1_S1_S1_S1_PfiiE3s_x+1992];
	ld.shared.f32 	%f440, [_ZZ16fused_mlp_kernelILi512ELi2048ELi16EEvPKfS1_S1_S1_S1_PfiiE3s_x+1996];
	ld.shared.f32 	%f441, [_ZZ16fused_mlp_kernelILi512ELi2048ELi16EEvPKfS1_S1_S1_S1_PfiiE3s_x+2000];
	ld.shared.f32 	%f442, [_ZZ16fused_mlp_kernelILi512ELi2048ELi16EEvPKfS1_S1_S1_S1_PfiiE3s_x+2004];
	ld.shared.f32 	%f443, [_ZZ16fused_mlp_kernelILi512ELi2048ELi16EEvPKfS1_S1_S1_S1_PfiiE3s_x+2008];
	ld.shared.f32 	%f444, [_ZZ16fused_mlp_kernelILi512ELi2048ELi16EEvPKfS1_S1_S1_S1_PfiiE3s_x+2012];
	ld.shared.f32 	%f445, [_ZZ16fused_mlp_kernelILi512ELi2048ELi16EEvPKfS1_S1_S1_S1_PfiiE3s_x+2016];
	ld.shared.f32 	%f446, [_ZZ16fused_mlp_kernelILi512ELi2048ELi16EEvPKfS1_S1_S1_S1_PfiiE3s_x+2020];
	ld.shared.f32 	%f447, [_ZZ16fused_mlp_kernelILi512ELi2048ELi16EEvPKfS1_S1_S1_S1_PfiiE3s_x+2024];
	ld.shared.f32 	%f448, [_ZZ16fused_mlp_kernelILi512ELi2048ELi16EEvPKfS1_S1_S1_S1_PfiiE3s_x+2028];
	ld.shared.f32 	%f449, [_ZZ16fused_mlp_kernelILi512ELi2048ELi16EEvPKfS1_S1_S1_S1_PfiiE3s_x+2032];
	ld.shared.f32 	%f450, [_ZZ16fused_mlp_kernelILi512ELi2048ELi16EEvPKfS1_S1_S1_S1_PfiiE3s_x+2036];
	ld.shared.f32 	%f451, [_ZZ16fused_mlp_kernelILi512ELi2048ELi16EEvPKfS1_S1_S1_S1_PfiiE3s_x+2040];
	ld.shared.f32 	%f452, [_ZZ16fused_mlp_kernelILi512ELi2048ELi16EEvPKfS1_S1_S1_S1_PfiiE3s_x+2044];
	ld.shared.f32 	%f453, [_ZZ16fused_mlp_kernelILi512ELi2048ELi16EEvPKfS1_S1_S1_S1_PfiiE3s_x];
	ld.shared.f32 	%f454, [_ZZ16fused_mlp_kernelILi512ELi2048ELi16EEvPKfS1_S1_S1_S1_PfiiE3s_x+4];
	ld.shared.f32 	%f455, [_ZZ16fused_mlp_kernelILi512ELi2048ELi16EEvPKfS1_S1_S1_S1_PfiiE3s_x+8];
	ld.shared.f32 	%f456, [_ZZ16fused_mlp_kernelILi512ELi2048ELi16EEvPKfS1_S1_S1_S1_PfiiE3s_x+12];
	ld.shared.f32 	%f457, [_ZZ16fused_mlp_kernelILi512ELi2048ELi16EEvPKfS1_S1_S1_S1_PfiiE3s_x+16];
	ld.shared.f32 	%f458, [_ZZ16fused_mlp_kernelILi512ELi2048ELi16EEvPKfS1_S1_S1_S1_PfiiE3s_x+20];
	ld.shared.f32 	%f459, [_ZZ16fused_mlp_kernelILi512ELi2048ELi16EEvPKfS1_S1_S1_S1_PfiiE3s_x+24];
	ld.shared.f32 	%f460, [_ZZ16fused_mlp_kernelILi512ELi2048ELi16EEvPKfS1_S1_S1_S1_PfiiE3s_x+28];
	ld.shared.f32 	%f461, [_ZZ16fused_mlp_kernelILi512ELi2048ELi16EEvPKfS1_S1_S1_S1_PfiiE3s_x+32];
	ld.shared.f32 	%f462, [_ZZ16fused_mlp_kernelILi512ELi2048ELi16EEvPKfS1_S1_S1_S1_PfiiE3s_x+36];
	ld.shared.f32 	%f463, [_ZZ16fused_mlp_kernelILi512ELi2048ELi16EEvPKfS1_S1_S1_S1_PfiiE3s_x+40];
	ld.shared.f32 	%f464, [_ZZ16fused_mlp_kernelILi512ELi2048ELi16EEvPKfS1_S1_S1_S1_PfiiE3s_x+44];
	ld.shared.f32 	%f465, [_ZZ16fused_mlp_kernelILi512ELi2048ELi16EEvPKfS1_S1_S1_S1_PfiiE3s_x+48];
	ld.shared.f32 	%f466, [_ZZ16fused_mlp_kernelILi512ELi2048ELi16EEvPKfS1_S1_S1_S1_PfiiE3s_x+52];
	ld.shared.f32 	%f467, [_ZZ16fused_mlp_kernelILi512ELi2048ELi16EEvPKfS1_S1_S1_S1_PfiiE3s_x+56];
	ld.shared.f32 	%f468, [_ZZ16fused_mlp_kernelILi512ELi2048ELi16EEvPKfS1_S1_S1_S1_PfiiE3s_x+60];
	ld.shared.f32 	%f469, [_ZZ16fused_mlp_kernelILi512ELi2048ELi16EEvPKfS1_S1_S1_S1_PfiiE3s_x+64];
	ld.shared.f32 	%f470, [_ZZ16fused_mlp_kernelILi512ELi2048ELi16EEvPKfS1_S1_S1_S1_PfiiE3s_x+68];
	ld.shared.f32 	%f471, [_ZZ16fused_mlp_kernelILi512ELi2048ELi16EEvPKfS1_S1_S1_S1_PfiiE3s_x+72];
	ld.shared.f32 	%f472, [_ZZ16fused_mlp_kernelILi512ELi2048ELi16EEvPKfS1_S1_S1_S1_PfiiE3s_x+76];
	ld.shared.f32 	%f473, [_ZZ16fused_mlp_kernelILi512ELi2048ELi16EEvPKfS1_S1_S1_S1_PfiiE3s_x+80];
	ld.shared.f32 	%f474, [_ZZ16fused_mlp_kernelILi512ELi2048ELi16EEvPKfS1_S1_S1_S1_PfiiE3s_x+84];
	ld.shared.f32 	%f475, [_ZZ16fused_mlp_kernelILi512ELi2048ELi16EEvPKfS1_S1_S1_S1_PfiiE3s_x+88];
	ld.shared.f32 	%f476, [_ZZ16fused_mlp_kernelILi512ELi2048ELi16EEvPKfS1_S1_S1_S1_PfiiE3s_x+92];
	ld.shared.f32 	%f477, [_ZZ16fused_mlp_kernelILi512ELi2048ELi16EEvPKfS1_S1_S1_S1_PfiiE3s_x+96];
	ld.shared.f32 	%f478, [_ZZ16fused_mlp_kernelILi512ELi2048ELi16EEvPKfS1_S1_S1_S1_PfiiE3s_x+100];
	ld.shared.f32 	%f479, [_ZZ16fused_mlp_kernelILi512ELi2048ELi16EEvPKfS1_S1_S1_S1_PfiiE3s_x+104];
	ld.shared.f32 	%f480, [_ZZ16fused_mlp_kernelILi512ELi2048ELi16EEvPKfS1_S1_S1_S1_PfiiE3s_x+108];
	ld.shared.f32 	%f481, [_ZZ16fused_mlp_kernelILi512ELi2048ELi16EEvPKfS1_S1_S1_S1_PfiiE3s_x+112];
	ld.shared.f32 	%f482, [_ZZ16fused_mlp_kernelILi512ELi2048ELi16EEvPKfS1_S1_S1_S1_PfiiE3s_x+116];
	ld.shared.f32 	%f483, [_ZZ16fused_mlp_kernelILi512ELi2048ELi16EEvPKfS1_S1_S1_S1_PfiiE3s_x+120];
	ld.shared.f32 	%f484, [_ZZ16fused_mlp_kernelILi512ELi2048ELi16EEvPKfS1_S1_S1_S1_PfiiE3s_x+124];
	ld.shared.f32 	%f485, [_ZZ16fused_mlp_kernelILi512ELi2048ELi16EEvPKfS1_S1_S1_S1_PfiiE3s_x+128];
	ld.shared.f32 	%f486, [_ZZ16fused_mlp_kernelILi512ELi2048ELi16EEvPKfS1_S1_S1_S1_PfiiE3s_x+132];
	ld.shared.f32 	%f487, [_ZZ16fused_mlp_kernelILi512ELi2048ELi16EEvPKfS1_S1_S1_S1_PfiiE3s_x+136];
	ld.shared.f32 	%f488, [_ZZ16fused_mlp_kernelILi512ELi2048ELi16EEvPKfS1_S1_S1_S1_PfiiE3s_x+140];
	ld.shared.f32 	%f489, [_ZZ16fused_mlp_kernelILi512ELi2048ELi16EEvPKfS1_S1_S1_S1_PfiiE3s_x+144];
	ld.shared.f32 	%f490, [_ZZ16fused_mlp_kernelILi512ELi2048ELi16EEvPKfS1_S1_S1_S1_PfiiE3s_x+148];
	ld.shared.f32 	%f491, [_ZZ16fused_mlp_kernelILi512ELi2048ELi16EEvPKfS1_S1_S1_S1_PfiiE3s_x+152];
	ld.shared.f32 	%f492, [_ZZ16fused_mlp_kernelILi512ELi2048ELi16EEvPKfS1_S1_S1_S1_PfiiE3s_x+156];
	ld.shared.f32 	%f493, [_ZZ16fused_mlp_kernelILi512ELi2048ELi16EEvPKfS1_S1_S1_S1_PfiiE3s_x+160];
	ld.shared.f32 	%f494, [_ZZ16fused_mlp_kernelILi512ELi2048ELi16EEvPKfS1_S1_S1_S1_PfiiE3s_x+164];
	ld.shared.f32 	%f495, [_ZZ16fused_mlp_kernelILi512ELi2048ELi16EEvPKfS1_S1_S1_S1_PfiiE3s_x+168];
	ld.shared.f32 	%f496, [_ZZ16fused_mlp_kernelILi512ELi2048ELi16EEvPKfS1_S1_S1_S1_PfiiE3s_x+172];
	ld.shared.f32 	%f497, [_ZZ16fused_mlp_kernelILi512ELi2048ELi16EEvPKfS1_S1_S1_S1_PfiiE3s_x+176];
	ld.shared.f32 	%f498, [_ZZ16fused_mlp_kernelILi512ELi2048ELi16EEvPKfS1_S1_S1_S1_PfiiE3s_x+180];
	ld.shared.f32 	%f499, [_ZZ16fused_mlp_kernelILi512ELi2048ELi16EEvPKfS1_S1_S1_S1_PfiiE3s_x+184];
	ld.shared.f32 	%f500, [_ZZ16fused_mlp_kernelILi512ELi2048ELi16EEvPKfS1_S1_S1_S1_PfiiE3s_x+188];
	ld.shared.f32 	%f501, [_ZZ16fused_mlp_kernelILi512ELi2048ELi16EEvPKfS1_S1_S1_S1_PfiiE3s_x+192];
	ld.shared.f32 	%f502, [_ZZ16fused_mlp_kernelILi512ELi2048ELi16EEvPKfS1_S1_S1_S1_PfiiE3s_x+196];
	ld.shared.f32 	%f503, [_ZZ16fused_mlp_kernelILi512ELi2048ELi16EEvPKfS1_S1_S1_S1_PfiiE3s_x+200];
	ld.shared.f32 	%f504, [_ZZ16fused_mlp_kernelILi512ELi2048ELi16EEvPKfS1_S1_S1_S1_PfiiE3s_x+204];
	ld.shared.f32 	%f505, [_ZZ16fused_mlp_kernelILi512ELi2048ELi16EEvPKfS1_S1_S1_S1_PfiiE3s_x+208];
	ld.shared.f32 	%f506, [_ZZ16fused_mlp_kernelILi512ELi2048ELi16EEvPKfS1_S1_S1_S1_PfiiE3s_x+212];
	ld.shared.f32 	%f507, [_ZZ16fused_mlp_kernelILi512ELi2048ELi16EEvPKfS1_S1_S1_S1_PfiiE3s_x+216];
	ld.shared.f32 	%f508, [_ZZ16fused_mlp_kernelILi512ELi2048ELi16EEvPKfS1_S1_S1_S1_PfiiE3s_x+220];
	ld.shared.f32 	%f509, [_ZZ16fused_mlp_kernelILi512ELi2048ELi16EEvPKfS1_S1_S1_S1_PfiiE3s_x+224];
	ld.shared.f32 	%f510, [_ZZ16fused_mlp_kernelILi512ELi2048ELi16EEvPKfS1_S1_S1_S1_PfiiE3s_x+228];
	ld.shared.f32 	%f511, [_ZZ16fused_mlp_kernelILi512ELi2048ELi16EEvPKfS1_S1_S1_S1_PfiiE3s_x+232];
	ld.shared.f32 	%f512, [_ZZ16fused_mlp_kernelILi512ELi2048ELi16EEvPKfS1_S1_S1_S1_PfiiE3s_x+236];
	mov.u32 	%r73, _ZZ16fused_mlp_kernelILi512ELi2048ELi16EEvPKfS1_S1_S1_S1_PfiiE14s_intermediate;
	mov.u32 	%r75, %ntid.x;
$L__BB2_9:
	ld.param.u64 	%rd32, [_Z16fused_mlp_kernelILi512ELi2048ELi16EEvPKfS1_S1_S1_S1_Pfii_param_2];
	ld.param.u64 	%rd31, [_Z16fused_mlp_kernelILi512ELi2048ELi16EEvPKfS1_S1_S1_S1_Pfii_param_1];
	cvta.to.global.u64 	%rd18, %rd32;
	mul.wide.u32 	%rd19, %r98, 4;
	add.s64 	%rd20, %rd18, %rd19;
	ld.global.f32 	%f790, [%rd20];
	cvta.to.global.u64 	%rd21, %rd31;
	add.s64 	%rd22, %rd21, %rd19;
	ld.global.f32 	%f791, [%rd22];
	fma.rn.f32 	%f792, %f453, %f791, %f790;
	ld.global.f32 	%f793, [%rd22+8192];
	fma.rn.f32 	%f794, %f454, %f793, %f792;
	ld.global.f32 	%f795, [%rd22+16384];
	fma.rn.f32 	%f796, %f455, %f795, %f794;
	ld.global.f32 	%f797, [%rd22+24576];
	fma.rn.f32 	%f798, %f456, %f797, %f796;
	ld.global.f32 	%f799, [%rd22+32768];
	fma.rn.f32 	%f800, %f457, %f799, %f798;
	ld.global.f32 	%f801, [%rd22+40960];
	fma.rn.f32 	%f802, %f458, %f801, %f800;
	ld.global.f32 	%f803, [%rd22+49152];
	fma.rn.f32 	%f804, %f459, %f803, %f802;
	ld.global.f32 	%f805, [%rd22+57344];
	fma.rn.f32 	%f806, %f460, %f805, %f804;
	ld.global.f32 	%f807, [%rd22+65536];
	fma.rn.f32 	%f808, %f461, %f807, %f806;
	ld.global.f32 	%f809, [%rd22+73728];
	fma.rn.f32 	%f810, %f462, %f809, %f808;
	ld.global.f32 	%f811, [%rd22+81920];
	fma.rn.f32 	%f812, %f463, %f811, %f810;
	ld.global.f32 	%f813, [%rd22+90112];
	fma.rn.f32 	%f814, %f464, %f813, %f812;
	ld.global.f32 	%f815, [%rd22+98304];
	fma.rn.f32 	%f816, %f465, %f815, %f814;
	ld.global.f32 	%f817, [%rd22+106496];
	fma.rn.f32 	%f818, %f466, %f817, %f816;
	ld.global.f32 	%f819, [%rd22+114688];
	fma.rn.f32 	%f820, %f467, %f819, %f818;
	ld.global.f32 	%f821, [%rd22+122880];
	fma.rn.f32 	%f822, %f468, %f821, %f820;
	ld.global.f32 	%f823, [%rd22+131072];
	fma.rn.f32 	%f824, %f469, %f823, %f822;
	ld.global.f32 	%f825, [%rd22+139264];
	fma.rn.f32 	%f826, %f470, %f825, %f824;
	ld.global.f32 	%f827, [%rd22+147456];
	fma.rn.f32 	%f828, %f471, %f827, %f826;
	ld.global.f32 	%f829, [%rd22+155648];
	fma.rn.f32 	%f830, %f472, %f829, %f828;
	ld.global.f32 	%f831, [%rd22+163840];
	fma.rn.f32 	%f832, %f473, %f831, %f830;
	ld.global.f32 	%f833, [%rd22+172032];
	fma.rn.f32 	%f834, %f474, %f833, %f832;
	ld.global.f32 	%f835, [%rd22+180224];
	fma.rn.f32 	%f836, %f475, %f835, %f834;
	ld.global.f32 	%f837, [%rd22+188416];
	fma.rn.f32 	%f838, %f476, %f837, %f836;
	ld.global.f32 	%f839, [%rd22+196608];
	fma.rn.f32 	%f840, %f477, %f839, %f838;
	ld.global.f32 	%f841, [%rd22+204800];
	fma.rn.f32 	%f842, %f478, %f841, %f840;
	ld.global.f32 	%f843, [%rd22+212992];
	fma.rn.f32 	%f844, %f479, %f843, %f842;
	ld.global.f32 	%f845, [%rd22+221184];
	fma.rn.f32 	%f846, %f480, %f845, %f844;
	ld.global.f32 	%f847, [%rd22+229376];
	fma.rn.f32 	%f848, %f481, %f847, %f846;
	ld.global.f32 	%f849, [%rd22+237568];
	fma.rn.f32 	%f850, %f482, %f849, %f848;
	ld.global.f32 	%f851, [%rd22+245760];
	fma.rn.f32 	%f852, %f483, %f851, %f850;
	ld.global.f32 	%f853, [%rd22+253952];
	fma.rn.f32 	%f854, %f484, %f853, %f852;
	ld.global.f32 	%f855, [%rd22+262144];
	fma.rn.f32 	%f856, %f485, %f855, %f854;
	ld.global.f32 	%f857, [%rd22+270336];
	fma.rn.f32 	%f858, %f486, %f857, %f856;
	ld.global.f32 	%f859, [%rd22+278528];
	fma.rn.f32 	%f860, %f487, %f859, %f858;
	ld.global.f32 	%f861, [%rd22+286720];
	fma.rn.f32 	%f862, %f488, %f861, %f860;
	ld.global.f32 	%f863, [%rd22+294912];
	fma.rn.f32 	%f864, %f489, %f863, %f862;
	ld.global.f32 	%f865, [%rd22+303104];
	fma.rn.f32 	%f866, %f490, %f865, %f864;
	ld.global.f32 	%f867, [%rd22+311296];
	fma.rn.f32 	%f868, %f491, %f867, %f866;
	ld.global.f32 	%f869, [%rd22+319488];
	fma.rn.f32 	%f870, %f492, %f869, %f868;
	ld.global.f32 	%f871, [%rd22+327680];
	fma.rn.f32 	%f872, %f493, %f871, %f870;
	ld.global.f32 	%f873, [%rd22+335872];
	fma.rn.f32 	%f874, %f494, %f873, %f872;
	ld.global.f32 	%f875, [%rd22+344064];
	fma.rn.f32 	%f876, %f495, %f875, %f874;
	ld.global.f32 	%f877, [%rd22+352256];
	fma.rn.f32 	%f878, %f496, %f877, %f876;
	ld.global.f32 	%f879, [%rd22+360448];
	fma.rn.f32 	%f880, %f497, %f879, %f878;
	ld.global.f32 	%f881, [%rd22+368640];
	fma.rn.f32 	%f882, %f498, %f881, %f880;
	ld.global.f32 	%f883, [%rd22+376832];
	fma.rn.f32 	%f884, %f499, %f883, %f882;
	ld.global.f32 	%f885, [%rd22+385024];
	fma.rn.f32 	%f886, %f500, %f885, %f884;
	ld.global.f32 	%f887, [%rd22+393216];
	fma.rn.f32 	%f888, %f501, %f887, %f886;
	ld.global.f32 	%f889, [%rd22+401408];
	fma.rn.f32 	%f890, %f502, %f889, %f888;
	ld.global.f32 	%f891, [%rd22+409600];
	fma.rn.f32 	%f892, %f503, %f891, %f890;
	ld.global.f32 	%f893, [%rd22+417792];
	fma.rn.f32 	%f894, %f504, %f893, %f892;
	ld.global.f32 	%f895, [%rd22+425984];
	fma.rn.f32 	%f896, %f505, %f895, %f894;
	ld.global.f32 	%f897, [%rd22+434176];
	fma.rn.f32 	%f898, %f506, %f897, %f896;
	ld.global.f32 	%f899, [%rd22+442368];
	fma.rn.f32 	%f900, %f507, %f899, %f898;
	ld.global.f32 	%f901, [%rd22+450560];
	fma.rn.f32 	%f902, %f508, %f901, %f900;
	ld.global.f32 	%f903, [%rd22+458752];
	fma.rn.f32 	%f904, %f509, %f903, %f902;
	ld.global.f32 	%f905, [%rd22+466944];
	fma.rn.f32 	%f906, %f510, %f905, %f904;
	ld.global.f32 	%f907, [%rd22+475136];
	fma.rn.f32 	%f908, %f511, %f907, %f906;
	ld.global.f32 	%f909, [%rd22+483328];
	fma.rn.f32 	%f910, %f512, %f909, %f908;
	ld.global.f32 	%f911, [%rd22+491520];
	fma.rn.f32 	%f912, %f1, %f911, %f910;
	ld.global.f32 	%f913, [%rd22+499712];
	fma.rn.f32 	%f914, %f2, %f913, %f912;
	ld.global.f32 	%f915, [%rd22+507904];
	fma.rn.f32 	%f916, %f3, %f915, %f914;
	ld.global.f32 	%f917, [%rd22+516096];
	fma.rn.f32 	%f918, %f4, %f917, %f916;
	ld.global.f32 	%f919, [%rd22+524288];
	fma.rn.f32 	%f920, %f5, %f919, %f918;
	ld.global.f32 	%f921, [%rd22+532480];
	fma.rn.f32 	%f922, %f6, %f921, %f920;
	ld.global.f32 	%f923, [%rd22+540672];
	fma.rn.f32 	%f924, %f7, %f923, %f922;
	ld.global.f32 	%f925, [%rd22+548864];
	fma.rn.f32 	%f926, %f8, %f925, %f924;
	ld.global.f32 	%f927, [%rd22+557056];
	fma.rn.f32 	%f928, %f9, %f927, %f926;
	ld.global.f32 	%f929, [%rd22+565248];
	fma.rn.f32 	%f930, %f10, %f929, %f928;
	ld.global.f32 	%f931, [%rd22+573440];
	fma.rn.f32 	%f932, %f11, %f931, %f930;
	ld.global.f32 	%f933, [%rd22+581632];
	fma.rn.f32 	%f934, %f12, %f933, %f932;
	ld.global.f32 	%f935, [%rd22+589824];
	fma.rn.f32 	%f936, %f13, %f935, %f934;
	ld.global.f32 	%f937, [%rd22+598016];
	fma.rn.f32 	%f938, %f14, %f937, %f936;
	ld.global.f32 	%f939, [%rd22+606208];
	fma.rn.f32 	%f940, %f15, %f939, %f938;
	ld.global.f32 	%f941, [%rd22+614400];
	fma.rn.f32 	%f942, %f16, %f941, %f940;
	ld.global.f32 	%f943, [%rd22+622592];
	fma.rn.f32 	%f944, %f17, %f943, %f942;
	ld.global.f32 	%f945, [%rd22+630784];
	fma.rn.f32 	%f946, %f18, %f945, %f944;
	ld.global.f32 	%f947, [%rd22+638976];
	fma.rn.f32 	%f948, %f19, %f947, %f946;
	ld.global.f32 	%f949, [%rd22+647168];
	fma.rn.f32 	%f950, %f20, %f949, %f948;
	ld.global.f32 	%f951, [%rd22+655360];
	fma.rn.f32 	%f952, %f21, %f951, %f950;
	ld.global.f32 	%f953, [%rd22+663552];
	fma.rn.f32 	%f954, %f22, %f953, %f952;
	ld.global.f32 	%f955, [%rd22+671744];
	fma.rn.f32 	%f956, %f23, %f955, %f954;
	ld.global.f32 	%f957, [%rd22+679936];
	fma.rn.f32 	%f958, %f24, %f957, %f956;
	ld.global.f32 	%f959, [%rd22+688128];
	fma.rn.f32 	%f960, %f25, %f959, %f958;
	ld.global.f32 	%f961, [%rd22+696320];
	fma.rn.f32 	%f962, %f26, %f961, %f960;
	ld.global.f32 	%f963, [%rd22+704512];
	fma.rn.f32 	%f964, %f27, %f963, %f962;
	ld.global.f32 	%f965, [%rd22+712704];
	fma.rn.f32 	%f966, %f28, %f965, %f964;
	ld.global.f32 	%f967, [%rd22+720896];
	fma.rn.f32 	%f968, %f29, %f967, %f966;
	ld.global.f32 	%f969, [%rd22+729088];
	fma.rn.f32 	%f970, %f30, %f969, %f968;
	ld.global.f32 	%f971, [%rd22+737280];
	fma.rn.f32 	%f972, %f31, %f971, %f970;
	ld.global.f32 	%f973, [%rd22+745472];
	fma.rn.f32 	%f974, %f32, %f973, %f972;
	ld.global.f32 	%f975, [%rd22+753664];
	fma.rn.f32 	%f976, %f33, %f975, %f974;
	ld.global.f32 	%f977, [%rd22+761856];
	fma.rn.f32 	%f978, %f34, %f977, %f976;
	ld.global.f32 	%f979, [%rd22+770048];
	fma.rn.f32 	%f980, %f35, %f979, %f978;
	ld.global.f32 	%f981, [%rd22+778240];
	fma.rn.f32 	%f982, %f36, %f981, %f980;
	ld.global.f32 	%f983, [%rd22+786432];
	fma.rn.f32 	%f984, %f37, %f983, %f982;
	ld.global.f32 	%f985, [%rd22+794624];
	fma.rn.f32 	%f986, %f38, %f985, %f984;
	ld.global.f32 	%f987, [%rd22+802816];
	fma.rn.f32 	%f988, %f39, %f987, %f986;
	ld.global.f32 	%f989, [%rd22+811008];
	fma.rn.f32 	%f990, %f40, %f989, %f988;
	ld.global.f32 	%f991, [%rd22+819200];
	fma.rn.f32 	%f992, %f41, %f991, %f990;
	ld.global.f32 	%f993, [%rd22+827392];
	fma.rn.f32 	%f994, %f42, %f993, %f992;
	ld.global.f32 	%f995, [%rd22+835584];
	fma.rn.f32 	%f996, %f43, %f995, %f994;
	ld.global.f32 	%f997, [%rd22+843776];
	fma.rn.f32 	%f998, %f44, %f997, %f996;
	ld.global.f32 	%f999, [%rd22+851968];
	fma.rn.f32 	%f1000, %f45, %f999, %f998;
	ld.global.f32 	%f1001, [%rd22+860160];
	fma.rn.f32 	%f1002, %f46, %f1001, %f1000;
	ld.global.f32 	%f1003, [%rd22+868352];
	fma.rn.f32 	%f1004, %f47, %f1003, %f1002;
	ld.global.f32 	%f1005, [%rd22+876544];
	fma.rn.f32 	%f1006, %f48, %f1005, %f1004;
	ld.global.f32 	%f1007, [%rd22+884736];
	fma.rn.f32 	%f1008, %f49, %f1007, %f1006;
	ld.global.f32 	%f1009, [%rd22+892928];
	fma.rn.f32 	%f1010, %f50, %f1009, %f1008;
	ld.global.f32 	%f1011, [%rd22+901120];
	fma.rn.f32 	%f1012, %f51, %f1011, %f1010;
	ld.global.f32 	%f1013, [%rd22+909312];
	fma.rn.f32 	%f1014, %f52, %f1013, %f1012;
	ld.global.f32 	%f1015, [%rd22+917504];
	fma.rn.f32 	%f1016, %f53, %f1015, %f1014;
	ld.global.f32 	%f1017, [%rd22+925696];
	fma.rn.f32 	%f1018, %f54, %f1017, %f1016;
	ld.global.f32 	%f1019, [%rd22+933888];
	fma.rn.f32 	%f1020, %f55, %f1019, %f1018;
	ld.global.f32 	%f1021, [%rd22+942080];
	fma.rn.f32 	%f1022, %f56, %f1021, %f1020;
	ld.global.f32 	%f1023, [%rd22+950272];
	fma.rn.f32 	%f1024, %f57, %f1023, %f1022;
	ld.global.f32 	%f1025, [%rd22+958464];
	fma.rn.f32 	%f1026, %f58, %f1025, %f1024;
	ld.global.f32 	%f1027, [%rd22+966656];
	fma.rn.f32 	%f1028, %f59, %f1027, %f1026;
	ld.global.f32 	%f1029, [%rd22+974848];
	fma.rn.f32 	%f1030, %f60, %f1029, %f1028;
	ld.global.f32 	%f1031, [%rd22+983040];
	fma.rn.f32 	%f1032, %f61, %f1031, %f1030;
	ld.global.f32 	%f1033, [%rd22+991232];
	fma.rn.f32 	%f1034, %f62, %f1033, %f1032;
	ld.global.f32 	%f1035, [%rd22+999424];
	fma.rn.f32 	%f1036, %f63, %f1035, %f1034;
	ld.global.f32 	%f1037, [%rd22+1007616];
	fma.rn.f32 	%f1038, %f64, %f1037, %f1036;
	ld.global.f32 	%f1039, [%rd22+1015808];
	fma.rn.f32 	%f1040, %f65, %f1039, %f1038;
	ld.global.f32 	%f1041, [%rd22+1024000];
	fma.rn.f32 	%f1042, %f66, %f1041, %f1040;
	ld.global.f32 	%f1043, [%rd22+1032192];
	fma.rn.f32 	%f1044, %f67, %f1043, %f1042;
	ld.global.f32 	%f1045, [%rd22+1040384];
	fma.rn.f32 	%f1046, %f68, %f1045, %f1044;
	ld.global.f32 	%f1047, [%rd22+1048576];
	fma.rn.f32 	%f1048, %f69, %f1047, %f1046;
	ld.global.f32 	%f1049, [%rd22+1056768];
	fma.rn.f32 	%f1050, %f70, %f1049, %f1048;
	ld.global.f32 	%f1051, [%rd22+1064960];
	fma.rn.f32 	%f1052, %f71, %f1051, %f1050;
	ld.global.f32 	%f1053, [%rd22+1073152];
	fma.rn.f32 	%f1054, %f72, %f1053, %f1052;
	ld.global.f32 	%f1055, [%rd22+1081344];
	fma.rn.f32 	%f1056, %f73, %f1055, %f1054;
	ld.global.f32 	%f1057, [%rd22+1089536];
	fma.rn.f32 	%f1058, %f74, %f1057, %f1056;
	ld.global.f32 	%f1059, [%rd22+1097728];
	fma.rn.f32 	%f1060, %f75, %f1059, %f1058;
	ld.global.f32 	%f1061, [%rd22+1105920];
	fma.rn.f32 	%f1062, %f76, %f1061, %f1060;
	ld.global.f32 	%f1063, [%rd22+1114112];
	fma.rn.f32 	%f1064, %f77, %f1063, %f1062;
	ld.global.f32 	%f1065, [%rd22+1122304];
	fma.rn.f32 	%f1066, %f78, %f1065, %f1064;
	ld.global.f32 	%f1067, [%rd22+1130496];
	fma.rn.f32 	%f1068, %f79, %f1067, %f1066;
	ld.global.f32 	%f1069, [%rd22+1138688];
	fma.rn.f32 	%f1070, %f80, %f1069, %f1068;
	ld.global.f32 	%f1071, [%rd22+1146880];
	fma.rn.f32 	%f1072, %f81, %f1071, %f1070;
	ld.global.f32 	%f1073, [%rd22+1155072];
	fma.rn.f32 	%f1074, %f82, %f1073, %f1072;
	ld.global.f32 	%f1075, [%rd22+1163264];
	fma.rn.f32 	%f1076, %f83, %f1075, %f1074;
	ld.global.f32 	%f1077, [%rd22+1171456];
	fma.rn.f32 	%f1078, %f84, %f1077, %f1076;
	ld.global.f32 	%f1079, [%rd22+1179648];
	fma.rn.f32 	%f1080, %f85, %f1079, %f1078;
	ld.global.f32 	%f1081, [%rd22+1187840];
	fma.rn.f32 	%f1082, %f86, %f1081, %f1080;
	ld.global.f32 	%f1083, [%rd22+1196032];
	fma.rn.f32 	%f1084, %f87, %f1083, %f1082;
	ld.global.f32 	%f1085, [%rd22+1204224];
	fma.rn.f32 	%f1086, %f88, %f1085, %f1084;
	ld.global.f32 	%f1087, [%rd22+1212416];
	fma.rn.f32 	%f1088, %f89, %f1087, %f1086;
	ld.global.f32 	%f1089, [%rd22+1220608];
	fma.rn.f32 	%f1090, %f90, %f1089, %f1088;
	ld.global.f32 	%f1091, [%rd22+1228800];
	fma.rn.f32 	%f1092, %f91, %f1091, %f1090;
	ld.global.f32 	%f1093, [%rd22+1236992];
	fma.rn.f32 	%f1094, %f92, %f1093, %f1092;
	ld.global.f32 	%f1095, [%rd22+1245184];
	fma.rn.f32 	%f1096, %f93, %f1095, %f1094;
	ld.global.f32 	%f1097, [%rd22+1253376];
	fma.rn.f32 	%f1098, %f94, %f1097, %f1096;
	ld.global.f32 	%f1099, [%rd22+1261568];
	fma.rn.f32 	%f1100, %f95, %f1099, %f1098;
	ld.global.f32 	%f1101, [%rd22+1269760];
	fma.rn.f32 	%f1102, %f96, %f1101, %f1100;
	ld.global.f32 	%f1103, [%rd22+1277952];
	fma.rn.f32 	%f1104, %f97, %f1103, %f1102;
	ld.global.f32 	%f1105, [%rd22+1286144];
	fma.rn.f32 	%f1106, %f98, %f1105, %f1104;
	ld.global.f32 	%f1107, [%rd22+1294336];
	fma.rn.f32 	%f1108, %f99, %f1107, %f1106;
	ld.global.f32 	%f1109, [%rd22+1302528];
	fma.rn.f32 	%f1110, %f100, %f1109, %f1108;
	ld.global.f32 	%f1111, [%rd22+1310720];
	fma.rn.f32 	%f1112, %f101, %f1111, %f1110;
	ld.global.f32 	%f1113, [%rd22+1318912];
	fma.rn.f32 	%f1114, %f102, %f1113, %f1112;
	ld.global.f32 	%f1115, [%rd22+1327104];
	fma.rn.f32 	%f1116, %f103, %f1115, %f1114;
	ld.global.f32 	%f1117, [%rd22+1335296];
	fma.rn.f32 	%f1118, %f104, %f1117, %f1116;
	ld.global.f32 	%f1119, [%rd22+1343488];
	fma.rn.f32 	%f1120, %f105, %f1119, %f1118;
	ld.global.f32 	%f1121, [%rd22+1351680];
	fma.rn.f32 	%f1122, %f106, %f1121, %f1120;
	ld.global.f32 	%f1123, [%rd22+1359872];
	fma.rn.f32 	%f1124, %f107, %f1123, %f1122;
	ld.global.f32 	%f1125, [%rd22+1368064];
	fma.rn.f32 	%f1126, %f108, %f1125, %f1124;
	ld.global.f32 	%f1127, [%rd22+1376256];
	fma.rn.f32 	%f1128, %f109, %f1127, %f1126;
	ld.global.f32 	%f1129, [%rd22+1384448];
	fma.rn.f32 	%f1130, %f110, %f1129, %f1128;
	ld.global.f32 	%f1131, [%rd22+1392640];
	fma.rn.f32 	%f1132, %f111, %f1131, %f1130;
	ld.global.f32 	%f1133, [%rd22+1400832];
	fma.rn.f32 	%f1134, %f112, %f1133, %f1132;
	ld.global.f32 	%f1135, [%rd22+1409024];
	fma.rn.f32 	%f1136, %f113, %f1135, %f1134;
	ld.global.f32 	%f1137, [%rd22+1417216];
	fma.rn.f32 	%f1138, %f114, %f1137, %f1136;
	ld.global.f32 	%f1139, [%rd22+1425408];
	fma.rn.f32 	%f1140, %f115, %f1139, %f1138;
	ld.global.f32 	%f1141, [%rd22+1433600];
	fma.rn.f32 	%f1142, %f116, %f1141, %f1140;
	ld.global.f32 	%f1143, [%rd22+1441792];
	fma.rn.f32 	%f1144, %f117, %f1143, %f1142;
	ld.global.f32 	%f1145, [%rd22+1449984];
	fma.rn.f32 	%f1146, %f118, %f1145, %f1144;
	ld.global.f32 	%f1147, [%rd22+1458176];
	fma.rn.f32 	%f1148, %f119, %f1147, %f1146;
	ld.global.f32 	%f1149, [%rd22+1466368];
	fma.rn.f32 	%f1150, %f120, %f1149, %f1148;
	ld.global.f32 	%f1151, [%rd22+1474560];
	fma.rn.f32 	%f1152, %f121, %f1151, %f1150;
	ld.global.f32 	%f1153, [%rd22+1482752];
	fma.rn.f32 	%f1154, %f122, %f1153, %f1152;
	ld.global.f32 	%f1155, [%rd22+1490944];
	fma.rn.f32 	%f1156, %f123, %f1155, %f1154;
	ld.global.f32 	%f1157, [%rd22+1499136];
	fma.rn.f32 	%f1158, %f124, %f1157, %f1156;
	ld.global.f32 	%f1159, [%rd22+1507328];
	fma.rn.f32 	%f1160, %f125, %f1159, %f1158;
	ld.global.f32 	%f1161, [%rd22+1515520];
	fma.rn.f32 	%f1162, %f126, %f1161, %f1160;
	ld.global.f32 	%f1163, [%rd22+1523712];
	fma.rn.f32 	%f1164, %f127, %f1163, %f1162;
	ld.global.f32 	%f1165, [%rd22+1531904];
	fma.rn.f32 	%f1166, %f128, %f1165, %f1164;
	ld.global.f32 	%f1167, [%rd22+1540096];
	fma.rn.f32 	%f1168, %f129, %f1167, %f1166;
	ld.global.f32 	%f1169, [%rd22+1548288];
	fma.rn.f32 	%f1170, %f130, %f1169, %f1168;
	ld.global.f32 	%f1171, [%rd22+1556480];
	fma.rn.f32 	%f1172, %f131, %f1171, %f1170;
	ld.global.f32 	%f1173, [%rd22+1564672];
	fma.rn.f32 	%f1174, %f132, %f1173, %f1172;
	ld.global.f32 	%f1175, [%rd22+1572864];
	fma.rn.f32 	%f1176, %f133, %f1175, %f1174;
	ld.global.f32 	%f1177, [%rd22+1581056];
	fma.rn.f32 	%f1178, %f134, %f1177, %f1176;
	ld.global.f32 	%f1179, [%rd22+1589248];
	fma.rn.f32 	%f1180, %f135, %f1179, %f1178;
	ld.global.f32 	%f1181, [%rd22+1597440];
	fma.rn.f32 	%f1182, %f136, %f1181, %f1180;
	ld.global.f32 	%f1183, [%rd22+1605632];
	fma.rn.f32 	%f1184, %f137, %f1183, %f1182;
	ld.global.f32 	%f1185, [%rd22+1613824];
	fma.rn.f32 	%f1186, %f138, %f1185, %f1184;
	ld.global.f32 	%f1187, [%rd22+1622016];
	fma.rn.f32 	%f1188, %f139, %f1187, %f1186;
	ld.global.f32 	%f1189, [%rd22+1630208];
	fma.rn.f32 	%f1190, %f140, %f1189, %f1188;
	ld.global.f32 	%f1191, [%rd22+1638400];
	fma.rn.f32 	%f1192, %f141, %f1191, %f1190;
	ld.global.f32 	%f1193, [%rd22+1646592];
	fma.rn.f32 	%f1194, %f142, %f1193, %f1192;
	ld.global.f32 	%f1195, [%rd22+1654784];
	fma.rn.f32 	%f1196, %f143, %f1195, %f1194;
	ld.global.f32 	%f1197, [%rd22+1662976];
	fma.rn.f32 	%f1198, %f144, %f1197, %f1196;
	ld.global.f32 	%f1199, [%rd22+1671168];
	fma.rn.f32 	%f1200, %f145, %f1199, %f1198;
	ld.global.f32 	%f1201, [%rd22+1679360];
	fma.rn.f32 	%f1202, %f146, %f1201, %f1200;
	ld.global.f32 	%f1203, [%rd22+1687552];
	fma.rn.f32 	%f1204, %f147, %f1203, %f1202;
	ld.global.f32 	%f1205, [%rd22+1695744];
	fma.rn.f32 	%f1206, %f148, %f1205, %f1204;
	ld.global.f32 	%f1207, [%rd22+1703936];
	fma.rn.f32 	%f1208, %f149, %f1207, %f1206;
	ld.global.f32 	%f1209, [%rd22+1712128];
	fma.rn.f32 	%f1210, %f150, %f1209, %f1208;
	ld.global.f32 	%f1211, [%rd22+1720320];
	fma.rn.f32 	%f1212, %f151, %f1211, %f1210;
	ld.global.f32 	%f1213, [%rd22+1728512];
	fma.rn.f32 	%f1214, %f152, %f1213, %f1212;
	ld.global.f32 	%f1215, [%rd22+1736704];
	fma.rn.f32 	%f1216, %f153, %f1215, %f1214;
	ld.global.f32 	%f1217, [%rd22+1744896];
	fma.rn.f32 	%f1218, %f154, %f1217, %f1216;
	ld.global.f32 	%f1219, [%rd22+1753088];
	fma.rn.f32 	%f1220, %f155, %f1219, %f1218;
	ld.global.f32 	%f1221, [%rd22+1761280];
	fma.rn.f32 	%f1222, %f156, %f1221, %f1220;
	ld.global.f32 	%f1223, [%rd22+1769472];
	fma.rn.f32 	%f1224, %f157, %f1223, %f1222;
	ld.global.f32 	%f1225, [%rd22+1777664];
	fma.rn.f32 	%f1226, %f158, %f1225, %f1224;
	ld.global.f32 	%f1227, [%rd22+1785856];
	fma.rn.f32 	%f1228, %f159, %f1227, %f1226;
	ld.global.f32 	%f1229, [%rd22+1794048];
	fma.rn.f32 	%f1230, %f160, %f1229, %f1228;
	ld.global.f32 	%f1231, [%rd22+1802240];
	fma.rn.f32 	%f1232, %f161, %f1231, %f1230;
	ld.global.f32 	%f1233, [%rd22+1810432];
	fma.rn.f32 	%f1234, %f162, %f1233, %f1232;
	ld.global.f32 	%f1235, [%rd22+1818624];
	fma.rn.f32 	%f1236, %f163, %f1235, %f1234;
	ld.global.f32 	%f1237, [%rd22+1826816];
	fma.rn.f32 	%f1238, %f164, %f1237, %f1236;
	ld.global.f32 	%f1239, [%rd22+1835008];
	fma.rn.f32 	%f1240, %f165, %f1239, %f1238;
	ld.global.f32 	%f1241, [%rd22+1843200];
	fma.rn.f32 	%f1242, %f166, %f1241, %f1240;
	ld.global.f32 	%f1243, [%rd22+1851392];
	fma.rn.f32 	%f1244, %f167, %f1243, %f1242;
	ld.global.f32 	%f1245, [%rd22+1859584];
	fma.rn.f32 	%f1246, %f168, %f1245, %f1244;
	ld.global.f32 	%f1247, [%rd22+1867776];
	fma.rn.f32 	%f1248, %f169, %f1247, %f1246;
	ld.global.f32 	%f1249, [%rd22+1875968];
	fma.rn.f32 	%f1250, %f170, %f1249, %f1248;
	ld.global.f32 	%f1251, [%rd22+1884160];
	fma.rn.f32 	%f1252, %f171, %f1251, %f1250;
	ld.global.f32 	%f1253, [%rd22+1892352];
	fma.rn.f32 	%f1254, %f172, %f1253, %f1252;
	ld.global.f32 	%f1255, [%rd22+1900544];
	fma.rn.f32 	%f1256, %f173, %f1255, %f1254;
	ld.global.f32 	%f1257, [%rd22+1908736];
	fma.rn.f32 	%f1258, %f174, %f1257, %f1256;
	ld.global.f32 	%f1259, [%rd22+1916928];
	fma.rn.f32 	%f1260, %f175, %f1259, %f1258;
	ld.global.f32 	%f1261, [%rd22+1925120];
	fma.rn.f32 	%f1262, %f176, %f1261, %f1260;
	ld.global.f32 	%f1263, [%rd22+1933312];
	fma.rn.f32 	%f1264, %f177, %f1263, %f1262;
	ld.global.f32 	%f1265, [%rd22+1941504];
	fma.rn.f32 	%f1266, %f178, %f1265, %f1264;
	ld.global.f32 	%f1267, [%rd22+1949696];
	fma.rn.f32 	%f1268, %f179, %f1267, %f1266;
	ld.global.f32 	%f1269, [%rd22+1957888];
	fma.rn.f32 	%f1270, %f180, %f1269, %f1268;
	ld.global.f32 	%f1271, [%rd22+1966080];
	fma.rn.f32 	%f1272, %f181, %f1271, %f1270;
	ld.global.f32 	%f1273, [%rd22+1974272];
	fma.rn.f32 	%f1274, %f182, %f1273, %f1272;
	ld.global.f32 	%f1275, [%rd22+1982464];
	fma.rn.f32 	%f1276, %f183, %f1275, %f1274;
	ld.global.f32 	%f1277, [%rd22+1990656];
	fma.rn.f32 	%f1278, %f184, %f1277, %f1276;
	ld.global.f32 	%f1279, [%rd22+1998848];
	fma.rn.f32 	%f1280, %f185, %f1279, %f1278;
	ld.global.f32 	%f1281, [%rd22+2007040];
	fma.rn.f32 	%f1282, %f186, %f1281, %f1280;
	ld.global.f32 	%f1283, [%rd22+2015232];
	fma.rn.f32 	%f1284, %f187, %f1283, %f1282;
	ld.global.f32 	%f1285, [%rd22+2023424];
	fma.rn.f32 	%f1286, %f188, %f1285, %f1284;
	ld.global.f32 	%f1287, [%rd22+2031616];
	fma.rn.f32 	%f1288, %f189, %f1287, %f1286;
	ld.global.f32 	%f1289, [%rd22+2039808];
	fma.rn.f32 	%f1290, %f190, %f1289, %f1288;
	ld.global.f32 	%f1291, [%rd22+2048000];
	fma.rn.f32 	%f1292, %f191, %f1291, %f1290;
	ld.global.f32 	%f1293, [%rd22+2056192];
	fma.rn.f32 	%f1294, %f192, %f1293, %f1292;
	ld.global.f32 	%f1295, [%rd22+2064384];
	fma.rn.f32 	%f1296, %f193, %f1295, %f1294;
	ld.global.f32 	%f1297, [%rd22+2072576];
	fma.rn.f32 	%f1298, %f194, %f1297, %f1296;
	ld.global.f32 	%f1299, [%rd22+2080768];
	fma.rn.f32 	%f1300, %f195, %f1299, %f1298;
	ld.global.f32 	%f1301, [%rd22+2088960];
	fma.rn.f32 	%f1302, %f196, %f1301, %f1300;
	ld.global.f32 	%f1303, [%rd22+2097152];
	fma.rn.f32 	%f1304, %f197, %f1303, %f1302;
	ld.global.f32 	%f1305, [%rd22+2105344];
	fma.rn.f32 	%f1306, %f198, %f1305, %f1304;
	ld.global.f32 	%f1307, [%rd22+2113536];
	fma.rn.f32 	%f1308, %f199, %f1307, %f1306;
	ld.global.f32 	%f1309, [%rd22+2121728];
	fma.rn.f32 	%f1310, %f200, %f1309, %f1308;
	ld.global.f32 	%f1311, [%rd22+2129920];
	fma.rn.f32 	%f1312, %f201, %f1311, %f1310;
	ld.global.f32 	%f1313, [%rd22+2138112];
	fma.rn.f32 	%f1314, %f202, %f1313, %f1312;
	ld.global.f32 	%f1315, [%rd22+2146304];
	fma.rn.f32 	%f1316, %f203, %f1315, %f1314;
	ld.global.f32 	%f1317, [%rd22+2154496];
	fma.rn.f32 	%f1318, %f204, %f1317, %f1316;
	ld.global.f32 	%f1319, [%rd22+2162688];
	fma.rn.f32 	%f1320, %f205, %f1319, %f1318;
	ld.global.f32 	%f1321, [%rd22+2170880];
	fma.rn.f32 	%f1322, %f206, %f1321, %f1320;
	ld.global.f32 	%f1323, [%rd22+2179072];
	fma.rn.f32 	%f1324, %f207, %f1323, %f1322;
	ld.global.f32 	%f1325, [%rd22+2187264];
	fma.rn.f32 	%f1326, %f208, %f1325, %f1324;
	ld.global.f32 	%f1327, [%rd22+2195456];
	fma.rn.f32 	%f1328, %f209, %f1327, %f1326;
	ld.global.f32 	%f1329, [%rd22+2203648];
	fma.rn.f32 	%f1330, %f210, %f1329, %f1328;
	ld.global.f32 	%f1331, [%rd22+2211840];
	fma.rn.f32 	%f1332, %f211, %f1331, %f1330;
	ld.global.f32 	%f1333, [%rd22+2220032];
	fma.rn.f32 	%f1334, %f212, %f1333, %f1332;
	ld.global.f32 	%f1335, [%rd22+2228224];
	fma.rn.f32 	%f1336, %f213, %f1335, %f1334;
	ld.global.f32 	%f1337, [%rd22+2236416];
	fma.rn.f32 	%f1338, %f214, %f1337, %f1336;
	ld.global.f32 	%f1339, [%rd22+2244608];
	fma.rn.f32 	%f1340, %f215, %f1339, %f1338;
	ld.global.f32 	%f1341, [%rd22+2252800];
	fma.rn.f32 	%f1342, %f216, %f1341, %f1340;
	ld.global.f32 	%f1343, [%rd22+2260992];
	fma.rn.f32 	%f1344, %f217, %f1343, %f1342;
	ld.global.f32 	%f1345, [%rd22+2269184];
	fma.rn.f32 	%f1346, %f218, %f1345, %f1344;
	ld.global.f32 	%f1347, [%rd22+2277376];
	fma.rn.f32 	%f1348, %f219, %f1347, %f1346;
	ld.global.f32 	%f1349, [%rd22+2285568];
	fma.rn.f32 	%f1350, %f220, %f1349, %f1348;
	ld.global.f32 	%f1351, [%rd22+2293760];
	fma.rn.f32 	%f1352, %f221, %f1351, %f1350;
	ld.global.f32 	%f1353, [%rd22+2301952];
	fma.rn.f32 	%f1354, %f222, %f1353, %f1352;
	ld.global.f32 	%f1355, [%rd22+2310144];
	fma.rn.f32 	%f1356, %f223, %f1355, %f1354;
	ld.global.f32 	%f1357, [%rd22+2318336];
	fma.rn.f32 	%f1358, %f224, %f1357, %f1356;
	ld.global.f32 	%f1359, [%rd22+2326528];
	fma.rn.f32 	%f1360, %f225, %f1359, %f1358;
	ld.global.f32 	%f1361, [%rd22+2334720];
	fma.rn.f32 	%f1362, %f226, %f1361, %f1360;
	ld.global.f32 	%f1363, [%rd22+2342912];
	fma.rn.f32 	%f1364, %f227, %f1363, %f1362;
	ld.global.f32 	%f1365, [%rd22+2351104];
	fma.rn.f32 	%f1366, %f228, %f1365, %f1364;
	ld.global.f32 	%f1367, [%rd22+2359296];
	fma.rn.f32 	%f1368, %f229, %f1367, %f1366;
	ld.global.f32 	%f1369, [%rd22+2367488];
	fma.rn.f32 	%f1370, %f230, %f1369, %f1368;
	ld.global.f32 	%f1371, [%rd22+2375680];
	fma.rn.f32 	%f1372, %f231, %f1371, %f1370;
	ld.global.f32 	%f1373, [%rd22+2383872];
	fma.rn.f32 	%f1374, %f232, %f1373, %f1372;
	ld.global.f32 	%f1375, [%rd22+2392064];
	fma.rn.f32 	%f1376, %f233, %f1375, %f1374;
	ld.global.f32 	%f1377, [%rd22+2400256];
	fma.rn.f32 	%f1378, %f234, %f1377, %f1376;
	ld.global.f32 	%f1379, [%rd22+2408448];
	fma.rn.f32 	%f1380, %f235, %f1379, %f1378;
	ld.global.f32 	%f1381, [%rd22+2416640];
	fma.rn.f32 	%f1382, %f236, %f1381, %f1380;
	ld.global.f32 	%f1383, [%rd22+2424832];
	fma.rn.f32 	%f1384, %f237, %f1383, %f1382;
	ld.global.f32 	%f1385, [%rd22+2433024];
	fma.rn.f32 	%f1386, %f238, %f1385, %f1384;
	ld.global.f32 	%f1387, [%rd22+2441216];
	fma.rn.f32 	%f1388, %f239, %f1387, %f1386;
	ld.global.f32 	%f1389, [%rd22+2449408];
	fma.rn.f32 	%f1390, %f240, %f1389, %f1388;
	ld.global.f32 	%f1391, [%rd22+2457600];
	fma.rn.f32 	%f1392, %f241, %f1391, %f1390;
	ld.global.f32 	%f1393, [%rd22+2465792];
	fma.rn.f32 	%f1394, %f242, %f1393, %f1392;
	ld.global.f32 	%f1395, [%rd22+2473984];
	fma.rn.f32 	%f1396, %f243, %f1395, %f1394;
	ld.global.f32 	%f1397, [%rd22+2482176];
	fma.rn.f32 	%f1398, %f244, %f1397, %f1396;
	ld.global.f32 	%f1399, [%rd22+2490368];
	fma.rn.f32 	%f1400, %f245, %f1399, %f1398;
	ld.global.f32 	%f1401, [%rd22+2498560];
	fma.rn.f32 	%f1402, %f246, %f1401, %f1400;
	ld.global.f32 	%f1403, [%rd22+2506752];
	fma.rn.f32 	%f1404, %f247, %f1403, %f1402;
	ld.global.f32 	%f1405, [%rd22+2514944];
	fma.rn.f32 	%f1406, %f248, %f1405, %f1404;
	ld.global.f32 	%f1407, [%rd22+2523136];
	fma.rn.f32 	%f1408, %f249, %f1407, %f1406;
	ld.global.f32 	%f1409, [%rd22+2531328];
	fma.rn.f32 	%f1410, %f250, %f1409, %f1408;
	ld.global.f32 	%f1411, [%rd22+2539520];
	fma.rn.f32 	%f1412, %f251, %f1411, %f1410;
	ld.global.f32 	%f1413, [%rd22+2547712];
	fma.rn.f32 	%f1414, %f252, %f1413, %f1412;
	ld.global.f32 	%f1415, [%rd22+2555904];
	fma.rn.f32 	%f1416, %f253, %f1415, %f1414;
	ld.global.f32 	%f1417, [%rd22+2564096];
	fma.rn.f32 	%f1418, %f254, %f1417, %f1416;
	ld.global.f32 	%f1419, [%rd22+2572288];
	fma.rn.f32 	%f1420, %f255, %f1419, %f1418;
	ld.global.f32 	%f1421, [%rd22+2580480];
	fma.rn.f32 	%f1422, %f256, %f1421, %f1420;
	ld.global.f32 	%f1423, [%rd22+2588672];
	fma.rn.f32 	%f1424, %f257, %f1423, %f1422;
	ld.global.f32 	%f1425, [%rd22+2596864];
	fma.rn.f32 	%f1426, %f258, %f1425, %f1424;
	ld.global.f32 	%f1427, [%rd22+2605056];
	fma.rn.f32 	%f1428, %f259, %f1427, %f1426;
	ld.global.f32 	%f1429, [%rd22+2613248];
	fma.rn.f32 	%f1430, %f260, %f1429, %f1428;
	ld.global.f32 	%f1431, [%rd22+2621440];
	fma.rn.f32 	%f1432, %f261, %f1431, %f1430;
	ld.global.f32 	%f1433, [%rd22+2629632];
	fma.rn.f32 	%f1434, %f262, %f1433, %f1432;
	ld.global.f32 	%f1435, [%rd22+2637824];
	fma.rn.f32 	%f1436, %f263, %f1435, %f1434;
	ld.global.f32 	%f1437, [%rd22+2646016];
	fma.rn.f32 	%f1438, %f264, %f1437, %f1436;
	ld.global.f32 	%f1439, [%rd22+2654208];
	fma.rn.f32 	%f1440, %f265, %f1439, %f1438;
	ld.global.f32 	%f1441, [%rd22+2662400];
	fma.rn.f32 	%f1442, %f266, %f1441, %f1440;
	ld.global.f32 	%f1443, [%rd22+2670592];
	fma.rn.f32 	%f1444, %f267, %f1443, %f1442;
	ld.global.f32 	%f1445, [%rd22+2678784];
	fma.rn.f32 	%f1446, %f268, %f1445, %f1444;
	ld.global.f32 	%f1447, [%rd22+2686976];
	fma.rn.f32 	%f1448, %f269, %f1447, %f1446;
	ld.global.f32 	%f1449, [%rd22+2695168];
	fma.rn.f32 	%f1450, %f270, %f1449, %f1448;
	ld.global.f32 	%f1451, [%rd22+2703360];
	fma.rn.f32 	%f1452, %f271, %f1451, %f1450;
	ld.global.f32 	%f1453, [%rd22+2711552];
	fma.rn.f32 	%f1454, %f272, %f1453, %f1452;
	ld.global.f32 	%f1455, [%rd22+2719744];
	fma.rn.f32 	%f1456, %f273, %f1455, %f1454;
	ld.global.f32 	%f1457, [%rd22+2727936];
	fma.rn.f32 	%f1458, %f274, %f1457, %f1456;
	ld.global.f32 	%f1459, [%rd22+2736128];
	fma.rn.f32 	%f1460, %f275, %f1459, %f1458;
	ld.global.f32 	%f1461, [%rd22+2744320];
	fma.rn.f32 	%f1462, %f276, %f1461, %f1460;
	ld.global.f32 	%f1463, [%rd22+2752512];
	fma.rn.f32 	%f1464, %f277, %f1463, %f1462;
	ld.global.f32 	%f1465, [%rd22+2760704];
	fma.rn.f32 	%f1466, %f278, %f1465, %f1464;
	ld.global.f32 	%f1467, [%rd22+2768896];
	fma.rn.f32 	%f1468, %f279, %f1467, %f1466;
	ld.global.f32 	%f1469, [%rd22+2777088];
	fma.rn.f32 	%f1470, %f280, %f1469, %f1468;
	ld.global.f32 	%f1471, [%rd22+2785280];
	fma.rn.f32 	%f1472, %f281, %f1471, %f1470;
	ld.global.f32 	%f1473, [%rd22+2793472];
	fma.rn.f32 	%f1474, %f282, %f1473, %f1472;
	ld.global.f32 	%f1475, [%rd22+2801664];
	fma.rn.f32 	%f1476, %f283, %f1475, %f1474;
	ld.global.f32 	%f1477, [%rd22+2809856];
	fma.rn.f32 	%f1478, %f284, %f1477, %f1476;
	ld.global.f32 	%f1479, [%rd22+2818048];
	fma.rn.f32 	%f1480, %f285, %f1479, %f1478;
	ld.global.f32 	%f1481, [%rd22+2826240];
	fma.rn.f32 	%f1482, %f286, %f1481, %f1480;
	ld.global.f32 	%f1483, [%rd22+2834432];
	fma.rn.f32 	%f1484, %f287, %f1483, %f1482;
	ld.global.f32 	%f1485, [%rd22+2842624];
	fma.rn.f32 	%f1486, %f288, %f1485, %f1484;
	ld.global.f32 	%f1487, [%rd22+2850816];
	fma.rn.f32 	%f1488, %f289, %f1487, %f1486;
	ld.global.f32 	%f1489, [%rd22+2859008];
	fma.rn.f32 	%f1490, %f290, %f1489, %f1488;
	ld.global.f32 	%f1491, [%rd22+2867200];
	fma.rn.f32 	%f1492, %f291, %f1491, %f1490;
	ld.global.f32 	%f1493, [%rd22+2875392];
	fma.rn.f32 	%f1494, %f292, %f1493, %f1492;
	ld.global.f32 	%f1495, [%rd22+2883584];
	fma.rn.f32 	%f1496, %f293, %f1495, %f1494;
	ld.global.f32 	%f1497, [%rd22+2891776];
	fma.rn.f32 	%f1498, %f294, %f1497, %f1496;
	ld.global.f32 	%f1499, [%rd22+2899968];
	fma.rn.f32 	%f1500, %f295, %f1499, %f1498;
	ld.global.f32 	%f1501, [%rd22+2908160];
	fma.rn.f32 	%f1502, %f296, %f1501, %f1500;
	ld.global.f32 	%f1503, [%rd22+2916352];
	fma.rn.f32 	%f1504, %f297, %f1503, %f1502;
	ld.global.f32 	%f1505, [%rd22+2924544];
	fma.rn.f32 	%f1506, %f298, %f1505, %f1504;
	ld.global.f32 	%f1507, [%rd22+2932736];
	fma.rn.f32 	%f1508, %f299, %f1507, %f1506;
	ld.global.f32 	%f1509, [%rd22+2940928];
	fma.rn.f32 	%f1510, %f300, %f1509, %f1508;
	ld.global.f32 	%f1511, [%rd22+2949120];
	fma.rn.f32 	%f1512, %f301, %f1511, %f1510;
	ld.global.f32 	%f1513, [%rd22+2957312];
	fma.rn.f32 	%f1514, %f302, %f1513, %f1512;
	ld.global.f32 	%f1515, [%rd22+2965504];
	fma.rn.f32 	%f1516, %f303, %f1515, %f1514;
	ld.global.f32 	%f1517, [%rd22+2973696];
	fma.rn.f32 	%f1518, %f304, %f1517, %f1516;
	ld.global.f32 	%f1519, [%rd22+2981888];
	fma.rn.f32 	%f1520, %f305, %f1519, %f1518;
	ld.global.f32 	%f1521, [%rd22+2990080];
	fma.rn.f32 	%f1522, %f306, %f1521, %f1520;
	ld.global.f32 	%f1523, [%rd22+2998272];
	fma.rn.f32 	%f1524, %f307, %f1523, %f1522;
	ld.global.f32 	%f1525, [%rd22+3006464];
	fma.rn.f32 	%f1526, %f308, %f1525, %f1524;
	ld.global.f32 	%f1527, [%rd22+3014656];
	fma.rn.f32 	%f1528, %f309, %f1527, %f1526;
	ld.global.f32 	%f1529, [%rd22+3022848];
	fma.rn.f32 	%f1530, %f310, %f1529, %f1528;
	ld.global.f32 	%f1531, [%rd22+3031040];
	fma.rn.f32 	%f1532, %f311, %f1531, %f1530;
	ld.global.f32 	%f1533, [%rd22+3039232];
	fma.rn.f32 	%f1534, %f312, %f1533, %f1532;
	ld.global.f32 	%f1535, [%rd22+3047424];
	fma.rn.f32 	%f1536, %f313, %f1535, %f1534;
	ld.global.f32 	%f1537, [%rd22+3055616];
	fma.rn.f32 	%f1538, %f314, %f1537, %f1536;
	ld.global.f32 	%f1539, [%rd22+3063808];
	fma.rn.f32 	%f1540, %f315, %f1539, %f1538;
	ld.global.f32 	%f1541, [%rd22+3072000];
	fma.rn.f32 	%f1542, %f316, %f1541, %f1540;
	ld.global.f32 	%f1543, [%rd22+3080192];
	fma.rn.f32 	%f1544, %f317, %f1543, %f1542;
	ld.global.f32 	%f1545, [%rd22+3088384];
	fma.rn.f32 	%f1546, %f318, %f1545, %f1544;
	ld.global.f32 	%f1547, [%rd22+3096576];
	fma.rn.f32 	%f1548, %f319, %f1547, %f1546;
	ld.global.f32 	%f1549, [%rd22+3104768];
	fma.rn.f32 	%f1550, %f320, %f1549, %f1548;
	ld.global.f32 	%f1551, [%rd22+3112960];
	fma.rn.f32 	%f1552, %f321, %f1551, %f1550;
	ld.global.f32 	%f1553, [%rd22+3121152];
	fma.rn.f32 	%f1554, %f322, %f1553, %f1552;
	ld.global.f32 	%f1555, [%rd22+3129344];
	fma.rn.f32 	%f1556, %f323, %f1555, %f1554;
	ld.global.f32 	%f1557, [%rd22+3137536];
	fma.rn.f32 	%f1558, %f324, %f1557, %f1556;
	ld.global.f32 	%f1559, [%rd22+3145728];
	fma.rn.f32 	%f1560, %f325, %f1559, %f1558;
	ld.global.f32 	%f1561, [%rd22+3153920];
	fma.rn.f32 	%f1562, %f326, %f1561, %f1560;
	ld.global.f32 	%f1563, [%rd22+3162112];
	fma.rn.f32 	%f1564, %f327, %f1563, %f1562;
	ld.global.f32 	%f1565, [%rd22+3170304];
	fma.rn.f32 	%f1566, %f328, %f1565, %f1564;
	ld.global.f32 	%f1567, [%rd22+3178496];
	fma.rn.f32 	%f1568, %f329, %f1567, %f1566;
	ld.global.f32 	%f1569, [%rd22+3186688];
	fma.rn.f32 	%f1570, %f330, %f1569, %f1568;
	ld.global.f32 	%f1571, [%rd22+3194880];
	fma.rn.f32 	%f1572, %f331, %f1571, %f1570;
	ld.global.f32 	%f1573, [%rd22+3203072];
	fma.rn.f32 	%f1574, %f332, %f1573, %f1572;
	ld.global.f32 	%f1575, [%rd22+3211264];
	fma.rn.f32 	%f1576, %f333, %f1575, %f1574;
	ld.global.f32 	%f1577, [%rd22+3219456];
	fma.rn.f32 	%f1578, %f334, %f1577, %f1576;
	ld.global.f32 	%f1579, [%rd22+3227648];
	fma.rn.f32 	%f1580, %f335, %f1579, %f1578;
	ld.global.f32 	%f1581, [%rd22+3235840];
	fma.rn.f32 	%f1582, %f336, %f1581, %f1580;
	ld.global.f32 	%f1583, [%rd22+3244032];
	fma.rn.f32 	%f1584, %f337, %f1583, %f1582;
	ld.global.f32 	%f1585, [%rd22+3252224];
	fma.rn.f32 	%f1586, %f338, %f1585, %f1584;
	ld.global.f32 	%f1587, [%rd22+3260416];
	fma.rn.f32 	%f1588, %f339, %f1587, %f1586;
	ld.global.f32 	%f1589, [%rd22+3268608];
	fma.rn.f32 	%f1590, %f340, %f1589, %f1588;
	ld.global.f32 	%f1591, [%rd22+3276800];
	fma.rn.f32 	%f1592, %f341, %f1591, %f1590;
	ld.global.f32 	%f1593, [%rd22+3284992];
	fma.rn.f32 	%f1594, %f342, %f1593, %f1592;
	ld.global.f32 	%f1595, [%rd22+3293184];
	fma.rn.f32 	%f1596, %f343, %f1595, %f1594;
	ld.global.f32 	%f1597, [%rd22+3301376];
	fma.rn.f32 	%f1598, %f344, %f1597, %f1596;
	ld.global.f32 	%f1599, [%rd22+3309568];
	fma.rn.f32 	%f1600, %f345, %f1599, %f1598;
	ld.global.f32 	%f1601, [%rd22+3317760];
	fma.rn.f32 	%f1602, %f346, %f1601, %f1600;
	ld.global.f32 	%f1603, [%rd22+3325952];
	fma.rn.f32 	%f1604, %f347, %f1603, %f1602;
	ld.global.f32 	%f1605, [%rd22+3334144];
	fma.rn.f32 	%f1606, %f348, %f1605, %f1604;
	ld.global.f32 	%f1607, [%rd22+3342336];
	fma.rn.f32 	%f1608, %f349, %f1607, %f1606;
	ld.global.f32 	%f1609, [%rd22+3350528];
	fma.rn.f32 	%f1610, %f350, %f1609, %f1608;
	ld.global.f32 	%f1611, [%rd22+3358720];
	fma.rn.f32 	%f1612, %f351, %f1611, %f1610;
	ld.global.f32 	%f1613, [%rd22+3366912];
	fma.rn.f32 	%f1614, %f352, %f1613, %f1612;
	ld.global.f32 	%f1615, [%rd22+3375104];
	fma.rn.f32 	%f1616, %f353, %f1615, %f1614;
	ld.global.f32 	%f1617, [%rd22+3383296];
	fma.rn.f32 	%f1618, %f354, %f1617, %f1616;
	ld.global.f32 	%f1619, [%rd22+3391488];
	fma.rn.f32 	%f1620, %f355, %f1619, %f1618;
	ld.global.f32 	%f1621, [%rd22+3399680];
	fma.rn.f32 	%f1622, %f356, %f1621, %f1620;
	ld.global.f32 	%f1623, [%rd22+3407872];
	fma.rn.f32 	%f1624, %f357, %f1623, %f1622;
	ld.global.f32 	%f1625, [%rd22+3416064];
	fma.rn.f32 	%f1626, %f358, %f1625, %f1624;
	ld.global.f32 	%f1627, [%rd22+3424256];
	fma.rn.f32 	%f1628, %f359, %f1627, %f1626;
	ld.global.f32 	%f1629, [%rd22+3432448];
	fma.rn.f32 	%f1630, %f360, %f1629, %f1628;
	ld.global.f32 	%f1631, [%rd22+3440640];
	fma.rn.f32 	%f1632, %f361, %f1631, %f1630;
	ld.global.f32 	%f1633, [%rd22+3448832];
	fma.rn.f32 	%f1634, %f362, %f1633, %f1632;
	ld.global.f32 	%f1635, [%rd22+3457024];
	fma.rn.f32 	%f1636, %f363, %f1635, %f1634;
	ld.global.f32 	%f1637, [%rd22+3465216];
	fma.rn.f32 	%f1638, %f364, %f1637, %f1636;
	ld.global.f32 	%f1639, [%rd22+3473408];
	fma.rn.f32 	%f1640, %f365, %f1639, %f1638;
	ld.global.f32 	%f1641, [%rd22+3481600];
	fma.rn.f32 	%f1642, %f366, %f1641, %f1640;
	ld.global.f32 	%f1643, [%rd22+3489792];
	fma.rn.f32 	%f1644, %f367, %f1643, %f1642;
	ld.global.f32 	%f1645, [%rd22+3497984];
	fma.rn.f32 	%f1646, %f368, %f1645, %f1644;
	ld.global.f32 	%f1647, [%rd22+3506176];
	fma.rn.f32 	%f1648, %f369, %f1647, %f1646;
	ld.global.f32 	%f1649, [%rd22+3514368];
	fma.rn.f32 	%f1650, %f370, %f1649, %f1648;
	ld.global.f32 	%f1651, [%rd22+3522560];
	fma.rn.f32 	%f1652, %f371, %f1651, %f1650;
	ld.global.f32 	%f1653, [%rd22+3530752];
	fma.rn.f32 	%f1654, %f372, %f1653, %f1652;
	ld.global.f32 	%f1655, [%rd22+3538944];
	fma.rn.f32 	%f1656, %f373, %f1655, %f1654;
	ld.global.f32 	%f1657, [%rd22+3547136];
	fma.rn.f32 	%f1658, %f374, %f1657, %f1656;
	ld.global.f32 	%f1659, [%rd22+3555328];
	fma.rn.f32 	%f1660, %f375, %f1659, %f1658;
	ld.global.f32 	%f1661, [%rd22+3563520];
	fma.rn.f32 	%f1662, %f376, %f1661, %f1660;
	ld.global.f32 	%f1663, [%rd22+3571712];
	fma.rn.f32 	%f1664, %f377, %f1663, %f1662;
	ld.global.f32 	%f1665, [%rd22+3579904];
	fma.rn.f32 	%f1666, %f378, %f1665, %f1664;
	ld.global.f32 	%f1667, [%rd22+3588096];
	fma.rn.f32 	%f1668, %f379, %f1667, %f1666;
	ld.global.f32 	%f1669, [%rd22+3596288];
	fma.rn.f32 	%f1670, %f380, %f1669, %f1668;
	ld.global.f32 	%f1671, [%rd22+3604480];
	fma.rn.f32 	%f1672, %f381, %f1671, %f1670;
	ld.global.f32 	%f1673, [%rd22+3612672];
	fma.rn.f32 	%f1674, %f382, %f1673, %f1672;
	ld.global.f32 	%f1675, [%rd22+3620864];
	fma.rn.f32 	%f1676, %f383, %f1675, %f1674;
	ld.global.f32 	%f1677, [%rd22+3629056];
	fma.rn.f32 	%f1678, %f384, %f1677, %f1676;
	ld.global.f32 	%f1679, [%rd22+3637248];
	fma.rn.f32 	%f1680, %f385, %f1679, %f1678;
	ld.global.f32 	%f1681, [%rd22+3645440];
	fma.rn.f32 	%f1682, %f386, %f1681, %f1680;
	ld.global.f32 	%f1683, [%rd22+3653632];
	fma.rn.f32 	%f1684, %f387, %f1683, %f1682;
	ld.global.f32 	%f1685, [%rd22+3661824];
	fma.rn.f32 	%f1686, %f388, %f1685, %f1684;
	ld.global.f32 	%f1687, [%rd22+3670016];
	fma.rn.f32 	%f1688, %f389, %f1687, %f1686;
	ld.global.f32 	%f1689, [%rd22+3678208];
	fma.rn.f32 	%f1690, %f390, %f1689, %f1688;
	ld.global.f32 	%f1691, [%rd22+3686400];
	fma.rn.f32 	%f1692, %f391, %f1691, %f1690;
	ld.global.f32 	%f1693, [%rd22+3694592];
	fma.rn.f32 	%f1694, %f392, %f1693, %f1692;
	ld.global.f32 	%f1695, [%rd22+3702784];
	fma.rn.f32 	%f1696, %f393, %f1695, %f1694;
	ld.global.f32 	%f1697, [%rd22+3710976];
	fma.rn.f32 	%f1698, %f394, %f1697, %f1696;
	ld.global.f32 	%f1699, [%rd22+3719168];
	fma.rn.f32 	%f1700, %f395, %f1699, %f1698;
	ld.global.f32 	%f1701, [%rd22+3727360];
	fma.rn.f32 	%f1702, %f396, %f1701, %f1700;
	ld.global.f32 	%f1703, [%rd22+3735552];
	fma.rn.f32 	%f1704, %f397, %f1703, %f1702;
	ld.global.f32 	%f1705, [%rd22+3743744];
	fma.rn.f32 	%f1706, %f398, %f1705, %f1704;
	ld.global.f32 	%f1707, [%rd22+3751936];
	fma.rn.f32 	%f1708, %f399, %f1707, %f1706;
	ld.global.f32 	%f1709, [%rd22+3760128];
	fma.rn.f32 	%f1710, %f400, %f1709, %f1708;
	ld.global.f32 	%f1711, [%rd22+3768320];
	fma.rn.f32 	%f1712, %f401, %f1711, %f1710;
	ld.global.f32 	%f1713, [%rd22+3776512];
	fma.rn.f32 	%f1714, %f402, %f1713, %f1712;
	ld.global.f32 	%f1715, [%rd22+3784704];
	fma.rn.f32 	%f1716, %f403, %f1715, %f1714;
	ld.global.f32 	%f1717, [%rd22+3792896];
	fma.rn.f32 	%f1718, %f404, %f1717, %f1716;
	ld.global.f32 	%f1719, [%rd22+3801088];
	fma.rn.f32 	%f1720, %f405, %f1719, %f1718;
	ld.global.f32 	%f1721, [%rd22+3809280];
	fma.rn.f32 	%f1722, %f406, %f1721, %f1720;
	ld.global.f32 	%f1723, [%rd22+3817472];
	fma.rn.f32 	%f1724, %f407, %f1723, %f1722;
	ld.global.f32 	%f1725, [%rd22+3825664];
	fma.rn.f32 	%f1726, %f408, %f1725, %f1724;
	ld.global.f32 	%f1727, [%rd22+3833856];
	fma.rn.f32 	%f1728, %f409, %f1727, %f1726;
	ld.global.f32 	%f1729, [%rd22+3842048];
	fma.rn.f32 	%f1730, %f410, %f1729, %f1728;
	ld.global.f32 	%f1731, [%rd22+3850240];
	fma.rn.f32 	%f1732, %f411, %f1731, %f1730;
	ld.global.f32 	%f1733, [%rd22+3858432];
	fma.rn.f32 	%f1734, %f412, %f1733, %f1732;
	ld.global.f32 	%f1735, [%rd22+3866624];
	fma.rn.f32 	%f1736, %f413, %f1735, %f1734;
	ld.global.f32 	%f1737, [%rd22+3874816];
	fma.rn.f32 	%f1738, %f414, %f1737, %f1736;
	ld.global.f32 	%f1739, [%rd22+3883008];
	fma.rn.f32 	%f1740, %f415, %f1739, %f1738;
	ld.global.f32 	%f1741, [%rd22+3891200];
	fma.rn.f32 	%f1742, %f416, %f1741, %f1740;
	ld.global.f32 	%f1743, [%rd22+3899392];
	fma.rn.f32 	%f1744, %f417, %f1743, %f1742;
	ld.global.f32 	%f1745, [%rd22+3907584];
	fma.rn.f32 	%f1746, %f418, %f1745, %f1744;
	ld.global.f32 	%f1747, [%rd22+3915776];
	fma.rn.f32 	%f1748, %f419, %f1747, %f1746;
	ld.global.f32 	%f1749, [%rd22+3923968];
	fma.rn.f32 	%f1750, %f420, %f1749, %f1748;
	ld.global.f32 	%f1751, [%rd22+3932160];
	fma.rn.f32 	%f1752, %f421, %f1751, %f1750;
	ld.global.f32 	%f1753, [%rd22+3940352];
	fma.rn.f32 	%f1754, %f422, %f1753, %f1752;
	ld.global.f32 	%f1755, [%rd22+3948544];
	fma.rn.f32 	%f1756, %f423, %f1755, %f1754;
	ld.global.f32 	%f1757, [%rd22+3956736];
	fma.rn.f32 	%f1758, %f424, %f1757, %f1756;
	ld.global.f32 	%f1759, [%rd22+3964928];
	fma.rn.f32 	%f1760, %f425, %f1759, %f1758;
	ld.global.f32 	%f1761, [%rd22+3973120];
	fma.rn.f32 	%f1762, %f426, %f1761, %f1760;
	ld.global.f32 	%f1763, [%rd22+3981312];
	fma.rn.f32 	%f1764, %f427, %f1763, %f1762;
	ld.global.f32 	%f1765, [%rd22+3989504];
	fma.rn.f32 	%f1766, %f428, %f1765, %f1764;
	ld.global.f32 	%f1767, [%rd22+3997696];
	fma.rn.f32 	%f1768, %f429, %f1767, %f1766;
	ld.global.f32 	%f1769, [%rd22+4005888];
	fma.rn.f32 	%f1770, %f430, %f1769, %f1768;
	ld.global.f32 	%f1771, [%rd22+4014080];
	fma.rn.f32 	%f1772, %f431, %f1771, %f1770;
	ld.global.f32 	%f1773, [%rd22+4022272];
	fma.rn.f32 	%f1774, %f432, %f1773, %f1772;
	ld.global.f32 	%f1775, [%rd22+4030464];
	fma.rn.f32 	%f1776, %f433, %f1775, %f1774;
	ld.global.f32 	%f1777, [%rd22+4038656];
	fma.rn.f32 	%f1778, %f434, %f1777, %f1776;
	ld.global.f32 	%f1779, [%rd22+4046848];
	fma.rn.f32 	%f1780, %f435, %f1779, %f1778;
	ld.global.f32 	%f1781, [%rd22+4055040];
	fma.rn.f32 	%f1782, %f436, %f1781, %f1780;
	ld.global.f32 	%f1783, [%rd22+4063232];
	fma.rn.f32 	%f1784, %f437, %f1783, %f1782;
	ld.global.f32 	%f1785, [%rd22+4071424];
	fma.rn.f32 	%f1786, %f438, %f1785, %f1784;
	ld.global.f32 	%f1787, [%rd22+4079616];
	fma.rn.f32 	%f1788, %f439, %f1787, %f1786;
	ld.global.f32 	%f1789, [%rd22+4087808];
	fma.rn.f32 	%f1790, %f440, %f1789, %f1788;
	ld.global.f32 	%f1791, [%rd22+4096000];
	fma.rn.f32 	%f1792, %f441, %f1791, %f1790;
	ld.global.f32 	%f1793, [%rd22+4104192];
	fma.rn.f32 	%f1794, %f442, %f1793, %f1792;
	ld.global.f32 	%f1795, [%rd22+4112384];
	fma.rn.f32 	%f1796, %f443, %f1795, %f1794;
	ld.global.f32 	%f1797, [%rd22+4120576];
	fma.rn.f32 	%f1798, %f444, %f1797, %f1796;
	ld.global.f32 	%f1799, [%rd22+4128768];
	fma.rn.f32 	%f1800, %f445, %f1799, %f1798;
	ld.global.f32 	%f1801, [%rd22+4136960];
	fma.rn.f32 	%f1802, %f446, %f1801, %f1800;
	ld.global.f32 	%f1803, [%rd22+4145152];
	fma.rn.f32 	%f1804, %f447, %f1803, %f1802;
	ld.global.f32 	%f1805, [%rd22+4153344];
	fma.rn.f32 	%f1806, %f448, %f1805, %f1804;
	ld.global.f32 	%f1807, [%rd22+4161536];
	fma.rn.f32 	%f1808, %f449, %f1807, %f1806;
	ld.global.f32 	%f1809, [%rd22+4169728];
	fma.rn.f32 	%f1810, %f450, %f1809, %f1808;
	ld.global.f32 	%f1811, [%rd22+4177920];
	fma.rn.f32 	%f1812, %f451, %f1811, %f1810;
	ld.global.f32 	%f1813, [%rd22+4186112];
	fma.rn.f32 	%f1814, %f452, %f1813, %f1812;
	mul.f32 	%f1815, %f1814, %f1814;
	mul.f32 	%f1816, %f1814, %f1815;
	mul.f32 	%f1817, %f1814, 0f3F000000;
	fma.rn.f32 	%f1818, %f1816, 0f3D372713, %f1814;
	mul.f32 	%f1819, %f1818, 0f3F4C422A;
	abs.f32 	%f1820, %f1819;
	mul.f32 	%f1821, %f1820, 0f4038AA3B;
	ex2.approx.ftz.f32 	%f1822, %f1821;
	add.f32 	%f1823, %f1822, 0f3F800000;
	rcp.approx.ftz.f32 	%f1824, %f1823;
	fma.rn.f32 	%f1825, %f1824, 0fC0000000, 0f3F800000;
	setp.ge.f32 	%p10, %f1820, 0f41102CB4;
	selp.f32 	%f1826, 0f3F800000, %f1825, %p10;
	copysign.f32 	%f1827, %f1819, %f1826;
	mul.f32 	%f1828, %f1819, %f1819;
	fma.rn.f32 	%f1829, %f1828, 0f3C80F082, 0fBD563CAE;
	fma.rn.f32 	%f1830, %f1829, %f1828, 0f3E085941;
	fma.rn.f32 	%f1831, %f1830, %f1828, 0fBEAAA9ED;
	fma.rn.f32 	%f1832, %f1831, %f1828, 0f00000000;
	fma.rn.f32 	%f1833, %f1832, %f1819, %f1819;
	setp.ge.f32 	%p11, %f1820, 0f3F19999A;
	selp.f32 	%f1834, %f1827, %f1833, %p11;
	add.f32 	%f1835, %f1834, 0f3F800000;
	mul.f32 	%f1836, %f1817, %f1835;
	shl.b32 	%r72, %r98, 2;
	add.s32 	%r74, %r73, %r72;
	st.shared.f32 	[%r74], %f1836;
	add.s32 	%r98, %r98, %r75;
	setp.lt.u32 	%p12, %r98, 2048;
	@%p12 bra 	$L__BB2_9;
	mov.u32 	%r76, %tid.x;
	setp.gt.u32 	%p13, %r76, 511;
	bar.sync 	0;
	@%p13 bra 	$L__BB2_13;
	mov.u32 	%r99, %tid.x;
	ld.shared.f32 	%f513, [_ZZ16fused_mlp_kernelILi512ELi2048ELi16EEvPKfS1_S1_S1_S1_PfiiE14s_intermediate+6368];
	ld.shared.f32 	%f514, [_ZZ16fused_mlp_kernelILi512ELi2048ELi16EEvPKfS1_S1_S1_S1_PfiiE14s_intermediate];
	ld.shared.f32 	%f515, [_ZZ16fused_mlp_kernelILi512ELi2048ELi16EEvPKfS1_S1_S1_S1_PfiiE14s_intermediate+4];
	ld.shared.f32 	%f516, [_ZZ16fused_mlp_kernelILi512ELi2048ELi16EEvPKfS1_S1_S1_S1_PfiiE14s_intermediate+8];
	ld.shared.f32 	%f517, [_ZZ16fused_mlp_kernelILi512ELi2048ELi16EEvPKfS1_S1_S1_S1_PfiiE14s_intermediate+12];
	ld.shared.f32 	%f518, [_ZZ16fused_mlp_kernelILi512ELi2048ELi16EEvPKfS1_S1_S1_S1_PfiiE14s_intermediate+16];
	ld.shared.f32 	%f519, [_ZZ16fused_mlp_kernelILi512ELi2048ELi16EEvPKfS1_S1_S1_S1_PfiiE14s_intermediate+20];
	ld.shared.f32 	%f520, [_ZZ16fused_mlp_kernelILi512ELi2048ELi16EEvPKfS1_S1_S1_S1_PfiiE14s_intermediate+24];
	ld.shared.f32 	%f521, [_ZZ16fused_mlp_kernelILi512ELi2048ELi16EEvPKfS1_S1_S1_S1_PfiiE14s_intermediate+28];
	ld.shared.f32 	%f522, [_ZZ16fused_mlp_kernelILi512ELi2048ELi16EEvPKfS1_S1_S1_S1_PfiiE14s_intermediate+32];
	ld.shared.f32 	%f523, [_ZZ16fused_mlp_kernelILi512ELi2048ELi16EEvPKfS1_S1_S1_S1_PfiiE14s_intermediate+36];
	ld.shared.f32 	%f524, [_ZZ16fused_mlp_kernelILi512ELi2048ELi16EEvPKfS1_S1_S1_S1_PfiiE14s_intermediate+40];
	ld.shared.f32 	%f525, [_ZZ16fused_mlp_kernelILi512ELi2048ELi16EEvPKfS1_S1_S1_S1_PfiiE14s_intermediate+44];
	ld.shared.f32 	%f526, [_ZZ16fused_mlp_kernelILi512ELi2048ELi16EEvPKfS1_S1_S1_S1_PfiiE14s_intermediate+48];
	ld.shared.f32 	%f527, [_ZZ16fused_mlp_kernelILi512ELi2048ELi16EEvPKfS1_S1_S1_S1_PfiiE14s_intermediate+52];
	ld.shared.f32 	%f528, [_ZZ16fused_mlp_kernelILi512ELi2048ELi16EEvPKfS1_S1_S1_S1_PfiiE14s_intermediate+56];
	ld.shared.f32 	%f529, [_ZZ16fused_mlp_kernelILi512ELi2048ELi16EEvPKfS1_S1_S1_S1_PfiiE14s_intermediate+60];
	ld.shared.f32 	%f530, [_ZZ16fused_mlp_kernelILi512ELi2048ELi16EEvPKfS1_S1_S1_S1_PfiiE14s_intermediate+64];
	ld.shared.f32 	%f531, [_ZZ16fused_mlp_kernelILi512ELi2048ELi16EEvPKfS1_S1_S1_S1_PfiiE14s_intermediate+68];
	ld.shared.f32 	%f532, [_ZZ16fused_mlp_kernelILi512ELi2048ELi16EEvPKfS1_S1_S1_S1_PfiiE14s_intermediate+72];
	ld.shared.f32 	%f533, [_ZZ16fused_mlp_kernelILi512ELi2048ELi16EEvPKfS1_S1_S1_S1_PfiiE14s_intermediate+76];
	ld.shared.f32 	%f534, [_ZZ16fused_mlp_kernelILi512ELi2048ELi16EEvPKfS1_S1_S1_S1_PfiiE14s_intermediate+80];
	ld.shared.f32 	%f535, [_ZZ16fused_mlp_kernelILi512ELi2048ELi16EEvPKfS1_S1_S1_S1_PfiiE14s_intermediate+84];
	ld.shared.f32 	%f536, [_ZZ16fused_mlp_kernelILi512ELi2048ELi16EEvPKfS1_S1_S1_S1_PfiiE14s_intermediate+88];
	ld.shared.f32 	%f537, [_ZZ16fused_mlp_kernelILi512ELi2048ELi16EEvPKfS1_S1_S1_S1_PfiiE14s_intermediate+92];
	ld.shared.f32 	%f538, [_ZZ16fused_mlp_kernelILi512ELi2048ELi16EEvPKfS1_S1_S1_S1_PfiiE14s_intermediate+96];
	ld.shared.f32 	%f539, [_ZZ16fused_mlp_kernelILi512ELi2048ELi16EEvPKfS1_S1_S1_S1_PfiiE14s_intermediate+100];
	ld.shared.f32 	%f540, [_ZZ16fused_mlp_kernelILi512ELi2048ELi16EEvPKfS1_S1_S1_S1_PfiiE14s_intermediate+104];
	ld.shared.f32 	%f541, [_ZZ16fused_mlp_kernelILi512ELi2048ELi16EEvPKfS1_S1_S1_S1_PfiiE14s_intermediate+108];
	ld.shared.f32 	%f542, [_ZZ16fused_mlp_kernelILi512ELi2048ELi16EEvPKfS1_S1_S1_S1_PfiiE14s_intermediate+112];
	ld.shared.f32 	%f543, [_ZZ16fused_mlp_kernelILi512ELi2048ELi16EEvPKfS1_S1_S1_S1_PfiiE14s_intermediate+116];
	ld.shared.f32 	%f544, [_ZZ16fused_mlp_kernelILi512ELi2048ELi16EEvPKfS1_S1_S1_S1_PfiiE14s_intermediate+120];
	ld.shared.f32 	%f545, [_ZZ16fused_mlp_kernelILi512ELi2048ELi16EEvPKfS1_S1_S1_S1_PfiiE14s_intermediate+124];
	ld.shared.f32 	%f546, [_ZZ16fused_mlp_kernelILi512ELi2048ELi16EEvPKfS1_S1_S1_S1_PfiiE14s_intermediate+128];
	ld.shared.f32 	%f547, [_ZZ16fused_mlp_kernelILi512ELi2048ELi16EEvPKfS1_S1_S1_S1_PfiiE14s_intermediate+132];
	ld.shared.f32 	%f548, [_ZZ16fused_mlp_kernelILi512ELi2048ELi16EEvPKfS1_S1_S1_S1_PfiiE14s_intermediate+136];
	ld.shared.f32 	%f549, [_ZZ16fused_mlp_kernelILi512ELi2048ELi16EEvPKfS1_S1_S1_S1_PfiiE14s_intermediate+140];
	ld.shared.f32 	%f550, [_ZZ16fused_mlp_kernelILi512ELi2048ELi16EEvPKfS1_S1_S1_S1_PfiiE14s_intermediate+144];
	ld.shared.f32 	%f551, [_ZZ16fused_mlp_kernelILi512ELi2048ELi16EEvPKfS1_S1_S1_S1_PfiiE14s_intermediate+148];
	ld.shared.f32 	%f552, [_ZZ16fused_mlp_kernelILi512ELi2048ELi16EEvPKfS1_S1_S1_S1_PfiiE14s_intermediate+152];
	ld.shared.f32 	%f553, [_ZZ16fused_mlp_kernelILi512ELi2048ELi16EEvPKfS1_S1_S1_S1_PfiiE14s_intermediate+156];
	ld.shared.f32 	%f554, [_ZZ16fused_mlp_kernelILi512ELi2048ELi16EEvPKfS1_S1_S1_S1_PfiiE14s_intermediate+160];
	ld.shared.f32 	%f555, [_ZZ16fused_mlp_kernelILi512ELi2048ELi16EEvPKfS1_S1_S1_S1_PfiiE14s_intermediate+164];
	ld.shared.f32 	%f556, [_ZZ16fused_mlp_kernelILi512ELi2048ELi16EEvPKfS1_S1_S1_S1_PfiiE14s_intermediate+168];
	ld.shared.f32 	%f557, [_ZZ16fused_mlp_kernelILi512ELi2048ELi16EEvPKfS1_S1_S1_S1_PfiiE14s_intermediate+172];
	ld.shared.f32 	%f558, [_ZZ16fused_mlp_kernelILi512ELi2048ELi16EEvPKfS1_S1_S1_S1_PfiiE14s_intermediate+176];
	ld.shared.f32 	%f559, [_ZZ16fused_mlp_kernelILi512ELi2048ELi16EEvPKfS1_S1_S1_S1_PfiiE14s_intermediate+180];
	ld.shared.f32 	%f560, [_ZZ16fused_mlp_kernelILi512ELi2048ELi16EEvPKfS1_S1_S1_S1_PfiiE14s_intermediate+184];
	ld.shared.f32 	%f561, [_ZZ16fused_mlp_kernelILi512ELi2048ELi16EEvPKfS1_S1_S1_S1_PfiiE14s_intermediate+188];
	ld.shared.f32 	%f562, [_ZZ16fused_mlp_kernelILi512ELi2048ELi16EEvPKfS1_S1_S1_S1_PfiiE14s_intermediate+192];
	ld.shared.f32 	%f563, [_ZZ16fused_mlp_kernelILi512ELi2048ELi16EEvPKfS1_S1_S1_S1_PfiiE14s_intermediate+196];
	ld.shared.f32 	%f564, [_ZZ16fused_mlp_kernelILi512ELi2048ELi16EEvPKfS1_S1_S1_S1_PfiiE14s_intermediate+200];
	ld.shared.f32 	%f565, [_ZZ16fused_mlp_kernelILi512ELi2048ELi16EEvPKfS1_S1_S1_S1_PfiiE14s_intermediate+204];
	ld.shared.f32 	%f566, [_ZZ16fused_mlp_kernelILi512ELi2048ELi16EEvPKfS1_S1_S1_S1_PfiiE14s_intermediate+208];
	ld.shared.f32 	%f567, [_ZZ16fused_mlp_kernelILi512ELi2048ELi16EEvPKfS1_S1_S1_S1_PfiiE14s_intermediate+212];
	ld.shared.f32 	%f568, [_ZZ16fused_mlp_kernelILi512ELi2048ELi16EEvPKfS1_S1_S1_S1_PfiiE14s_intermediate+216];
	ld.shared.f32 	%f569, [_ZZ16fused_mlp_kernelILi512ELi2048ELi16EEvPKfS1_S1_S1_S1_PfiiE14s_intermediate+220];
	ld.shared.f32 	%f570, [_ZZ16fused_mlp_kernelILi512ELi2048ELi16EEvPKfS1_S1_S1_S1_PfiiE14s_intermediate+224];
	ld.shared.f32 	%f571, [_ZZ16fused_mlp_kernelILi512ELi2048ELi16EEvPKfS1_S1_S1_S1_PfiiE14s_intermediate+228];
	ld.shared.f32 	%f572, [_ZZ16fused_mlp_kernelILi512ELi2048ELi16EEvPKfS1_S1_S1_S1_PfiiE14s_intermediate+232];
	ld.shared.f32 	%f573, [_ZZ16fused_mlp_kernelILi512ELi2048ELi16EEvPKfS1_S1_S1_S1_PfiiE14s_intermediate+236];
	ld.shared.f32 	%f574, [_ZZ16fused_mlp_kernelILi512ELi2048ELi16EEvPKfS1_S1_S1_S1_PfiiE14s_intermediate+240];
	ld.shared.f32 	%f575, [_ZZ16fused_mlp_kernelILi512ELi2048ELi16EEvPKfS1_S1_S1_S1_PfiiE14s_intermediate+244];
	ld.shared.f32 	%f576, [_ZZ16fused_mlp_kernelILi512ELi2048ELi16EEvPKfS1_S1_S1_S1_PfiiE14s_intermediate+248];
	ld.shared.f32 	%f577, [_ZZ16fused_mlp_kernelILi512ELi2048ELi16EEvPKfS1_S1_S1_S1_PfiiE14s_intermediate+252];
	ld.shared.f32 	%f578, [_ZZ16fused_mlp_kernelILi512ELi2048ELi16EEvPKfS1_S1_S1_S1_PfiiE14s_intermediate+256];
	ld.shared.f32 	%f579, [_ZZ16fused_mlp_kernelILi512ELi2048ELi16EEvPKfS1_S1_S1_S1_PfiiE14s_intermediate+260];
	ld.shared.f32 	%f580, [_ZZ16fused_mlp_kernelILi512ELi2048ELi16EEvPKfS1_S1_S1_S1_PfiiE14s_intermediate+264];
	ld.shared.f32 	%f581, [_ZZ16fused_mlp_kernelILi512ELi2048ELi16EEvPKfS1_S1_S1_S1_PfiiE14s_intermediate+268];
	ld.shared.f32 	%f582, [_ZZ16fused_mlp_kernelILi512ELi2048ELi16EEvPKfS1_S1_S1_S1_PfiiE14s_intermediate+272];
	ld.shared.f32 	%f583, [_ZZ16fused_mlp_kernelILi512ELi2048ELi16EEvPKfS1_S1_S1_S1_PfiiE14s_intermediate+276];
	ld.shared.f32 	%f584, [_ZZ16fused_mlp_kernelILi512ELi2048ELi16EEvPKfS1_S1_S1_S1_PfiiE14s_intermediate+280];
	ld.shared.f32 	%f585, [_ZZ16fused_mlp_kernelILi512ELi2048ELi16EEvPKfS1_S1_S1_S1_PfiiE14s_intermediate+284];
	ld.shared.f32 	%f586, [_ZZ16fused_mlp_kernelILi512ELi2048ELi16EEvPKfS1_S1_S1_S1_PfiiE14s_intermediate+288];
	ld.shared.f32 	%f587, [_ZZ16fused_mlp_kernelILi512ELi2048ELi16EEvPKfS1_S1_S1_S1_PfiiE14s_intermediate+292];
	ld.shared.f32 	%f588, [_ZZ16fused_mlp_kernelILi512ELi2048ELi16EEvPKfS1_S1_S1_S1_PfiiE14s_intermediate+296];
	ld.shared.f32 	%f589, [_ZZ16fused_mlp_kernelILi512ELi2048ELi16EEvPKfS1_S1_S1_S1_PfiiE14s_intermediate+300];
	ld.shared.f32 	%f590, [_ZZ16fused_mlp_kernelILi512ELi2048ELi16EEvPKfS1_S1_S1_S1_PfiiE14s_intermediate+304];
	ld.shared.f32 	%f591, [_ZZ16fused_mlp_kernelILi512ELi2048ELi16EEvPKfS1_S1_S1_S1_PfiiE14s_intermediate+308];
	ld.shared.f32 	%f592, [_ZZ16fused_mlp_kernelILi512ELi2048ELi16EEvPKfS1_S1_S1_S1_PfiiE14s_intermediate+312];
	ld.shared.f32 	%f593, [_ZZ16fused_mlp_kernelILi512ELi2048ELi16EEvPKfS1_S1_S1_S1_PfiiE14s_intermediate+316];
	ld.shared.f32 	%f594, [_ZZ16fused_mlp_kernelILi512ELi2048ELi16EEvPKfS1_S1_S1_S1_PfiiE14s_intermediate+320];
	ld.shared.f32 	%f595, [_ZZ16fused_mlp_kernelILi512ELi2048ELi16EEvPKfS1_S1_S1_S1_PfiiE14s_intermediate+324];
	ld.shared.f32 	%f596, [_ZZ16fused_mlp_kernelILi512ELi2048ELi16EEvPKfS1_S1_S1_S1_PfiiE14s_intermediate+328];
	ld.shared.f32 	%f597, [_ZZ16fused_mlp_kernelILi512ELi2048ELi16EEvPKfS1_S1_S1_S1_PfiiE14s_intermediate+332];
	ld.shared.f32 	%f598, [_ZZ16fused_mlp_kernelILi512ELi2048ELi16EEvPKfS1_S1_S1_S1_PfiiE14s_intermediate+336];
	ld.shared.f32 	%f599, [_ZZ16fused_mlp_kernelILi512ELi2048ELi16EEvPKfS1_S1_S1_S1_PfiiE14s_intermediate+340];
	ld.shared.f32 	%f600, [_ZZ16fused_mlp_kernelILi512ELi2048ELi16EEvPKfS1_S1_S1_S1_PfiiE14s_intermediate+344];
	ld.shared.f32 	%f601, [_ZZ16fused_mlp_kernelILi512ELi2048ELi16EEvPKfS1_S1_S1_S1_PfiiE14s_intermediate+348];
	ld.shared.f32 	%f602, [_ZZ16fused_mlp_kernelILi512ELi2048ELi16EEvPKfS1_S1_S1_S1_PfiiE14s_intermediate+352];
	ld.shared.f32 	%f603, [_ZZ16fused_mlp_kernelILi512ELi2048ELi16EEvPKfS1_S1_S1_S1_PfiiE14s_intermediate+356];
	ld.shared.f32 	%f604, [_ZZ16fused_mlp_kernelILi512ELi2048ELi16EEvPKfS1_S1_S1_S1_PfiiE14s_intermediate+360];
	ld.shared.f32 	%f605, [_ZZ16fused_mlp_kernelILi512ELi2048ELi16EEvPKfS1_S1_S1_S1_PfiiE14s_intermediate+364];
	ld.shared.f32 	%f606, [_ZZ16fused_mlp_kernelILi512ELi2048ELi16EEvPKfS1_S1_S1_S1_PfiiE14s_intermediate+368];
	ld.shared.f32 	%f607, [_ZZ16fused_mlp_kernelILi512ELi2048ELi16EEvPKfS1_S1_S1_S1_PfiiE14s_intermediate+372];
	ld.shared.f32 	%f608, [_ZZ16fused_mlp_kernelILi512ELi2048ELi16EEvPKfS1_S1_S1_S1_PfiiE14s_intermediate+376];
	ld.shared.f32 	%f609, [_ZZ16fused_mlp_kernelILi512ELi2048ELi16EEvPKfS1_S1_S1_S1_PfiiE14s_intermediate+380];
	ld.shared.f32 	%f610, [_ZZ16fused_mlp_kernelILi512ELi2048ELi16EEvPKfS1_S1_S1_S1_PfiiE14s_intermediate+384];
	ld.shared.f32 	%f611, [_ZZ16fused_mlp_kernelILi512ELi2048ELi16EEvPKfS1_S1_S1_S1_PfiiE14s_intermediate+388];
	ld.shared.f32 	%f612, [_ZZ16fused_mlp_kernelILi512ELi2048ELi16EEvPKfS1_S1_S1_S1_PfiiE14s_intermediate+392];
	ld.shared.f32 	%f613, [_ZZ16fused_mlp_kernelILi512ELi2048ELi16EEvPKfS1_S1_S1_S1_PfiiE14s_intermediate+396];
	ld.shared.f32 	%f614, [_ZZ16fused_mlp_kernelILi512ELi2048ELi16EEvPKfS1_S1_S1_S1_PfiiE14s_intermediate+5640];
	ld.shared.f32 	%f615, [_ZZ16fused_mlp_kernelILi512ELi2048ELi16EEvPKfS1_S1_S1_S1_PfiiE14s_intermediate+5652];
	ld.shared.f32 	%f616, [_ZZ16fused_mlp_kernelILi512ELi2048ELi16EEvPKfS1_S1_S1_S1_PfiiE14s_intermediate+5664];
	ld.shared.f32 	%f617, [_ZZ16fused_mlp_kernelILi512ELi2048ELi16EEvPKfS1_S1_S1_S1_PfiiE14s_intermediate+5676];
	ld.shared.f32 	%f618, [_ZZ16fused_mlp_kernelILi512ELi2048ELi16EEvPKfS1_S1_S1_S1_PfiiE14s_intermediate+5688];
	ld.shared.f32 	%f619, [_ZZ16fused_mlp_kernelILi512ELi2048ELi16EEvPKfS1_S1_S1_S1_PfiiE14s_intermediate+5700];
	ld.shared.f32 	%f620, [_ZZ16fused_mlp_kernelILi512ELi2048ELi16EEvPKfS1_S1_S1_S1_PfiiE14s_intermediate+5712];
	ld.shared.f32 	%f621, [_ZZ16fused_mlp_kernelILi512ELi2048ELi16EEvPKfS1_S1_S1_S1_PfiiE14s_intermediate+5724];
	ld.shared.f32 	%f622, [_ZZ16fused_mlp_kernelILi512ELi2048ELi16EEvPKfS1_S1_S1_S1_PfiiE14s_intermediate+5736];
	ld.shared.f32 	%f623, [_ZZ16fused_mlp_kernelILi512ELi2048ELi16EEvPKfS1_S1_S1_S1_PfiiE14s_intermediate+5748];
	ld.shared.f32 	%f624, [_ZZ16fused_mlp_kernelILi512ELi2048ELi16EEvPKfS1_S1_S1_S1_PfiiE14s_intermediate+5760];
	ld.shared.f32 	%f625, [_ZZ16fused_mlp_kernelILi512ELi2048ELi16EEvPKfS1_S1_S1_S1_PfiiE14s_intermediate+5772];
	ld.shared.f32 	%f626, [_ZZ16fused_mlp_kernelILi512ELi2048ELi16EEvPKfS1_S1_S1_S1_PfiiE14s_intermediate+5784];
	ld.shared.f32 	%f627, [_ZZ16fused_mlp_kernelILi512ELi2048ELi16EEvPKfS1_S1_S1_S1_PfiiE14s_intermediate+5796];
	ld.shared.f32 	%f628, [_ZZ16fused_mlp_kernelILi512ELi2048ELi16EEvPKfS1_S1_S1_S1_PfiiE14s_intermediate+5808];
	ld.shared.f32 	%f629, [_ZZ16fused_mlp_kernelILi512ELi2048ELi16EEvPKfS1_S1_S1_S1_PfiiE14s_intermediate+5820];
	ld.shared.f32 	%f630, [_ZZ16fused_mlp_kernelILi512ELi2048ELi16EEvPKfS1_S1_S1_S1_PfiiE14s_intermediate+5832];
	ld.shared.f32 	%f631, [_ZZ16fused_mlp_kernelILi512ELi2048ELi16EEvPKfS1_S1_S1_S1_PfiiE14s_intermediate+5844];
	ld.shared.f32 	%f632, [_ZZ16fused_mlp_kernelILi512ELi2048ELi16EEvPKfS1_S1_S1_S1_PfiiE14s_intermediate+5856];
	ld.shared.f32 	%f633, [_ZZ16fused_mlp_kernelILi512ELi2048ELi16EEvPKfS1_S1_S1_S1_PfiiE14s_intermediate+5868];
	ld.shared.f32 	%f634, [_ZZ16fused_mlp_kernelILi512ELi2048ELi16EEvPKfS1_S1_S1_S1_PfiiE14s_intermediate+5880];
	ld.shared.f32 	%f635, [_ZZ16fused_mlp_kernelILi512ELi2048ELi16EEvPKfS1_S1_S1_S1_PfiiE14s_intermediate+5892];
	ld.shared.f32 	%f636, [_ZZ16fused_mlp_kernelILi512ELi2048ELi16EEvPKfS1_S1_S1_S1_PfiiE14s_intermediate+5904];
	ld.shared.f32 	%f637, [_ZZ16fused_mlp_kernelILi512ELi2048ELi16EEvPKfS1_S1_S1_S1_PfiiE14s_intermediate+5916];
	ld.shared.f32 	%f638, [_ZZ16fused_mlp_kernelILi512ELi2048ELi16EEvPKfS1_S1_S1_S1_PfiiE14s_intermediate+5928];
	ld.shared.f32 	%f639, [_ZZ16fused_mlp_kernelILi512ELi2048ELi16EEvPKfS1_S1_S1_S1_PfiiE14s_intermediate+5940];
	ld.shared.f32 	%f640, [_ZZ16fused_mlp_kernelILi512ELi2048ELi16EEvPKfS1_S1_S1_S1_PfiiE14s_intermediate+5952];
	ld.shared.f32 	%f641, [_ZZ16fused_mlp_kernelILi512ELi2048ELi16EEvPKfS1_S1_S1_S1_PfiiE14s_intermediate+5964];
	ld.shared.f32 	%f642, [_ZZ16fused_mlp_kernelILi512ELi2048ELi16EEvPKfS1_S1_S1_S1_PfiiE14s_intermediate+5976];
	ld.shared.f32 	%f643, [_ZZ16fused_mlp_kernelILi512ELi2048ELi16EEvPKfS1_S1_S1_S1_PfiiE14s_intermediate+5988];
	ld.shared.f32 	%f644, [_ZZ16fused_mlp_kernelILi512ELi2048ELi16EEvPKfS1_S1_S1_S1_PfiiE14s_intermediate+6000];
	ld.shared.f32 	%f645, [_ZZ16fused_mlp_kernelILi512ELi2048ELi16EEvPKfS1_S1_S1_S1_PfiiE14s_intermediate+6012];
	ld.shared.f32 	%f646, [_ZZ16fused_mlp_kernelILi512ELi2048ELi16EEvPKfS1_S1_S1_S1_PfiiE14s_intermediate+6024];
	ld.shared.f32 	%f647, [_ZZ16fused_mlp_kernelILi512ELi2048ELi16EEvPKfS1_S1_S1_S1_PfiiE14s_intermediate+6036];
	ld.shared.f32 	%f648, [_ZZ16fused_mlp_kernelILi512ELi2048ELi16EEvPKfS1_S1_S1_S1_PfiiE14s_intermediate+6048];
	ld.shared.f32 	%f649, [_ZZ16fused_mlp_kernelILi512ELi2048ELi16EEvPKfS1_S1_S1_S1_PfiiE14s_intermediate+6060];
	ld.shared.f32 	%f650, [_ZZ16fused_mlp_kernelILi512ELi2048ELi16EEvPKfS1_S1_S1_S1_PfiiE14s_intermediate+6072];
	ld.shared.f32 	%f651, [_ZZ16fused_mlp_kernelILi512ELi2048ELi16EEvPKfS1_S1_S1_S1_PfiiE14s_intermediate+6084];
	ld.shared.f32 	%f652, [_ZZ16fused_mlp_kernelILi512ELi2048ELi16EEvPKfS1_S1_S1_S1_PfiiE14s_intermediate+6096];
	ld.shared.f32 	%f653, [_ZZ16fused_mlp_kernelILi512ELi2048ELi16EEvPKfS1_S1_S1_S1_PfiiE14s_intermediate+6108];
	ld.shared.f32 	%f654, [_ZZ16fused_mlp_kernelILi512ELi2048ELi16EEvPKfS1_S1_S1_S1_PfiiE14s_intermediate+6120];
	ld.shared.f32 	%f655, [_ZZ16fused_mlp_kernelILi512ELi2048ELi16EEvPKfS1_S1_S1_S1_PfiiE14s_intermediate+6132];
	ld.shared.f32 	%f656, [_ZZ16fused_mlp_kernelILi512ELi2048ELi16EEvPKfS1_S1_S1_S1_PfiiE14s_intermediate+6144];
	ld.shared.f32 	%f657, [_ZZ16fused_mlp_kernelILi512ELi2048ELi16EEvPKfS1_S1_S1_S1_PfiiE14s_intermediate+6156];
	ld.shared.f32 	%f658, [_ZZ16fused_mlp_kernelILi512ELi2048ELi16EEvPKfS1_S1_S1_S1_PfiiE14s_intermediate+6168];
	ld.shared.f32 	%f659, [_ZZ16fused_mlp_kernelILi512ELi2048ELi16EEvPKfS1_S1_S1_S1_PfiiE14s_intermediate+6180];
	ld.shared.f32 	%f660, [_ZZ16fused_mlp_kernelILi512ELi2048ELi16EEvPKfS1_S1_S1_S1_PfiiE14s_intermediate+6192];
	ld.shared.f32 	%f661, [_ZZ16fused_mlp_kernelILi512ELi2048ELi16EEvPKfS1_S1_S1_S1_PfiiE14s_intermediate+6204];
	ld.shared.f32 	%f662, [_ZZ16fused_mlp_kernelILi512ELi2048ELi16EEvPKfS1_S1_S1_S1_PfiiE14s_intermediate+6216];
	ld.shared.f32 	%f663, [_ZZ16fused_mlp_kernelILi512ELi2048ELi16EEvPKfS1_S1_S1_S1_PfiiE14s_intermediate+6228];
	ld.shared.f32 	%f664, [_ZZ16fused_mlp_kernelILi512ELi2048ELi16EEvPKfS1_S1_S1_S1_PfiiE14s_intermediate+6240];
	ld.shared.f32 	%f665, [_ZZ16fused_mlp_kernelILi512ELi2048ELi16EEvPKfS1_S1_S1_S1_PfiiE14s_intermediate+6252];
	ld.shared.f32 	%f666, [_ZZ16fused_mlp_kernelILi512ELi2048ELi16EEvPKfS1_S1_S1_S1_PfiiE14s_intermediate+6264];
	ld.shared.f32 	%f667, [_ZZ16fused_mlp_kernelILi512ELi2048ELi16EEvPKfS1_S1_S1_S1_PfiiE14s_intermediate+6276];
	ld.shared.f32 	%f668, [_ZZ16fused_mlp_kernelILi512ELi2048ELi16EEvPKfS1_S1_S1_S1_PfiiE14s_intermediate+6288];
	ld.shared.f32 	%f669, [_ZZ16fused_mlp_kernelILi512ELi2048ELi16EEvPKfS1_S1_S1_S1_PfiiE14s_intermediate+6304];
	ld.shared.f32 	%f670, [_ZZ16fused_mlp_kernelILi512ELi2048ELi16EEvPKfS1_S1_S1_S1_PfiiE14s_intermediate+6320];
	ld.shared.f32 	%f671, [_ZZ16fused_mlp_kernelILi512ELi2048ELi16EEvPKfS1_S1_S1_S1_PfiiE14s_intermediate+6336];
	ld.shared.f32 	%f672, [_ZZ16fused_mlp_kernelILi512ELi2048ELi16EEvPKfS1_S1_S1_S1_PfiiE14s_intermediate+6352];
	ld.shared.f32 	%f673, [_ZZ16fused_mlp_kernelILi512ELi2048ELi16EEvPKfS1_S1_S1_S1_PfiiE14s_intermediate+6372];
	ld.shared.f32 	%f674, [_ZZ16fused_mlp_kernelILi512ELi2048ELi16EEvPKfS1_S1_S1_S1_PfiiE14s_intermediate+6388];
	ld.shared.f32 	%f675, [_ZZ16fused_mlp_kernelILi512ELi2048ELi16EEvPKfS1_S1_S1_S1_PfiiE14s_intermediate+6404];
	ld.shared.f32 	%f676, [_ZZ16fused_mlp_kernelILi512ELi2048ELi16EEvPKfS1_S1_S1_S1_PfiiE14s_intermediate+6420];
	ld.shared.f32 	%f677, [_ZZ16fused_mlp_kernelILi512ELi2048ELi16EEvPKfS1_S1_S1_S1_PfiiE14s_intermediate+6436];
	ld.shared.f32 	%f678, [_ZZ16fused_mlp_kernelILi512ELi2048ELi16EEvPKfS1_S1_S1_S1_PfiiE14s_intermediate+6452];
	ld.shared.f32 	%f679, [_ZZ16fused_mlp_kernelILi512ELi2048ELi16EEvPKfS1_S1_S1_S1_PfiiE14s_intermediate+6468];
	ld.shared.f32 	%f680, [_ZZ16fused_mlp_kernelILi512ELi2048ELi16EEvPKfS1_S1_S1_S1_PfiiE14s_intermediate+6484];
	ld.shared.f32 	%f681, [_ZZ16fused_mlp_kernelILi512ELi2048ELi16EEvPKfS1_S1_S1_S1_PfiiE14s_intermediate+6500];
	ld.shared.f32 	%f682, [_ZZ16fused_mlp_kernelILi512ELi2048ELi16EEvPKfS1_S1_S1_S1_PfiiE14s_intermediate+6516];
	ld.shared.f32 	%f683, [_ZZ16fused_mlp_kernelILi512ELi2048ELi16EEvPKfS1_S1_S1_S1_PfiiE14s_intermediate+6532];
	ld.shared.f32 	%f684, [_ZZ16fused_mlp_kernelILi512ELi2048ELi16EEvPKfS1_S1_S1_S1_PfiiE14s_intermediate+6548];
	ld.shared.f32 	%f685, [_ZZ16fused_mlp_kernelILi512ELi2048ELi16EEvPKfS1_S1_S1_S1_PfiiE14s_intermediate+6568];
	ld.shared.f32 	%f686, [_ZZ16fused_mlp_kernelILi512ELi2048ELi16EEvPKfS1_S1_S1_S1_PfiiE14s_intermediate+6588];
	ld.shared.f32 	%f687, [_ZZ16fused_mlp_kernelILi512ELi2048ELi16EEvPKfS1_S1_S1_S1_PfiiE14s_intermediate+6608];
	ld.shared.f32 	%f688, [_ZZ16fused_mlp_kernelILi512ELi2048ELi16EEvPKfS1_S1_S1_S1_PfiiE14s_intermediate+6628];
	ld.shared.f32 	%f689, [_ZZ16fused_mlp_kernelILi512ELi2048ELi16EEvPKfS1_S1_S1_S1_PfiiE14s_intermediate+6648];
	ld.shared.f32 	%f690, [_ZZ16fused_mlp_kernelILi512ELi2048ELi16EEvPKfS1_S1_S1_S1_PfiiE14s_intermediate+6672];
	ld.shared.f32 	%f691, [_ZZ16fused_mlp_kernelILi512ELi2048ELi16EEvPKfS1_S1_S1_S1_PfiiE14s_intermediate+6696];
	ld.shared.f32 	%f692, [_ZZ16fused_mlp_kernelILi512ELi2048ELi16EEvPKfS1_S1_S1_S1_PfiiE14s_intermediate+6724];
	ld.shared.f32 	%f693, [_ZZ16fused_mlp_kernelILi512ELi2048ELi16EEvPKfS1_S1_S1_S1_PfiiE14s_intermediate+5576];
	ld.shared.f32 	%f694, [_ZZ16fused_mlp_kernelILi512ELi2048ELi16EEvPKfS1_S1_S1_S1_PfiiE14s_intermediate+5584];
	ld.shared.f32 	%f695, [_ZZ16fused_mlp_kernelILi512ELi2048ELi16EEvPKfS1_S1_S1_S1_PfiiE14s_intermediate+5592];
	ld.shared.f32 	%f696, [_ZZ16fused_mlp_kernelILi512ELi2048ELi16EEvPKfS1_S1_S1_S1_PfiiE14s_intermediate+5600];
	ld.shared.f32 	%f697, [_ZZ16fused_mlp_kernelILi512ELi2048ELi16EEvPKfS1_S1_S1_S1_PfiiE14s_intermediate+5608];
	ld.shared.f32 	%f698, [_ZZ16fused_mlp_kernelILi512ELi2048ELi16EEvPKfS1_S1_S1_S1_PfiiE14s_intermediate+5616];
	ld.shared.f32 	%f699, [_ZZ16fused_mlp_kernelILi512ELi2048ELi16EEvPKfS1_S1_S1_S1_PfiiE14s_intermediate+5624];
	ld.shared.f32 	%f700, [_ZZ16fused_mlp_kernelILi512ELi2048ELi16EEvPKfS1_S1_S1_S1_PfiiE14s_intermediate+5632];
	ld.shared.f32 	%f701, [_ZZ16fused_mlp_kernelILi512ELi2048ELi16EEvPKfS1_S1_S1_S1_PfiiE14s_intermediate+5644];
	ld.shared.f32 	%f702, [_ZZ16fused_mlp_kernelILi512ELi2048ELi16EEvPKfS1_S1_S1_S1_PfiiE14s_intermediate+5656];
	ld.shared.f32 	%f703, [_ZZ16fused_mlp_kernelILi512ELi2048ELi16EEvPKfS1_S1_S1_S1_PfiiE14s_intermediate+5668];
	ld.shared.f32 	%f704, [_ZZ16fused_mlp_kernelILi512ELi2048ELi16EEvPKfS1_S1_S1_S1_PfiiE14s_intermediate+5680];
	ld.shared.f32 	%f705, [_ZZ16fused_mlp_kernelILi512ELi2048ELi16EEvPKfS1_S1_S1_S1_PfiiE14s_intermediate+5692];
	ld.shared.f32 	%f706, [_ZZ16fused_mlp_kernelILi512ELi2048ELi16EEvPKfS1_S1_S1_S1_PfiiE14s_intermediate+5704];
	ld.shared.f32 	%f707, [_ZZ16fused_mlp_kernelILi512ELi2048ELi16EEvPKfS1_S1_S1_S1_PfiiE14s_intermediate+5716];
	ld.shared.f32 	%f708, [_ZZ16fused_mlp_kernelILi512ELi2048ELi16EEvPKfS1_S1_S1_S1_PfiiE14s_intermediate+5728];
	ld.shared.f32 	%f709, [_ZZ16fused_mlp_kernelILi512ELi2048ELi16EEvPKfS1_S1_S1_S1_PfiiE14s_intermediate+5740];
	ld.shared.f32 	%f710, [_ZZ16fused_mlp_kernelILi512ELi2048ELi16EEvPKfS1_S1_S1_S1_PfiiE14s_intermediate+5752];
	ld.shared.f32 	%f711, [_ZZ16fused_mlp_kernelILi512ELi2048ELi16EEvPKfS1_S1_S1_S1_PfiiE14s_intermediate+5764];
	ld.shared.f32 	%f712, [_ZZ16fused_mlp_kernelILi512ELi2048ELi16EEvPKfS1_S1_S1_S1_PfiiE14s_intermediate+5776];
	ld.shared.f32 	%f713, [_ZZ16fused_mlp_kernelILi512ELi2048ELi16EEvPKfS1_S1_S1_S1_PfiiE14s_intermediate+5788];
	ld.shared.f32 	%f714, [_ZZ16fused_mlp_kernelILi512ELi2048ELi16EEvPKfS1_S1_S1_S1_PfiiE14s_intermediate+5800];
	ld.shared.f32 	%f715, [_ZZ16fused_mlp_kernelILi512ELi2048ELi16EEvPKfS1_S1_S1_S1_PfiiE14s_intermediate+5812];
	ld.shared.f32 	%f716, [_ZZ16fused_mlp_kernelILi512ELi2048ELi16EEvPKfS1_S1_S1_S1_PfiiE14s_intermediate+5824];
	ld.shared.f32 	%f717, [_ZZ16fused_mlp_kernelILi512ELi2048ELi16EEvPKfS1_S1_S1_S1_PfiiE14s_intermediate+5836];
	ld.shared.f32 	%f718, [_ZZ16fused_mlp_kernelILi512ELi2048ELi16EEvPKfS1_S1_S1_S1_PfiiE14s_intermediate+5848];
	ld.shared.f32 	%f719, [_ZZ16fused_mlp_kernelILi512ELi2048ELi16EEvPKfS1_S1_S1_S1_PfiiE14s_intermediate+5860];
	ld.shared.f32 	%f720, [_ZZ16fused_mlp_kernelILi512ELi2048ELi16EEvPKfS1_S1_S1_S1_PfiiE14s_intermediate+5872];
	ld.shared.f32 	%f721, [_ZZ16fused_mlp_kernelILi512ELi2048ELi16EEvPKfS1_S1_S1_S1_PfiiE14s_intermediate+5884];
	ld.shared.f32 	%f722, [_ZZ16fused_mlp_kernelILi512ELi2048ELi16EEvPKfS1_S1_S1_S1_PfiiE14s_intermediate+5896];
	ld.shared.f32 	%f723, [_ZZ16fused_mlp_kernelILi512ELi2048ELi16EEvPKfS1_S1_S1_S1_PfiiE14s_intermediate+5908];
	ld.shared.f32 	%f724, [_ZZ16fused_mlp_kernelILi512ELi2048ELi16EEvPKfS1_S1_S1_S1_PfiiE14s_intermediate+5920];
	ld.shared.f32 	%f725, [_ZZ16fused_mlp_kernelILi512ELi2048ELi16EEvPKfS1_S1_S1_S1_PfiiE14s_intermediate+5932];
	ld.shared.f32 	%f726, [_ZZ16fused_mlp_kernelILi512ELi2048ELi16EEvPKfS1_S1_S1_S1_PfiiE14s_intermediate+5944];
	ld.shared.f32 	%f727, [_ZZ16fused_mlp_kernelILi512ELi2048ELi16EEvPKfS1_S1_S1_S1_PfiiE14s_intermediate+5956];
	ld.shared.f32 	%f728, [_ZZ16fused_mlp_kernelILi512ELi2048ELi16EEvPKfS1_S1_S1_S1_PfiiE14s_intermediate+5968];
	ld.shared.f32 	%f729, [_ZZ16fused_mlp_kernelILi512ELi2048ELi16EEvPKfS1_S1_S1_S1_PfiiE14s_intermediate+5980];
	ld.shared.f32 	%f730, [_ZZ16fused_mlp_kernelILi512ELi2048ELi16EEvPKfS1_S1_S1_S1_PfiiE14s_intermediate+5992];
	ld.shared.f32 	%f731, [_ZZ16fused_mlp_kernelILi512ELi2048ELi16EEvPKfS1_S1_S1_S1_PfiiE14s_intermediate+6004];
	ld.shared.f32 	%f732, [_ZZ16fused_mlp_kernelILi512ELi2048ELi16EEvPKfS1_S1_S1_S1_PfiiE14s_intermediate+6016];
	ld.shared.f32 	%f733, [_ZZ16fused_mlp_kernelILi512ELi2048ELi16EEvPKfS1_S1_S1_S1_PfiiE14s_intermediate+6028];
	ld.shared.f32 	%f734, [_ZZ16fused_mlp_kernelILi512ELi2048ELi16EEvPKfS1_S1_S1_S1_PfiiE14s_intermediate+6040];
	ld.shared.f32 	%f735, [_ZZ16fused_mlp_kernelILi512ELi2048ELi16EEvPKfS1_S1_S1_S1_PfiiE14s_intermediate+6052];
	ld.shared.f32 	%f736, [_ZZ16fused_mlp_kernelILi512ELi2048ELi16EEvPKfS1_S1_S1_S1_PfiiE14s_intermediate+6064];
	ld.shared.f32 	%f737, [_ZZ16fused_mlp_kernelILi512ELi2048ELi16EEvPKfS1_S1_S1_S1_PfiiE14s_intermediate+6076];
	ld.shared.f32 	%f738, [_ZZ16fused_mlp_kernelILi512ELi2048ELi16EEvPKfS1_S1_S1_S1_PfiiE14s_intermediate+6088];
	ld.shared.f32 	%f739, [_ZZ16fused_mlp_kernelILi512ELi2048ELi16EEvPKfS1_S1_S1_S1_PfiiE14s_intermediate+6100];
	ld.shared.f32 	%f740, [_ZZ16fused_mlp_kernelILi512ELi2048ELi16EEvPKfS1_S1_S1_S1_PfiiE14s_intermediate+6112];
	ld.shared.f32 	%f741, [_ZZ16fused_mlp_kernelILi512ELi2048ELi16EEvPKfS1_S1_S1_S1_PfiiE14s_intermediate+6124];
	ld.shared.f32 	%f742, [_ZZ16fused_mlp_kernelILi512ELi2048ELi16EEvPKfS1_S1_S1_S1_PfiiE14s_intermediate+6136];
	ld.shared.f32 	%f743, [_ZZ16fused_mlp_kernelILi512ELi2048ELi16EEvPKfS1_S1_S1_S1_PfiiE14s_intermediate+6148];
	ld.shared.f32 	%f744, [_ZZ16fused_mlp_kernelILi512ELi2048ELi16EEvPKfS1_S1_S1_S1_PfiiE14s_intermediate+6164];
	ld.shared.f32 	%f745, [_ZZ16fused_mlp_kernelILi512ELi2048ELi16EEvPKfS1_S1_S1_S1_PfiiE14s_intermediate+6184];
	ld.shared.f32 	%f746, [_ZZ16fused_mlp_kernelILi512ELi2048ELi16EEvPKfS1_S1_S1_S1_PfiiE14s_intermediate+6200];
	ld.shared.f32 	%f747, [_ZZ16fused_mlp_kernelILi512ELi2048ELi16EEvPKfS1_S1_S1_S1_PfiiE14s_intermediate+6220];
	ld.shared.f32 	%f748, [_ZZ16fused_mlp_kernelILi512ELi2048ELi16EEvPKfS1_S1_S1_S1_PfiiE14s_intermediate+6236];
	ld.shared.f32 	%f749, [_ZZ16fused_mlp_kernelILi512ELi2048ELi16EEvPKfS1_S1_S1_S1_PfiiE14s_intermediate+6256];
	ld.shared.f32 	%f750, [_ZZ16fused_mlp_kernelILi512ELi2048ELi16EEvPKfS1_S1_S1_S1_PfiiE14s_intermediate+6272];
	ld.shared.f32 	%f751, [_ZZ16fused_mlp_kernelILi512ELi2048ELi16EEvPKfS1_S1_S1_S1_PfiiE14s_intermediate+6292];
	ld.shared.f32 	%f752, [_ZZ16fused_mlp_kernelILi512ELi2048ELi16EEvPKfS1_S1_S1_S1_PfiiE14s_intermediate+6308];
	ld.shared.f32 	%f753, [_ZZ16fused_mlp_kernelILi512ELi2048ELi16EEvPKfS1_S1_S1_S1_PfiiE14s_intermediate+6324];
	ld.shared.f32 	%f754, [_ZZ16fused_mlp_kernelILi512ELi2048ELi16EEvPKfS1_S1_S1_S1_PfiiE14s_intermediate+6340];
	ld.shared.f32 	%f755, [_ZZ16fused_mlp_kernelILi512ELi2048ELi16EEvPKfS1_S1_S1_S1_PfiiE14s_intermediate+6356];
	ld.shared.f32 	%f756, [_ZZ16fused_mlp_kernelILi512ELi2048ELi16EEvPKfS1_S1_S1_S1_PfiiE14s_intermediate+6376];
	ld.shared.f32 	%f757, [_ZZ16fused_mlp_kernelILi512ELi2048ELi16EEvPKfS1_S1_S1_S1_PfiiE14s_intermediate+6392];
	ld.shared.f32 	%f758, [_ZZ16fused_mlp_kernelILi512ELi2048ELi16EEvPKfS1_S1_S1_S1_PfiiE14s_intermediate+6408];
	ld.shared.f32 	%f759, [_ZZ16fused_mlp_kernelILi512ELi2048ELi16EEvPKfS1_S1_S1_S1_PfiiE14s_intermediate+6424];
	ld.shared.f32 	%f760, [_ZZ16fused_mlp_kernelILi512ELi2048ELi16EEvPKfS1_S1_S1_S1_PfiiE14s_intermediate+6440];
	ld.shared.f32 	%f761, [_ZZ16fused_mlp_kernelILi512ELi2048ELi16EEvPKfS1_S1_S1_S1_PfiiE14s_intermediate+6456];
	ld.shared.f32 	%f762, [_ZZ16fused_mlp_kernelILi512ELi2048ELi16EEvPKfS1_S1_S1_S1_PfiiE14s_intermediate+6472];
	ld.shared.f32 	%f763, [_ZZ16fused_mlp_kernelILi512ELi2048ELi16EEvPKfS1_S1_S1_S1_PfiiE14s_intermediate+6488];
	ld.shared.f32 	%f764, [_ZZ16fused_mlp_kernelILi512ELi2048ELi16EEvPKfS1_S1_S1_S1_PfiiE14s_intermediate+6504];
	ld.shared.f32 	%f765, [_ZZ16fused_mlp_kernelILi512ELi2048ELi16EEvPKfS1_S1_S1_S1_PfiiE14s_intermediate+6520];
	ld.shared.f32 	%f766, [_ZZ16fused_mlp_kernelILi512ELi2048ELi16EEvPKfS1_S1_S1_S1_PfiiE14s_intermediate+6536];
	ld.shared.f32 	%f767, [_ZZ16fused_mlp_kernelILi512ELi2048ELi16EEvPKfS1_S1_S1_S1_PfiiE14s_intermediate+6552];
	ld.shared.f32 	%f768, [_ZZ16fused_mlp_kernelILi512ELi2048ELi16EEvPKfS1_S1_S1_S1_PfiiE14s_intermediate+6572];
	ld.shared.f32 	%f769, [_ZZ16fused_mlp_kernelILi512ELi2048ELi16EEvPKfS1_S1_S1_S1_PfiiE14s_intermediate+6592];
	ld.shared.f32 	%f770, [_ZZ16fused_mlp_kernelILi512ELi2048ELi16EEvPKfS1_S1_S1_S1_PfiiE14s_intermediate+6612];
	ld.shared.f32 	%f771, [_ZZ16fused_mlp_kernelILi512ELi2048ELi16EEvPKfS1_S1_S1_S1_PfiiE14s_intermediate+6632];
	ld.shared.f32 	%f772, [_ZZ16fused_mlp_kernelILi512ELi2048ELi16EEvPKfS1_S1_S1_S1_PfiiE14s_intermediate+6652];
	ld.shared.f32 	%f773, [_ZZ16fused_mlp_kernelILi512ELi2048ELi16EEvPKfS1_S1_S1_S1_PfiiE14s_intermediate+6668];
	ld.shared.f32 	%f774, [_ZZ16fused_mlp_kernelILi512ELi2048ELi16EEvPKfS1_S1_S1_S1_PfiiE14s_intermediate+6688];
	ld.shared.f32 	%f775, [_ZZ16fused_mlp_kernelILi512ELi2048ELi16EEvPKfS1_S1_S1_S1_PfiiE14s_intermediate+6708];
	ld.shared.f32 	%f776, [_ZZ16fused_mlp_kernelILi512ELi2048ELi16EEvPKfS1_S1_S1_S1_PfiiE14s_intermediate+6728];
	ld.shared.f32 	%f777, [_ZZ16fused_mlp_kernelILi512ELi2048ELi16EEvPKfS1_S1_S1_S1_PfiiE14s_intermediate+6748];
	ld.shared.f32 	%f778, [_ZZ16fused_mlp_kernelILi512ELi2048ELi16EEvPKfS1_S1_S1_S1_PfiiE14s_intermediate+6768];
	ld.shared.f32 	%f779, [_ZZ16fused_mlp_kernelILi512ELi2048ELi16EEvPKfS1_S1_S1_S1_PfiiE14s_intermediate+6788];
	ld.shared.f32 	%f780, [_ZZ16fused_mlp_kernelILi512ELi2048ELi16EEvPKfS1_S1_S1_S1_PfiiE14s_intermediate+6808];
	ld.shared.f32 	%f781, [_ZZ16fused_mlp_kernelILi512ELi2048ELi16EEvPKfS1_S1_S1_S1_PfiiE14s_intermediate+6828];
	ld.shared.f32 	%f782, [_ZZ16fused_mlp_kernelILi512ELi2048ELi16EEvPKfS1_S1_S1_S1_PfiiE14s_intermediate+6852];
	ld.shared.f32 	%f783, [_ZZ16fused_mlp_kernelILi512ELi2048ELi16EEvPKfS1_S1_S1_S1_PfiiE14s_intermediate+6876];
	ld.shared.f32 	%f784, [_ZZ16fused_mlp_kernelILi512ELi2048ELi16EEvPKfS1_S1_S1_S1_PfiiE14s_intermediate+6904];
	mov.u32 	%r77, %ctaid.y;
	mov.u32 	%r80, %ctaid.x;
	shl.b32 	%r81, %r80, 9;
	mov.u32 	%r84, %ntid.x;
$L__BB2_12:
	ld.param.u32 	%r87, [_Z16fused_mlp_kernelILi512ELi2048ELi16EEvPKfS1_S1_S1_S1_Pfii_param_7];
	ld.param.u64 	%rd35, [_Z16fused_mlp_kernelILi512ELi2048ELi16EEvPKfS1_S1_S1_S1_Pfii_param_5];
	ld.param.u64 	%rd34, [_Z16fused_mlp_kernelILi512ELi2048ELi16EEvPKfS1_S1_S1_S1_Pfii_param_4];
	ld.param.u64 	%rd33, [_Z16fused_mlp_kernelILi512ELi2048ELi16EEvPKfS1_S1_S1_S1_Pfii_param_3];
	cvta.to.global.u64 	%rd23, %rd34;
	mul.wide.u32 	%rd24, %r99, 4;
	add.s64 	%rd25, %rd23, %rd24;
	ld.global.f32 	%f1837, [%rd25];
	cvta.to.global.u64 	%rd26, %rd33;
	add.s64 	%rd27, %rd26, %rd24;
	ld.global.f32 	%f1838, [%rd27];
	fma.rn.f32 	%f1839, %f514, %f1838, %f1837;
	ld.global.f32 	%f1840, [%rd27+2048];
	fma.rn.f32 	%f1841, %f515, %f1840, %f1839;
	ld.global.f32 	%f1842, [%rd27+4096];
	fma.rn.f32 	%f1843, %f516, %f1842, %f1841;
	ld.global.f32 	%f1844, [%rd27+6144];
	fma.rn.f32 	%f1845, %f517, %f1844, %f1843;
	ld.global.f32 	%f1846, [%rd27+8192];
	fma.rn.f32 	%f1847, %f518, %f1846, %f1845;
	ld.global.f32 	%f1848, [%rd27+10240];
	fma.rn.f32 	%f1849, %f519, %f1848, %f1847;
	ld.global.f32 	%f1850, [%rd27+12288];
	fma.rn.f32 	%f1851, %f520, %f1850, %f1849;
	ld.global.f32 	%f1852, [%rd27+14336];
	fma.rn.f32 	%f1853, %f521, %f1852, %f1851;
	ld.global.f32 	%f1854, [%rd27+16384];
	fma.rn.f32 	%f1855, %f522, %f1854, %f1853;
	ld.global.f32 	%f1856, [%rd27+18432];
	fma.rn.f32 	%f1857, %f523, %f1856, %f1855;
	ld.global.f32 	%f1858, [%rd27+20480];
	fma.rn.f32 	%f1859, %f524, %f1858, %f1857;
	ld.global.f32 	%f1860, [%rd27+22528];
	fma.rn.f32 	%f1861, %f525, %f1860, %f1859;
	ld.global.f32 	%f1862, [%rd27+24576];
	fma.rn.f32 	%f1863, %f526, %f1862, %f1861;
	ld.global.f32 	%f1864, [%rd27+26624];
	fma.rn.f32 	%f1865, %f527, %f1864, %f1863;
	ld.global.f32 	%f1866, [%rd27+28672];
	fma.rn.f32 	%f1867, %f528, %f1866, %f1865;
	ld.global.f32 	%f1868, [%rd27+30720];
	fma.rn.f32 	%f1869, %f529, %f1868, %f1867;
	ld.global.f32 	%f1870, [%rd27+32768];
	fma.rn.f32 	%f1871, %f530, %f1870, %f1869;
	ld.global.f32 	%f1872, [%rd27+34816];
	fma.rn.f32 	%f1873, %f531, %f1872, %f1871;
	ld.global.f32 	%f1874, [%rd27+36864];
	fma.rn.f32 	%f1875, %f532, %f1874, %f1873;
	ld.global.f32 	%f1876, [%rd27+38912];
	fma.rn.f32 	%f1877, %f533, %f1876, %f1875;
	ld.global.f32 	%f1878, [%rd27+40960];
	fma.rn.f32 	%f1879, %f534, %f1878, %f1877;
	ld.global.f32 	%f1880, [%rd27+43008];
	fma.rn.f32 	%f1881, %f535, %f1880, %f1879;
	ld.global.f32 	%f1882, [%rd27+45056];
	fma.rn.f32 	%f1883, %f536, %f1882, %f1881;
	ld.global.f32 	%f1884, [%rd27+47104];
	fma.rn.f32 	%f1885, %f537, %f1884, %f1883;
	ld.global.f32 	%f1886, [%rd27+49152];
	fma.rn.f32 	%f1887, %f538, %f1886, %f1885;
	ld.global.f32 	%f1888, [%rd27+51200];
	fma.rn.f32 	%f1889, %f539, %f1888, %f1887;
	ld.global.f32 	%f1890, [%rd27+53248];
	fma.rn.f32 	%f1891, %f540, %f1890, %f1889;
	ld.global.f32 	%f1892, [%rd27+55296];
	fma.rn.f32 	%f1893, %f541, %f1892, %f1891;
	ld.global.f32 	%f1894, [%rd27+57344];
	fma.rn.f32 	%f1895, %f542, %f1894, %f1893;
	ld.global.f32 	%f1896, [%rd27+59392];
	fma.rn.f32 	%f1897, %f543, %f1896, %f1895;
	ld.global.f32 	%f1898, [%rd27+61440];
	fma.rn.f32 	%f1899, %f544, %f1898, %f1897;
	ld.global.f32 	%f1900, [%rd27+63488];
	fma.rn.f32 	%f1901, %f545, %f1900, %f1899;
	ld.global.f32 	%f1902, [%rd27+65536];
	fma.rn.f32 	%f1903, %f546, %f1902, %f1901;
	ld.global.f32 	%f1904, [%rd27+67584];
	fma.rn.f32 	%f1905, %f547, %f1904, %f1903;
	ld.global.f32 	%f1906, [%rd27+69632];
	fma.rn.f32 	%f1907, %f548, %f1906, %f1905;
	ld.global.f32 	%f1908, [%rd27+71680];
	fma.rn.f32 	%f1909, %f549, %f1908, %f1907;
	ld.global.f32 	%f1910, [%rd27+73728];
	fma.rn.f32 	%f1911, %f550, %f1910, %f1909;
	ld.global.f32 	%f1912, [%rd27+75776];
	fma.rn.f32 	%f1913, %f551, %f1912, %f1911;
	ld.global.f32 	%f1914, [%rd27+77824];
	fma.rn.f32 	%f1915, %f552, %f1914, %f1913;
	ld.global.f32 	%f1916, [%rd27+79872];
	fma.rn.f32 	%f1917, %f553, %f1916, %f1915;
	ld.global.f32 	%f1918, [%rd27+81920];
	fma.rn.f32 	%f1919, %f554, %f1918, %f1917;
	ld.global.f32 	%f1920, [%rd27+83968];
	fma.rn.f32 	%f1921, %f555, %f1920, %f1919;
	ld.global.f32 	%f1922, [%rd27+86016];
	fma.rn.f32 	%f1923, %f556, %f1922, %f1921;
	ld.global.f32 	%f1924, [%rd27+88064];
	fma.rn.f32 	%f1925, %f557, %f1924, %f1923;
	ld.global.f32 	%f1926, [%rd27+90112];
	fma.rn.f32 	%f1927, %f558, %f1926, %f1925;
	ld.global.f32 	%f1928, [%rd27+92160];
	fma.rn.f32 	%f1929, %f559, %f1928, %f1927;
	ld.global.f32 	%f1930, [%rd27+94208];
	fma.rn.f32 	%f1931, %f560, %f1930, %f1929;
	ld.global.f32 	%f1932, [%rd27+96256];
	fma.rn.f32 	%f1933, %f561, %f1932, %f1931;
	ld.global.f32 	%f1934, [%rd27+98304];
	fma.rn.f32 	%f1935, %f562, %f1934, %f1933;
	ld.global.f32 	%f1936, [%rd27+100352];
	fma.rn.f32 	%f1937, %f563, %f1936, %f1935;
	ld.global.f32 	%f1938, [%rd27+102400];
	fma.rn.f32 	%f1939, %f564, %f1938, %f1937;
	ld.global.f32 	%f1940, [%rd27+104448];
	fma.rn.f32 	%f1941, %f565, %f1940, %f1939;
	ld.global.f32 	%f1942, [%rd27+106496];
	fma.rn.f32 	%f1943, %f566, %f1942, %f1941;
	ld.global.f32 	%f1944, [%rd27+108544];
	fma.rn.f32 	%f1945, %f567, %f1944, %f1943;
	ld.global.f32 	%f1946, [%rd27+110592];
	fma.rn.f32 	%f1947, %f568, %f1946, %f1945;
	ld.global.f32 	%f1948, [%rd27+112640];
	fma.rn.f32 	%f1949, %f569, %f1948, %f1947;
	ld.global.f32 	%f1950, [%rd27+114688];
	fma.rn.f32 	%f1951, %f570, %f1950, %f1949;
	ld.global.f32 	%f1952, [%rd27+116736];
	fma.rn.f32 	%f1953, %f571, %f1952, %f1951;
	ld.global.f32 	%f1954, [%rd27+118784];
	fma.rn.f32 	%f1955, %f572, %f1954, %f1953;
	ld.global.f32 	%f1956, [%rd27+120832];
	fma.rn.f32 	%f1957, %f573, %f1956, %f1955;
	ld.global.f32 	%f1958, [%rd27+122880];
	fma.rn.f32 	%f1959, %f574, %f1958, %f1957;
	ld.global.f32 	%f1960, [%rd27+124928];
	fma.rn.f32 	%f1961, %f575, %f1960, %f1959;
	ld.global.f32 	%f1962, [%rd27+126976];
	fma.rn.f32 	%f1963, %f576, %f1962, %f1961;
	ld.global.f32 	%f1964, [%rd27+129024];
	fma.rn.f32 	%f1965, %f577, %f1964, %f1963;
	ld.global.f32 	%f1966, [%rd27+131072];
	fma.rn.f32 	%f1967, %f578, %f1966, %f1965;
	ld.global.f32 	%f1968, [%rd27+133120];
	fma.rn.f32 	%f1969, %f579, %f1968, %f1967;
	ld.global.f32 	%f1970, [%rd27+135168];
	fma.rn.f32 	%f1971, %f580, %f1970, %f1969;
	ld.global.f32 	%f1972, [%rd27+137216];
	fma.rn.f32 	%f1973, %f581, %f1972, %f1971;
	ld.global.f32 	%f1974, [%rd27+139264];
	fma.rn.f32 	%f1975, %f582, %f1974, %f1973;
	ld.global.f32 	%f1976, [%rd27+141312];
	fma.rn.f32 	%f1977, %f583, %f1976, %f1975;
	ld.global.f32 	%f1978, [%rd27+143360];
	fma.rn.f32 	%f1979, %f584, %f1978, %f1977;
	ld.global.f32 	%f1980, [%rd27+145408];
	fma.rn.f32 	%f1981, %f585, %f1980, %f1979;
	ld.global.f32 	%f1982, [%rd27+147456];
	fma.rn.f32 	%f1983, %f586, %f1982, %f1981;
	ld.global.f32 	%f1984, [%rd27+149504];
	fma.rn.f32 	%f1985, %f587, %f1984, %f1983;
	ld.global.f32 	%f1986, [%rd27+151552];
	fma.rn.f32 	%f1987, %f588, %f1986, %f1985;
	ld.global.f32 	%f1988, [%rd27+153600];
	fma.rn.f32 	%f1989, %f589, %f1988, %f1987;
	ld.global.f32 	%f1990, [%rd27+155648];
	fma.rn.f32 	%f1991, %f590, %f1990, %f1989;
	ld.global.f32 	%f1992, [%rd27+157696];
	fma.rn.f32 	%f1993, %f591, %f1992, %f1991;
	ld.global.f32 	%f1994, [%rd27+159744];
	fma.rn.f32 	%f1995, %f592, %f1994, %f1993;
	ld.global.f32 	%f1996, [%rd27+161792];
	fma.rn.f32 	%f1997, %f593, %f1996, %f1995;
	ld.global.f32 	%f1998, [%rd27+163840];
	fma.rn.f32 	%f1999, %f594, %f1998, %f1997;
	ld.global.f32 	%f2000, [%rd27+165888];
	fma.rn.f32 	%f2001, %f595, %f2000, %f1999;
	ld.global.f32 	%f2002, [%rd27+167936];
	fma.rn.f32 	%f2003, %f596, %f2002, %f2001;
	ld.global.f32 	%f2004, [%rd27+169984];
	fma.rn.f32 	%f2005, %f597, %f2004, %f2003;
	ld.global.f32 	%f2006, [%rd27+172032];
	fma.rn.f32 	%f2007, %f598, %f2006, %f2005;
	ld.global.f32 	%f2008, [%rd27+174080];
	fma.rn.f32 	%f2009, %f599, %f2008, %f2007;
	ld.global.f32 	%f2010, [%rd27+176128];
	fma.rn.f32 	%f2011, %f600, %f2010, %f2009;
	ld.global.f32 	%f2012, [%rd27+178176];
	fma.rn.f32 	%f2013, %f601, %f2012, %f2011;
	ld.global.f32 	%f2014, [%rd27+180224];
	fma.rn.f32 	%f2015, %f602, %f2014, %f2013;
	ld.global.f32 	%f2016, [%rd27+182272];
	fma.rn.f32 	%f2017, %f603, %f2016, %f2015;
	ld.global.f32 	%f2018, [%rd27+184320];
	fma.rn.f32 	%f2019, %f604, %f2018, %f2017;
	ld.global.f32 	%f2020, [%rd27+186368];
	fma.rn.f32 	%f2021, %f605, %f2020, %f2019;
	ld.global.f32 	%f2022, [%rd27+188416];
	fma.rn.f32 	%f2023, %f606, %f2022, %f2021;
	ld.global.f32 	%f2024, [%rd27+190464];
	fma.rn.f32 	%f2025, %f607, %f2024, %f2023;
	ld.global.f32 	%f2026, [%rd27+192512];
	fma.rn.f32 	%f2027, %f608, %f2026, %f2025;
	ld.global.f32 	%f2028, [%rd27+194560];
	fma.rn.f32 	%f2029, %f609, %f2028, %f2027;
	ld.global.f32 	%f2030, [%rd27+196608];
	fma.rn.f32 	%f2031, %f610, %f2030, %f2029;
	ld.global.f32 	%f2032, [%rd27+198656];
	fma.rn.f32 	%f2033, %f611, %f2032, %f2031;
	ld.global.f32 	%f2034, [%rd27+200704];
	fma.rn.f32 	%f2035, %f612, %f2034, %f2033;
	ld.global.f32 	%f2036, [%rd27+202752];
	fma.rn.f32 	%f2037, %f613, %f2036, %f2035;
	ld.shared.f32 	%f2038, [_ZZ16fused_mlp_kernelILi512ELi2048ELi16EEvPKfS1_S1_S1_S1_PfiiE14s_intermediate+400];
	ld.global.f32 	%f2039, [%rd27+204800];
	fma.rn.f32 	%f2040, %f2038, %f2039, %f2037;
	ld.shared.f32 	%f2041, [_ZZ16fused_mlp_kernelILi512ELi2048ELi16EEvPKfS1_S1_S1_S1_PfiiE14s_intermediate+404];
	ld.global.f32 	%f2042, [%rd27+206848];
	fma.rn.f32 	%f2043, %f2041, %f2042, %f2040;
	ld.shared.f32 	%f2044, [_ZZ16fused_mlp_kernelILi512ELi2048ELi16EEvPKfS1_S1_S1_S1_PfiiE14s_intermediate+408];
	ld.global.f32 	%f2045, [%rd27+208896];
	fma.rn.f32 	%f2046, %f2044, %f2045, %f2043;
	ld.shared.f32 	%f2047, [_ZZ16fused_mlp_kernelILi512ELi2048ELi16EEvPKfS1_S1_S1_S1_PfiiE14s_intermediate+412];
	ld.global.f32 	%f2048, [%rd27+210944];
	fma.rn.f32 	%f2049, %f2047, %f2048, %f2046;
	ld.shared.f32 	%f2050, [_ZZ16fused_mlp_kernelILi512ELi2048ELi16EEvPKfS1_S1_S1_S1_PfiiE14s_intermediate+416];
	ld.global.f32 	%f2051, [%rd27+212992];
	fma.rn.f32 	%f2052, %f2050, %f2051, %f2049;
	ld.shared.f32 	%f2053, [_ZZ16fused_mlp_kernelILi512ELi2048ELi16EEvPKfS1_S1_S1_S1_PfiiE14s_intermediate+420];
	ld.global.f32 	%f2054, [%rd27+215040];
	fma.rn.f32 	%f2055, %f2053, %f2054, %f2052;
	ld.shared.f32 	%f2056, [_ZZ16fused_mlp_kernelILi512ELi2048ELi16EEvPKfS1_S1_S1_S1_PfiiE14s_intermediate+424];
	ld.global.f32 	%f2057, [%rd27+217088];
	fma.rn.f32 	%f2058, %f2056, %f2057, %f2055;
	ld.shared.f32 	%f2059, [_ZZ16fused_mlp_kernelILi512ELi2048ELi16EEvPKfS1_S1_S1_S1_PfiiE14s_intermediate+428];
	ld.global.f32 	%f2060, [%rd27+219136];
	fma.rn.f32 	%f2061, %f2059, %f2060, %f2058;
	ld.shared.f32 	%f2062, [_ZZ16fused_mlp_kernelILi512ELi2048ELi16EEvPKfS1_S1_S1_S1_PfiiE14s_intermediate+432];
	ld.global.f32 	%f2063, [%rd27+221184];
	fma.rn.f32 	%f2064, %f2062, %f2063, %f2061;
	ld.shared.f32 	%f2065, [_ZZ16fused_mlp_kernelILi512ELi2048ELi16EEvPKfS1_S1_S1_S1_PfiiE14s_intermediate+436];
	ld.global.f32 	%f2066, [%rd27+223232];
	fma.rn.f32 	%f2067, %f2065, %f2066, %f2064;
	ld.shared.f32 	%f2068, [_ZZ16fused_mlp_kernelILi512ELi2048ELi16EEvPKfS1_S1_S1_S1_PfiiE14s_intermediate+440];
	ld.global.f32 	%f2069, [%rd27+225280];
	fma.rn.f32 	%f2070, %f2068, %f2069, %f2067;
	ld.shared.f32 	%f2071, [_ZZ16fused_mlp_kernelILi512ELi2048ELi16EEvPKfS1_S1_S1_S1_PfiiE14s_intermediate+444];
	ld.global.f32 	%f2072, [%rd27+227328];
	fma.rn.f32 	%f2073, %f2071, %f2072, %f2070;
	ld.shared.f32 	%f2074, [_ZZ16fused_mlp_kernelILi512ELi2048ELi16EEvPKfS1_S1_S1_S1_PfiiE14s_intermediate+448];
	ld.global.f32 	%f2075, [%rd27+229376];
	fma.rn.f32 	%f2076, %f2074, %f2075, %f2073;
	ld.shared.f32 	%f2077, [_ZZ16fused_mlp_kernelILi512ELi2048ELi16EEvPKfS1_S1_S1_S1_PfiiE14s_intermediate+452];
	ld.global.f32 	%f2078, [%rd27+231424];
	fma.rn.f32 	%f2079, %f2077, %f2078, %f2076;
	ld.shared.f32 	%f2080, [_ZZ16fused_mlp_kernelILi512ELi2048ELi16EEvPKfS1_S1_S1_S1_PfiiE14s_intermediate+456];
	ld.global.f32 	%f2081, [%rd27+233472];
	fma.rn.f32 	%f2082, %f2080, %f2081, %f2079;
	ld.shared.f32 	%f2083, [_ZZ16fused_mlp_kernelILi512ELi2048ELi16EEvPKfS1_S1_S1_S1_PfiiE14s_intermediate+460];
	ld.global.f32 	%f2084, [%rd27+235520];
	fma.rn.f32 	%f2085, %f2083, %f2084, %f2082;
	ld.shared.f32 	%f2086, [_ZZ16fused_mlp_kernelILi512ELi2048ELi16EEvPKfS1_S1_S1_S1_PfiiE14s_intermediate+464];
	ld.global.f32 	%f2087, [%rd27+237568];
	fma.rn.f32 	%f2088, %f2086, %f2087, %f2085;
	ld.shared.f32 	%f2089, [_ZZ16fused_mlp_kernelILi512ELi2048ELi16EEvPKfS1_S1_S1_S1_PfiiE14s_intermediate+468];
	ld.global.f32 	%f2090, [%rd27+239616];
	fma.rn.f32 	%f2091, %f2089, %f2090, %f2088;
	ld.shared.f32 	%f2092, [_ZZ16fused_mlp_kernelILi512ELi2048ELi16EEvPKfS1_S1_S1_S1_PfiiE14s_intermediate+472];
	ld.global.f32 	%f2093, [%rd27+241664];
	fma.rn.f32 	%f2094, %f2092, %f2093, %f2091;
	ld.shared.f32 	%f2095, [_ZZ16fused_mlp_kernelILi512ELi2048ELi16EEvPKfS1_S1_S1_S1_PfiiE14s_intermediate+476];
	ld.global.f32 	%f2096, [%rd27+243712];
	fma.rn.f32 	%f2097, %f2095, %f2096, %f2094;
	ld.shared.f32 	%f2098, [_ZZ16fused_mlp_kernelILi512ELi2048ELi16EEvPKfS1_S1_S1_S1_PfiiE14s_intermediate+480];
	ld.global.f32 	%f2099, [%rd27+245760];
	fma.rn.f32 	%f2100, %f2098, %f2099, %f2097;
	ld.shared.f32 	%f2101, [_ZZ16fused_mlp_kernelILi512ELi2048ELi16EEvPKfS1_S1_S1_S1_PfiiE14s_intermediate+484];
	ld.global.f32 	%f2102, [%rd27+247808];
	fma.rn.f32 	%f2103, %f2101, %f2102, %f2100;
	ld.shared.f32 	%f2104, [_ZZ16fused_mlp_kernelILi512ELi2048ELi16EEvPKfS1_S1_S1_S1_PfiiE14s_intermediate+488];
	ld.global.f32 	%f2105, [%rd27+249856];
	fma.rn.f32 	%f2106, %f2104, %f2105, %f2103;
	ld.shared.f32 	%f2107, [_ZZ16fused_mlp_kernelILi512ELi2048ELi16EEvPKfS1_S1_S1_S1_PfiiE14s_intermediate+492];
	ld.global.f32 	%f2108, [%rd27+251904];
	fma.rn.f32 	%f2109, %f2107, %f2108, %f2106;
	ld.shared.f32 	%f2110, [_ZZ16fused_mlp_kernelILi512ELi2048ELi16EEvPKfS1_S1_S1_S1_PfiiE14s_intermediate+496];
	ld.global.f32 	%f2111, [%rd27+253952];
	fma.rn.f32 	%f2112, %f2110, %f2111, %f2109;
	ld.shared.f32 	%f2113, [_ZZ16fused_mlp_kernelILi512ELi2048ELi16EEvPKfS1_S1_S1_S1_PfiiE14s_intermediate+500];
	ld.global.f32 	%f2114, [%rd27+256000];
	fma.rn.f32 	%f2115, %f2113, %f2114, %f2112;
	ld.shared.f32 	%f2116, [_ZZ16fused_mlp_kernelILi512ELi2048ELi16EEvPKfS1_S1_S1_S1_PfiiE14s_intermediate+504];
	ld.global.f32 	%f2117, [%rd27+258048];
	fma.rn.f32 	%f2118, %f2116, %f2117, %f2115;
	ld.shared.f32 	%f2119, [_ZZ16fused_mlp_kernelILi512ELi2048ELi16EEvPKfS1_S1_S1_S1_PfiiE14s_intermediate+508];
	ld.global.f32 	%f2120, [%rd27+260096];
	fma.rn.f32 	%f2121, %f2119, %f2120, %f2118;
	ld.shared.f32 	%f2122, [_ZZ16fused_mlp_kernelILi512ELi2048ELi16EEvPKfS1_S1_S1_S1_PfiiE14s_intermediate+512];
	ld.global.f32 	%f2123, [%rd27+262144];
	fma.rn.f32 	%f2124, %f2122, %f2123, %f2121;
	ld.shared.f32 	%f2125, [_ZZ16fused_mlp_kernelILi512ELi2048ELi16EEvPKfS1_S1_S1_S1_PfiiE14s_intermediate+516];
	ld.global.f32 	%f2126, [%rd27+264192];
	fma.rn.f32 	%f2127, %f2125, %f2126, %f2124;
	ld.shared.f32 	%f2128, [_ZZ16fused_mlp_kernelILi512ELi2048ELi16EEvPKfS1_S1_S1_S1_PfiiE14s_intermediate+520];
	ld.global.f32 	%f2129, [%rd27+266240];
	fma.rn.f32 	%f2130, %f2128, %f2129, %f2127;
	ld.shared.f32 	%f2131, [_ZZ16fused_mlp_kernelILi512ELi2048ELi16EEvPKfS1_S1_S1_S1_PfiiE14s_intermediate+524];
	ld.global.f32 	%f2132, [%rd27+268288];
	fma.rn.f32 	%f2133, %f2131, %f2132, %f2130;
	ld.shared.f32 	%f2134, [_ZZ16fused_mlp_kernelILi512ELi2048ELi16EEvPKfS1_S1_S1_S1_PfiiE14s_intermediate+528];
	ld.global.f32 	%f2135, [%rd27+270336];
	fma.rn.f32 	%f2136, %f2134, %f2135, %f2133;
	ld.shared.f32 	%f2137, [_ZZ16fused_mlp_kernelILi512ELi2048ELi16EEvPKfS1_S1_S1_S1_PfiiE14s_intermediate+532];
	ld.global.f32 	%f2138, [%rd27+272384];
	fma.rn.f32 	%f2139, %f2137, %f2138, %f2136;
	ld.shared.f32 	%f2140, [_ZZ16fused_mlp_kernelILi512ELi2048ELi16EEvPKfS1_S1_S1_S1_PfiiE14s_intermediate+536];
	ld.global.f32 	%f2141, [%rd27+274432];
	fma.rn.f32 	%f2142, %f2140, %f2141, %f2139;
	ld.shared.f32 	%f2143, [_ZZ16fused_mlp_kernelILi512ELi2048ELi16EEvPKfS1_S1_S1_S1_PfiiE14s_intermediate+540];
	ld.global.f32 	%f2144, [%rd27+276480];
	fma.rn.f32 	%f2145, %f2143, %f2144, %f2142;
	ld.shared.f32 	%f2146, [_ZZ16fused_mlp_kernelILi512ELi2048ELi16EEvPKfS1_S1_S1_S1_PfiiE14s_intermediate+544];
	ld.global.f32 	%f2147, [%rd27+278528];
	fma.rn.f32 	%f2148, %f2146, %f2147, %f2145;
	ld.shared.f32 	%f2149, [_ZZ16fused_mlp_kernelILi512ELi2048ELi16EEvPKfS1_S1_S1_S1_PfiiE14s_intermediate+548];
	ld.global.f32 	%f2150, [%rd27+280576];
	fma.rn.f32 	%f2151, %f2149, %f2150, %f2148;
	ld.shared.f32 	%f2152, [_ZZ16fused_mlp_kernelILi512ELi2048ELi16EEvPKfS1_S1_S1_S1_PfiiE14s_intermediate+552];
	ld.global.f32 	%f2153, [%rd27+282624];
	fma.rn.f32 	%f2154, %f2152, %f2153, %f2151;
	ld.shared.f32 	%f2155, [_ZZ16fused_mlp_kernelILi512ELi2048ELi16EEvPKfS1_S1_S1_S1_PfiiE14s_intermediate+556];
	ld.global.f32 	%f2156, [%rd27+284672];
	fma.rn.f32 	%f2157, %f2155, %f2156, %f2154;
	ld.shared.f32 	%f2158, [_ZZ16fused_mlp_kernelILi512ELi2048ELi16EEvPKfS1_S1_S1_S1_PfiiE14s_intermediate+560];
	ld.global.f32 	%f2159, [%rd27+286720];
	fma.rn.f32 	%f2160, %f2158, %f2159, %f2157;
	ld.shared.f32 	%f2161, [_ZZ16fused_mlp_kernelILi512ELi2048ELi16EEvPKfS1_S1_S1_S1_PfiiE14s_intermediate+564];
	ld.global.f32 	%f2162, [%rd27+288768];
	fma.rn.f32 	%f2163, %f2161, %f2162, %f2160;
	ld.shared.f32 	%f2164, [_ZZ16fused_mlp_kernelILi512ELi2048ELi16EEvPKfS1_S1_S1_S1_PfiiE14s_intermediate+568];
	ld.global.f32 	%f2165, [%rd27+290816];
	fma.rn.f32 	%f2166, %f2164, %f2165, %f2163;
	ld.shared.f32 	%f2167, [_ZZ16fused_mlp_kernelILi512ELi2048ELi16EEvPKfS1_S1_S1_S1_PfiiE14s_intermediate+572];
	ld.global.f32 	%f2168, [%rd27+292864];
	fma.rn.f32 	%f2169, %f2167, %f2168, %f2166;
	ld.shared.f32 	%f2170, [_ZZ16fused_mlp_kernelILi512ELi2048ELi16EEvPKfS1_S1_S1_S1_PfiiE14s_intermediate+576];
	ld.global.f32 	%f2171, [%rd27+294912];
	fma.rn.f32 	%f2172, %f2170, %f2171, %f2169;
	ld.shared.f32 	%f2173, [_ZZ16fused_mlp_kernelILi512ELi2048ELi16EEvPKfS1_S1_S1_S1_PfiiE14s_intermediate+580];
	ld.global.f32 	%f2174, [%rd27+296960];
	fma.rn.f32 	%f2175, %f2173, %f2174, %f2172;
	ld.shared.f32 	%f2176, [_ZZ16fused_mlp_kernelILi512ELi2048ELi16EEvPKfS1_S1_S1_S1_PfiiE14s_intermediate+584];
	ld.global.f32 	%f2177, [%rd27+299008];
	fma.rn.f32 	%f2178, %f2176, %f2177, %f2175;
	ld.shared.f32 	%f2179, [_ZZ16fused_mlp_kernelILi512ELi2048ELi16EEvPKfS1_S1_S1_S1_PfiiE14s_intermediate+588];
	ld.global.f32 	%f2180, [%rd27+301056];
	fma.rn.f32 	%f2181, %f2179, %f2180, %f2178;
	ld.shared.f32 	%f2182, [_ZZ16fused_mlp_kernelILi512ELi2048ELi16EEvPKfS1_S1_S1_S1_PfiiE14s_intermediate+592];
	ld.global.f32 	%f2183, [%rd27+303104];
	fma.rn.f32 	%f2184, %f2182, %f2183, %f2181;
	ld.shared.f32 	%f2185, [_ZZ16fused_mlp_kernelILi512ELi2048ELi16EEvPKfS1_S1_S1_S1_PfiiE14s_intermediate+596];
	ld.global.f32 	%f2186, [%rd27+305152];
	fma.rn.f32 	%f2187, %f2185, %f2186, %f2184;
	ld.shared.f32 	%f2188, [_ZZ16fused_mlp_kernelILi512ELi2048ELi16EEvPKfS1_S1_S1_S1_PfiiE14s_intermediate+600];
	ld.global.f32 	%f2189, [%rd27+307200];
	fma.rn.f32 	%f2190, %f2188, %f2189, %f2187;
	ld.shared.f32 	%f2191, [_ZZ16fused_mlp_kernelILi512ELi2048ELi16EEvPKfS1_S1_S1_S1_PfiiE14s_intermediate+604];
	ld.global.f32 	%f2192, [%rd27+309248];
	fma.rn.f32 	%f2193, %f2191, %f2192, %f2190;
	ld.shared.f32 	%f2194, [_ZZ16fused_mlp_kernelILi512ELi2048ELi16EEvPKfS1_S1_S1_S1_PfiiE14s_intermediate+608];
	ld.global.f32 	%f2195, [%rd27+311296];
	fma.rn.f32 	%f2196, %f2194, %f2195, %f2193;
	ld.shared.f32 	%f2197, [_ZZ16fused_mlp_kernelILi512ELi2048ELi16EEvPKfS1_S1_S1_S1_PfiiE14s_intermediate+612];
	ld.global.f32 	%f2198, [%rd27+313344];
	fma.rn.f32 	%f2199, %f2197, %f2198, %f2196;
	ld.shared.f32 	%f2200, [_ZZ16fused_mlp_kernelILi512ELi2048ELi16EEvPKfS1_S1_S1_S1_PfiiE14s_intermediate+616];
	ld.global.f32 	%f2201, [%rd27+315392];
	fma.rn.f32 	%f2202, %f2200, %f2201, %f2199;
	ld.shared.f32 	%f2203, [_ZZ16fused_mlp_kernelILi512ELi2048ELi16EEvPKfS1_S1_S1_S1_PfiiE14s_intermediate+620];
	ld.global.f32 	%f2204, [%rd27+317440];
	fma.rn.f32 	%f2205, %f2203, %f2204, %f2202;
	ld.shared.f32 	%f2206, [_ZZ16fused_mlp_kernelILi512ELi2048ELi16EEvPKfS1_S1_S1_S1_PfiiE14s_intermediate+624];
	ld.global.f32 	%f2207, [%rd27+319488];
	fma.rn.f32 	%f2208, %f2206, %f2207, %f2205;
	ld.shared.f32 	%f2209, [_ZZ16fused_mlp_kernelILi512ELi2048ELi16EEvPKfS1_S1_S1_S1_PfiiE14s_intermediate+628];
	ld.global.f32 	%f2210, [%rd27+321536];
	fma.rn.f32 	%f2211, %f2209, %f2210, %f2208;
	ld.shared.f32 	%f2212, [_ZZ16fused_mlp_kernelILi512ELi2048ELi16EEvPKfS1_S1_S1_S1_PfiiE14s_intermediate+632];
	ld.global.f32 	%f2213, [%rd27+323584];
	fma.rn.f32 	%f2214, %f2212, %f2213, %f2211;
	ld.shared.f32 	%f2215, [_ZZ16fused_mlp_kernelILi512ELi2048ELi16EEvPKfS1_S1_S1_S1_PfiiE14s_intermediate+636];
	ld.global.f32 	%f2216, [%rd27+325632];
	fma.rn.f32 	%f2217, %f2215, %f2216, %f2214;
	ld.shared.f32 	%f2218, [_ZZ16fused_mlp_kernelILi512ELi2048ELi16EEvPKfS1_S1_S1_S1_PfiiE14s_intermediate+640];
	ld.global.f32 	%f2219, [%rd27+327680];
	fma.rn.f32 	%f2220, %f2218, %f2219, %f2217;
	ld.shared.f32 	%f2221, [_ZZ16fused_mlp_kernelILi512ELi2048ELi16EEvPKfS1_S1_S1_S1_PfiiE14s_intermediate+644];
	ld.global.f32 	%f2222, [%rd27+329728];
	fma.rn.f32 	%f2223, %f2221, %f2222, %f2220;
	ld.shared.f32 	%f2224, [_ZZ16fused_mlp_kernelILi512ELi2048ELi16EEvPKfS1_S1_S1_S1_PfiiE14s_intermediate+648];
	ld.global.f32 	%f2225, [%rd27+331776];
	fma.rn.f32 	%f2226, %f2224, %f2225, %f2223;
	ld.shared.f32 	%f2227, [_ZZ16fused_mlp_kernelILi512ELi2048ELi16EEvPKfS1_S1_S1_S1_PfiiE14s_intermediate+652];
	ld.global.f32 	%f2228, [%rd27+333824];
	fma.rn.f32 	%f2229, %f2227, %f2228, %f2226;
	ld.shared.f32 	%f2230, [_ZZ16fused_mlp_kernelILi512ELi2048ELi16EEvPKfS1_S1_S1_S1_PfiiE14s_intermediate+656];
	ld.global.f32 	%f2231, [%rd27+335872];
	fma.rn.f32 	%f2232, %f2230, %f2231, %f2229;
	ld.shared.f32 	%f2233, [_ZZ16fused_mlp_kernelILi512ELi2048ELi16EEvPKfS1_S1_S1_S1_PfiiE14s_intermediate+660];
	ld.global.f32 	%f2234, [%rd27+337920];
	fma.rn.f32 	%f2235, %f2233, %f2234, %f2232;
	ld.shared.f32 	%f2236, [_ZZ16fused_mlp_kernelILi512ELi2048ELi16EEvPKfS1_S1_S1_S1_PfiiE14s_intermediate+664];
	ld.global.f32 	%f2237, [%rd27+339968];
	fma.rn.f32 	%f2238, %f2236, %f2237, %f2235;
	ld.shared.f32 	%f2239, [_ZZ16fused_mlp_kernelILi512ELi2048ELi16EEvPKfS1_S1_S1_S1_PfiiE14s_intermediate+668];
	ld.global.f32 	%f2240, [%rd27+342016];
	fma.rn.f32 	%f2241, %f2239, %f2240, %f2238;
	ld.shared.f32 	%f2242, [_ZZ16fused_mlp_kernelILi512ELi2048ELi16EEvPKfS1_S1_S1_S1_PfiiE14s_intermediate+672];
	ld.global.f32 	%f2243, [%rd27+344064];
	fma.rn.f32 	%f2244, %f2242, %f2243, %f2241;
	ld.shared.f32 	%f2245, [_ZZ16fused_mlp_kernelILi512ELi2048ELi16EEvPKfS1_S1_S1_S1_PfiiE14s_intermediate+676];
	ld.global.f32 	%f2246, [%rd27+346112];
	fma.rn.f32 	%f2247, %f2245, %f2246, %f2244;
	ld.shared.f32 	%f2248, [_ZZ16fused_mlp_kernelILi512ELi2048ELi16EEvPKfS1_S1_S1_S1_PfiiE14s_intermediate+680];
	ld.global.f32 	%f2249, [%rd27+348160];
	fma.rn.f32 	%f2250, %f2248, %f2249, %f2247;
	ld.shared.f32 	%f2251, [_ZZ16fused_mlp_kernelILi512ELi2048ELi16EEvPKfS1_S1_S1_S1_PfiiE14s_intermediate+684];
	ld.global.f32 	%f2252, [%rd27+350208];
	fma.rn.f32 	%f2253, %f2251, %f2252, %f2250;
	ld.shared.f32 	%f2254, [_ZZ16fused_mlp_kernelILi512ELi2048ELi16EEvPKfS1_S1_S1_S1_PfiiE14s_intermediate+688];
	ld.global.f32 	%f2255, [%rd27+352256];
	fma.rn.f32 	%f2256, %f2254, %f2255, %f2253;
	ld.shared.f32 	%f2257, [_ZZ16fused_mlp_kernelILi512ELi2048ELi16EEvPKfS1_S1_S1_S1_PfiiE14s_intermediate+692];
	ld.global.f32 	%f2258, [%rd27+354304];
	fma.rn.f32 	%f2259, %f2257, %f2258, %f2256;
	ld.shared.f32 	%f2260, [_ZZ16fused_mlp_kernelILi512ELi2048ELi16EEvPKfS1_S1_S1_S1_PfiiE14s_intermediate+696];
	ld.global.f32 	%f2261, [%rd27+356352];
	fma.rn.f32 	%f2262, %f2260, %f2261, %f2259;
	ld.shared.f32 	%f2263, [_ZZ16fused_mlp_kernelILi512ELi2048ELi16EEvPKfS1_S1_S1_S1_PfiiE14s_intermediate+700];
	ld.global.f32 	%f2264, [%rd27+358400];
	fma.rn.f32 	%f2265, %f2263, %f2264, %f2262;
	ld.shared.f32 	%f2266, [_ZZ16fused_mlp_kernelILi512ELi2048ELi16EEvPKfS1_S1_S1_S1_PfiiE14s_intermediate+704];
	ld.global.f32 	%f2267, [%rd27+360448];
	fma.rn.f32 	%f2268, %f2266, %f2267, %f2265;
	ld.shared.f32 	%f2269, [_ZZ16fused_mlp_kernelILi512ELi2048ELi16EEvPKfS1_S1_S1_S1_PfiiE14s_intermediate+708];
	ld.global.f32 	%f2270, [%rd27+362496];
	fma.rn.f32 	%f2271, %f2269, %f2270, %f2268;
	ld.shared.f32 	%f2272, [_ZZ16fused_mlp_kernelILi512ELi2048ELi16EEvPKfS1_S1_S1_S1_PfiiE14s_intermediate+712];
	ld.global.f32 	%f2273, [%rd27+364544];
	fma.rn.f32 	%f2274, %f2272, %f2273, %f2271;
	ld.shared.f32 	%f2275, [_ZZ16fused_mlp_kernelILi512ELi2048ELi16EEvPKfS1_S1_S1_S1_PfiiE14s_intermediate+716];
	ld.global.f32 	%f2276, [%rd27+366592];
	fma.rn.f32 	%f2277, %f2275, %f2276, %f2274;
	ld.shared.f32 	%f2278, [_ZZ16fused_mlp_kernelILi512ELi2048ELi16EEvPKfS1_S1_S1_S1_PfiiE14s_intermediate+720];
	ld.global.f32 	%f2279, [%rd27+368640];
	fma.rn.f32 	%f2280, %f2278, %f2279, %f2277;
	ld.shared.f32 	%f2281, [_ZZ16fused_mlp_kernelILi512ELi2048ELi16EEvPKfS1_S1_S1_S1_PfiiE14s_intermediate+724];
	ld.global.f32 	%f2282, [%rd27+370688];
	fma.rn.f32 	%f2283, %f2281, %f2282, %f2280;
	ld.shared.f32 	%f2284, [_ZZ16fused_mlp_kernelILi512ELi2048ELi16EEvPKfS1_S1_S1_S1_PfiiE14s_intermediate+728];
	ld.global.f32 	%f2285, [%rd27+372736];
	fma.rn.f32 	%f2286, %f2284, %f2285, %f2283;
	ld.shared.f32 	%f2287, [_ZZ16fused_mlp_kernelILi512ELi2048ELi16EEvPKfS1_S1_S1_S1_PfiiE14s_intermediate+732];
	ld.global.f32 	%f2288, [%rd27+374784];
	fma.rn.f32 	%f2289, %f2287, %f2288, %f2286;
	ld.shared.f32 	%f2290, [_ZZ16fused_mlp_kernelILi512ELi2048ELi16EEvPKfS1_S1_S1_S1_PfiiE14s_intermediate+736];
	ld.global.f32 	%f2291, [%rd27+376832];
	fma.rn.f32 	%f2292, %f2290, %f2291, %f2289;
	ld.shared.f32 	%f2293, [_ZZ16fused_mlp_kernelILi512ELi2048ELi16EEvPKfS1_S1_S1_S1_PfiiE14s_intermediate+740];
	ld.global.f32 	%f2294, [%rd27+378880];
	fma.rn.f32 	%f2295, %f2293, %f2294, %f2292;
	ld.shared.f32 	%f2296, [_ZZ16fused_mlp_kernelILi512ELi2048ELi16EEvPKfS1_S1_S1_S1_PfiiE14s_intermediate+744];
	ld.global.f32 	%f2297, [%rd27+380928];
	fma.rn.f32 	%f2298, %f2296, %f2297, %f2295;
	ld.shared.f32 	%f2299, [_ZZ16fused_mlp_kernelILi512ELi2048ELi16EEvPKfS1_S1_S1_S1_PfiiE14s_intermediate+748];
	ld.global.f32 	%f2300, [%rd27+382976];
	fma.rn.f32 	%f2301, %f2299, %f2300, %f2298;
	ld.shared.f32 	%f2302, [_ZZ16fused_mlp_kernelILi512ELi2048ELi16EEvPKfS1_S1_S1_S1_PfiiE14s_intermediate+752];
	ld.global.f32 	%f2303, [%rd27+385024];
	fma.rn.f32 	%f2304, %f2302, %f2303, %f2301;
	ld.shared.f32 	%f2305, [_ZZ16fused_mlp_kernelILi512ELi2048ELi16EEvPKfS1_S1_S1_S1_PfiiE14s_intermediate+756];
	ld.global.f32 	%f2306, [%rd27+387072];
	fma.rn.f32 	%f2307, %f2305, %f2306, %f2304;
	ld.shared.f32 	%f2308, [_ZZ16fused_mlp_kernelILi512ELi2048ELi16EEvPKfS1_S1_S1_S1_PfiiE14s_intermediate+760];
	ld.global.f32 	%f2309, [%rd27+389120];
	fma.rn.f32 	%f2310, %f2308, %f2309, %f2307;
	ld.shared.f32 	%f2311, [_ZZ16fused_mlp_kernelILi512ELi2048ELi16EEvPKfS1_S1_S1_S1_PfiiE14s_intermediate+764];
	ld.global.f32 	%f2312, [%rd27+391168];
	fma.rn.f32 	%f2313, %f2311, %f2312, %f2310;
	ld.shared.f32 	%f2314, [_ZZ16fused_mlp_kernelILi512ELi2048ELi16EEvPKfS1_S1_S1_S1_PfiiE14s_intermediate+768];
	ld.global.f32 	%f2315, [%rd27+393216];
	fma.rn.f32 	%f2316, %f2314, %f2315, %f2313;
	ld.shared.f32 	%f2317, [_ZZ16fused_mlp_kernelILi512ELi2048ELi16EEvPKfS1_S1_S1_S1_PfiiE14s_intermediate+772];
	ld.global.f32 	%f2318, [%rd27+395264];
	fma.rn.f32 	%f2319, %f2317, %f2318, %f2316;
	ld.shared.f32 	%f2320, [_ZZ16fused_mlp_kernelILi512ELi2048ELi16EEvPKfS1_S1_S1_S1_PfiiE14s_intermediate+776];
	ld.global.f32 	%f2321, [%rd27+397312];
	fma.rn.f32 	%f2322, %f2320, %f2321, %f2319;
	ld.shared.f32 	%f2323, [_ZZ16fused_mlp_kernelILi512ELi2048ELi16EEvPKfS1_S1_S1_S1_PfiiE14s_intermediate+780];
	ld.global.f32 	%f2324, [%rd27+399360];
	fma.rn.f32 	%f2325, %f2323, %f2324, %f2322;
	ld.shared.f32 	%f2326, [_ZZ16fused_mlp_kernelILi512ELi2048ELi16EEvPKfS1_S1_S1_S1_PfiiE14s_intermediate+784];
	ld.global.f32 	%f2327, [%rd27+401408];
	fma.rn.f32 	%f2328, %f2326, %f2327, %f2325;
	ld.shared.f32 	%f2329, [_ZZ16fused_mlp_kernelILi512ELi2048ELi16EEvPKfS1_S1_S1_S1_PfiiE14s_intermediate+788];
	ld.global.f32 	%f2330, [%rd27+403456];
	fma.rn.f32 	%f2331, %f2329, %f2330, %f2328;
	ld.shared.f32 	%f2332, [_ZZ16fused_mlp_kernelILi512ELi2048ELi16EEvPKfS1_S1_S1_S1_PfiiE14s_intermediate+792];
	ld.global.f32 	%f2333, [%rd27+405504];
	fma.rn.f32 	%f2334, %f2332, %f2333, %f2331;
	ld.shared.f32 	%f2335, [_ZZ16fused_mlp_kernelILi512ELi2048ELi16EEvPKfS1_S1_S1_S1_PfiiE14s_intermediate+796];
	ld.global.f32 	%f2336, [%rd27+407552];
	fma.rn.f32 	%f2337, %f2335, %f2336, %f2334;
	ld.shared.f32 	%f2338, [_ZZ16fused_mlp_kernelILi512ELi2048ELi16EEvPKfS1_S1_S1_S1_PfiiE14s_intermediate+800];
	ld.global.f32 	%f2339, [%rd27+409600];
	fma.rn.f32 	%f2340, %f2338, %f2339, %f2337;
	ld.shared.f32 	%f2341, [_ZZ16fused_mlp_kernelILi512ELi2048ELi16EEvPKfS1_S1_S1_S1_PfiiE14s_intermediate+804];
	ld.global.f32 	%f2342, [%rd27+411648];
	fma.rn.f32 	%f2343, %f2341, %f2342, %f2340;
	ld.shared.f32 	%f2344, [_ZZ16fused_mlp_kernelILi512ELi2048ELi16EEvPKfS1_S1_S1_S1_PfiiE14s_intermediate+808];
	ld.global.f32 	%f2345, [%rd27+413696];
	fma.rn.f32 	%f2346, %f2344, %f2345, %f2343;
	ld.shared.f32 	%f2347, [_ZZ16fused_mlp_kernelILi512ELi2048ELi16EEvPKfS1_S1_S1_S1_PfiiE14s_intermediate+812];
	ld.global.f32 	%f2348, [%rd27+415744];
	fma.rn.f32 	%f2349, %f2347, %f2348, %f2346;
	ld.shared.f32 	%f2350, [_ZZ16fused_mlp_kernelILi512ELi2048ELi16EEvPKfS1_S1_S1_S1_PfiiE14s_intermediate+816];
	ld.global.f32 	%f2351, [%rd27+417792];
	fma.rn.f32 	%f2352, %f2350, %f2351, %f2349;
	ld.shared.f32 	%f2353, [_ZZ16fused_mlp_kernelILi512ELi2048ELi16EEvPKfS1_S1_S1_S1_PfiiE14s_intermediate+820];
	ld.global.f32 	%f2354, [%rd27+419840];
	fma.rn.f32 	%f2355, %f2353, %f2354, %f2352;
	ld.shared.f32 	%f2356, [_ZZ16fused_mlp_kernelILi512ELi2048ELi16EEvPKfS1_S1_S1_S1_PfiiE14s_intermediate+824];
	ld.global.f32 	%f2357, [%rd27+421888];
	fma.rn.f32 	%f2358, %f2356, %f2357, %f2355;
	ld.shared.f32 	%f2359, [_ZZ16fused_mlp_kernelILi512ELi2048ELi16EEvPKfS1_S1_S1_S1_PfiiE14s_intermediate+828];
	ld.global.f32 	%f2360, [%rd27+423936];
	fma.rn.f32 	%f2361, %f2359, %f2360, %f2358;
	ld.shared.f32 	%f2362, [_ZZ16fused_mlp_kernelILi512ELi2048ELi16EEvPKfS1_S1_S1_S1_PfiiE14s_intermediate+832];
	ld.global.f32 	%f2363, [%rd27+425984];
	fma.rn.f32 	%f2364, %f2362, %f2363, %f2361;
	ld.shared.f32 	%f2365, [_ZZ16fused_mlp_kernelILi512ELi2048ELi16EEvPKfS1_S1_S1_S1_PfiiE14s_intermediate+836];
	ld.global.f32 	%f2366, [%rd27+428032];
	fma.rn.f32 	%f2367, %f2365, %f2366, %f2364;
	ld.shared.f32 	%f2368, [_ZZ16fused_mlp_kernelILi512ELi2048ELi16EEvPKfS1_S1_S1_S1_PfiiE14s_intermediate+840];
	ld.global.f32 	%f2369, [%rd27+430080];
	fma.rn.f32 	%f2370, %f2368, %f2369, %f2367;
	ld.shared.f32 	%f2371, [_ZZ16fused_mlp_kernelILi512ELi2048ELi16EEvPKfS1_S1_S1_S1_PfiiE14s_intermediate+844];
	ld.global.f32 	%f2372, [%rd27+432128];
	fma.rn.f32 	%f2373, %f2371, %f2372, %f2370;
	ld.shared.f32 	%f2374, [_ZZ16fused_mlp_kernelILi512ELi2048ELi16EEvPKfS1_S1_S1_S1_PfiiE14s_intermediate+848];
	ld.global.f32 	%f2375, [%rd27+434176];
	fma.rn.f32 	%f2376, %f2374, %f2375, %f2373;
	ld.shared.f32 	%f2377, [_ZZ16fused_mlp_kernelILi512ELi2048ELi16EEvPKfS1_S1_S1_S1_PfiiE14s_intermediate+852];
	ld.global.f32 	%f2378, [%rd27+436224];
	fma.rn.f32 	%f2379, %f2377, %f2378, %f2376;
	ld.shared.f32 	%f2380, [_ZZ16fused_mlp_kernelILi512ELi2048ELi16EEvPKfS1_S1_S1_S1_PfiiE14s_intermediate+856];
	ld.global.f32 	%f2381, [%rd27+438272];
	fma.rn.f32 	%f2382, %f2380, %f2381, %f2379;
	ld.shared.f32 	%f2383, [_ZZ16fused_mlp_kernelILi512ELi2048ELi16EEvPKfS1_S1_S1_S1_PfiiE14s_intermediate+860];
	ld.global.f32 	%f2384, [%rd27+440320];
	fma.rn.f32 	%f2385, %f2383, %f2384, %f2382;
	ld.shared.f32 	%f2386, [_ZZ16fused_mlp_kernelILi512ELi2048ELi16EEvPKfS1_S1_S1_S1_PfiiE14s_intermediate+864];
	ld.global.f32 	%f2387, [%rd27+442368];
	fma.rn.f32 	%f2388, %f2386, %f2387, %f2385;
	ld.shared.f32 	%f2389, [_ZZ16fused_mlp_kernelILi512ELi2048ELi16EEvPKfS1_S1_S1_S1_PfiiE14s_intermediate+868];
	ld.global.f32 	%f2390, [%rd27+444416];
	fma.rn.f32 	%f2391, %f2389, %f2390, %f2388;
	ld.shared.f32 	%f2392, [_ZZ16fused_mlp_kernelILi512ELi2048ELi16EEvPKfS1_S1_S1_S1_PfiiE14s_intermediate+872];
	ld.global.f32 	%f2393, [%rd27+446464];
	fma.rn.f32 	%f2394, %f2392, %f2393, %f2391;
	ld.shared.f32 	%f2395, [_ZZ16fused_mlp_kernelILi512ELi2048ELi16EEvPKfS1_S1_S1_S1_PfiiE14s_intermediate+876];
	ld.global.f32 	%f2396, [%rd27+448512];
	fma.rn.f32 	%f2397, %f2395, %f2396, %f2394;
	ld.shared.f32 	%f2398, [_ZZ16fused_mlp_kernelILi512ELi2048ELi16EEvPKfS1_S1_S1_S1_PfiiE14s_intermediate+880];
	ld.global.f32 	%f2399, [%rd27+450560];
	fma.rn.f32 	%f2400, %f2398, %f2399, %f2397;
	ld.shared.f32 	%f2401, [_ZZ16fused_mlp_kernelILi512ELi2048ELi16EEvPKfS1_S1_S1_S1_PfiiE14s_intermediate+884];
	ld.global.f32 	%f2402, [%rd27+452608];
	fma.rn.f32 	%f2403, %f2401, %f2402, %f2400;
	ld.shared.f32 	%f2404, [_ZZ16fused_mlp_kernelILi512ELi2048ELi16EEvPKfS1_S1_S1_S1_PfiiE14s_intermediate+888];
	ld.global.f32 	%f2405, [%rd27+454656];
	fma.rn.f32 	%f2406, %f2404, %f2405, %f2403;
	ld.shared.f32 	%f2407, [_ZZ16fused_mlp_kernelILi512ELi2048ELi16EEvPKfS1_S1_S1_S1_PfiiE14s_intermediate+892];
	ld.global.f32 	%f2408, [%rd27+456704];
	fma.rn.f32 	%f2409, %f2407, %f2408, %f2406;
	ld.shared.f32 	%f2410, [_ZZ16fused_mlp_kernelILi512ELi2048ELi16EEvPKfS1_S1_S1_S1_PfiiE14s_intermediate+896];
	ld.global.f32 	%f2411, [%rd27+458752];
	fma.rn.f32 	%f2412, %f2410, %f2411, %f2409;
	ld.shared.f32 	%f2413, [_ZZ16fused_mlp_kernelILi512ELi2048ELi16EEvPKfS1_S1_S1_S1_PfiiE14s_intermediate+900];
	ld.global.f32 	%f2414, [%rd27+460800];
	fma.rn.f32 	%f2415, %f2413, %f2414, %f2412;
	ld.shared.f32 	%f2416, [_ZZ16fused_mlp_kernelILi512ELi2048ELi16EEvPKfS1_S1_S1_S1_PfiiE14s_intermediate+904];
	ld.global.f32 	%f2417, [%rd27+462848];
	fma.rn.f32 	%f2418, %f2416, %f2417, %f2415;
	ld.shared.f32 	%f2419, [_ZZ16fused_mlp_kernelILi512ELi2048ELi16EEvPKfS1_S1_S1_S1_PfiiE14s_intermediate+908];
	ld.global.f32 	%f2420, [%rd27+464896];
	fma.rn.f32 	%f2421, %f2419, %f2420, %f2418;
	ld.shared.f32 	%f2422, [_ZZ16fused_mlp_kernelILi512ELi2048ELi16EEvPKfS1_S1_S1_S1_PfiiE14s_intermediate+912];
	ld.global.f32 	%f2423, [%rd27+466944];
	fma.rn.f32 	%f2424, %f2422, %f2423, %f2421;
	ld.shared.f32 	%f2425, [_ZZ16fused_mlp_kernelILi512ELi2048ELi16EEvPKfS1_S1_S1_S1_PfiiE14s_intermediate+916];
	ld.global.f32 	%f2426, [%rd27+468992];
	fma.rn.f32 	%f2427, %f2425, %f2426, %f2424;
	ld.shared.f32 	%f2428, [_ZZ16fused_mlp_kernelILi512ELi2048ELi16EEvPKfS1_S1_S1_S1_PfiiE14s_intermediate+920];
	ld.global.f32 	%f2429, [%rd27+471040];
	fma.rn.f32 	%f2430, %f2428, %f2429, %f2427;
	ld.shared.f32 	%f2431, [_ZZ16fused_mlp_kernelILi512ELi2048ELi16EEvPKfS1_S1_S1_S1_PfiiE14s_intermediate+924];
	ld.global.f32 	%f2432, [%rd27+473088];
	fma.rn.f32 	%f2433, %f2431, %f2432, %f2430;
	ld.shared.f32 	%f2434, [_ZZ16fused_mlp_kernelILi512ELi2048ELi16EEvPKfS1_S1_S1_S1_PfiiE14s_intermediate+928];
	ld.global.f32 	%f2435, [%rd27+475136];
	fma.rn.f32 	%f2436, %f2434, %f2435, %f2433;
	ld.shared.f32 	%f2437, [_ZZ16fused_mlp_kernelILi512ELi2048ELi16EEvPKfS1_S1_S1_S1_PfiiE14s_intermediate+932];
	ld.global.f32 	%f2438, [%rd27+477184];
	fma.rn.f32 	%f2439, %f2437, %f2438, %f2436;
	ld.shared.f32 	%f2440, [_ZZ16fused_mlp_kernelILi512ELi2048ELi16EEvPKfS1_S1_S1_S1_PfiiE14s_intermediate+936];
	ld.global.f32 	%f2441, [%rd27+479232];
	fma.rn.f32 	%f2442, %f2440, %f2441, %f2439;
	ld.shared.f32 	%f2443, [_ZZ16fused_mlp_kernelILi512ELi2048ELi16EEvPKfS1_S1_S1_S1_PfiiE14s_intermediate+940];
	ld.global.f32 	%f2444, [%rd27+481280];
	fma.rn.f32 	%f2445, %f2443, %f2444, %f2442;
	ld.shared.f32 	%f2446, [_ZZ16fused_mlp_kernelILi512ELi2048ELi16EEvPKfS1_S1_S1_S1_PfiiE14s_intermediate+944];
	ld.global.f32 	%f2447, [%rd27+483328];
	fma.rn.f32 	%f2448, %f2446, %f2447, %f2445;
	ld.shared.f32 	%f2449, [_ZZ16fused_mlp_kernelILi512ELi2048ELi16EEvPKfS1_S1_S1_S1_PfiiE14s_intermediate+948];
	ld.global.f32 	%f2450, [%rd27+485376];
	fma.rn.f32 	%f2451, %f2449, %f2450, %f2448;
	ld.shared.f32 	%f2452, [_ZZ16fused_mlp_kernelILi512ELi2048ELi16EEvPKfS1_S1_S1_S1_PfiiE14s_intermediate+952];
	ld.global.f32 	%f2453, [%rd27+487424];
	fma.rn.f32 	%f2454, %f2452, %f2453, %f2451;
	ld.shared.f32 	%f2455, [_ZZ16fused_mlp_kernelILi512ELi2048ELi16EEvPKfS1_S1_S1_S1_PfiiE14s_intermediate+956];
	ld.global.f32 	%f2456, [%rd27+489472];
	fma.rn.f32 	%f2457, %f2455, %f2456, %f2454;
	ld.shared.f32 	%f2458, [_ZZ16fused_mlp_kernelILi512ELi2048ELi16EEvPKfS1_S1_S1_S1_PfiiE14s_intermediate+960];
	ld.global.f32 	%f2459, [%rd27+491520];
	fma.rn.f32 	%f2460, %f2458, %f2459, %f2457;
	ld.shared.f32 	%f2461, [_ZZ16fused_mlp_kernelILi512ELi2048ELi16EEvPKfS1_S1_S1_S1_PfiiE14s_intermediate+964];
	ld.global.f32 	%f2462, [%rd27+493568];
	fma.rn.f32 	%f2463, %f2461, %f2462, %f2460;
	ld.shared.f32 	%f2464, [_ZZ16fused_mlp_kernelILi512ELi2048ELi16EEvPKfS1_S1_S1_S1_PfiiE14s_intermediate+968];
	ld.global.f32 	%f2465, [%rd27+495616];
	fma.rn.f32 	%f2466, %f2464, %f2465, %f2463;
	ld.shared.f32 	%f2467, [_ZZ16fused_mlp_kernelILi512ELi2048ELi16EEvPKfS1_S1_S1_S1_PfiiE14s_intermediate+972];
	ld.global.f32 	%f2468, [%rd27+497664];
	fma.rn.f32 	%f2469, %f2467, %f2468, %f2466;
	ld.shared.f32 	%f2470, [_ZZ16fused_mlp_kernelILi512ELi2048ELi16EEvPKfS1_S1_S1_S1_PfiiE14s_intermediate+976];
	ld.global.f32 	%f2471, [%rd27+499712];
	fma.rn.f32 	%f2472, %f2470, %f2471, %f2469;
	ld.shared.f32 	%f2473, [_ZZ16fused_mlp_kernelILi512ELi2048ELi16EEvPKfS1_S1_S1_S1_PfiiE14s_intermediate+980];
	ld.global.f32 	%f2474, [%rd27+501760];
	fma.rn.f32 	%f2475, %f2473, %f2474, %f2472;
	ld.shared.f32 	%f2476, [_ZZ16fused_mlp_kernelILi512ELi2048ELi16EEvPKfS1_S1_S1_S1_PfiiE14s_intermediate+984];
	ld.global.f32 	%f2477, [%rd27+503808];
	fma.rn.f32 	%f2478, %f2476, %f2477, %f2475;
	ld.shared.f32 	%f2479, [_ZZ16fused_mlp_kernelILi512ELi2048ELi16EEvPKfS1_S1_S1_S1_PfiiE14s_intermediate+988];
	ld.global.f32 	%f2480, [%rd27+505856];
	fma.rn.f32 	%f2481, %f2479, %f2480, %f2478;
	ld.shared.f32 	%f2482, [_ZZ16fused_mlp_kernelILi512ELi2048ELi16EEvPKfS1_S1_S1_S1_PfiiE14s_intermediate+992];
	ld.global.f32 	%f2483, [%rd27+507904];
	fma.rn.f32 	%f2484, %f2482, %f2483, %f2481;
	ld.shared.f32 	%f2485, [_ZZ16fused_mlp_kernelILi512ELi2048ELi16EEvPKfS1_S1_S1_S1_PfiiE14s_intermediate+996];
	ld.global.f32 	%f2486, [%rd27+509952];
	fma.rn.f32 	%f2487, %f2485, %f2486, %f2484;
	ld.shared.f32 	%f2488, [_ZZ16fused_mlp_kernelILi512ELi2048ELi16EEvPKfS1_S1_S1_S1_PfiiE14s_intermediate+1000];
	ld.global.f32 	%f2489, [%rd27+512000];
	fma.rn.f32 	%f2490, %f2488, %f2489, %f2487;
	ld.shared.f32 	%f2491, [_ZZ16fused_mlp_kernelILi512ELi2048ELi16EEvPKfS1_S1_S1_S1_PfiiE14s_intermediate+1004];
	ld.global.f32 	%f2492, [%rd27+514048];
	fma.rn.f32 	%f2493, %f2491, %f2492, %f2490;
	ld.shared.f32 	%f2494, [_ZZ16fused_mlp_kernelILi512ELi2048ELi16EEvPKfS1_S1_S1_S1_PfiiE14s_intermediate+1008];
	ld.global.f32 	%f2495, [%rd27+516096];
	fma.rn.f32 	%f2496, %f2494, %f2495, %f2493;
	ld.shared.f32 	%f2497, [_ZZ16fused_mlp_kernelILi512ELi2048ELi16EEvPKfS1_S1_S1_S1_PfiiE14s_intermediate+1012];
	ld.global.f32 	%f2498, [%rd27+518144];
	fma.rn.f32 	%f2499, %f2497, %f2498, %f2496;
	ld.shared.f32 	%f2500, [_ZZ16fused_mlp_kernelILi512ELi2048ELi16EEvPKfS1_S1_S1_S1_PfiiE14s_intermediate+1016];
	ld.global.f32 	%f2501, [%rd27+520192];
	fma.rn.f32 	%f2502, %f2500, %f2501, %f2499;
	ld.shared.f32 	%f2503, [_ZZ16fused_mlp_kernelILi512ELi2048ELi16EEvPKfS1_S1_S1_S1_PfiiE14s_intermediate+1020];
	ld.global.f32 	%f2504, [%rd27+522240];
	fma.rn.f32 	%f2505, %f2503, %f2504, %f2502;
	ld.shared.f32 	%f2506, [_ZZ16fused_mlp_kernelILi512ELi2048ELi16EEvPKfS1_S1_S1_S1_PfiiE14s_intermediate+1024];
	ld.global.f32 	%f2507, [%rd27+524288];
	fma.rn.f32 	%f2508, %f2506, %f2507, %f2505;
	ld.shared.f32 	%f2509, [_ZZ16fused_mlp_kernelILi512ELi2048ELi16EEvPKfS1_S1_S1_S1_PfiiE14s_intermediate+1028];
	ld.global.f32 	%f2510, [%rd27+526336];
	fma.rn.f32 	%f2511, %f2509, %f2510, %f2508;
	ld.shared.f32 	%f2512, [_ZZ16fused_mlp_kernelILi512ELi2048ELi16EEvPKfS1_S1_S1_S1_PfiiE14s_intermediate+1032];
	ld.global.f32 	%f2513, [%rd27+528384];
	fma.rn.f32 	%f2514, %f2512, %f2513, %f2511;
	ld.shared.f32 	%f2515, [_ZZ16fused_mlp_kernelILi512ELi2048ELi16EEvPKfS1_S1_S1_S1_PfiiE14s_intermediate+1036];
	ld.global.f32 	%f2516, [%rd27+530432];
	fma.rn.f32 	%f2517, %f2515, %f2516, %f2514;
	ld.shared.f32 	%f2518, [_ZZ16fused_mlp_kernelILi512ELi2048ELi16EEvPKfS1_S1_S1_S1_PfiiE14s_intermediate+1040];
	ld.global.f32 	%f2519, [%rd27+532480];
	fma.rn.f32 	%f2520, %f2518, %f2519, %f2517;
	ld.shared.f32 	%f2521, [_ZZ16fused_mlp_kernelILi512ELi2048ELi16EEvPKfS1_S1_S1_S1_PfiiE14s_intermediate+1044];
	ld.global.f32 	%f2522, [%rd27+534528];
	fma.rn.f32 	%f2523, %f2521, %f2522, %f2520;
	ld.shared.f32 	%f2524, [_ZZ16fused_mlp_kernelILi512ELi2048ELi16EEvPKfS1_S1_S1_S1_PfiiE14s_intermediate+1048];
	ld.global.f32 	%f2525, [%rd27+536576];
	fma.rn.f32 	%f2526, %f2524, %f2525, %f2523;
	ld.shared.f32 	%f2527, [_ZZ16fused_mlp_kernelILi512ELi2048ELi16EEvPKfS1_S1_S1_S1_PfiiE14s_intermediate+1052];
	ld.global.f32 	%f2528, [%rd27+538624];
	fma.rn.f32 	%f2529, %f2527, %f2528, %f2526;
	ld.shared.f32 	%f2530, [_ZZ16fused_mlp_kernelILi512ELi2048ELi16EEvPKfS1_S1_S1_S1_PfiiE14s_intermediate+1056];
	ld.global.f32 	%f2531, [%rd27+540672];
	fma.rn.f32 	%f2532, %f2530, %f2531, %f2529;
	ld.shared.f32 	%f2533, [_ZZ16fused_mlp_kernelILi512ELi2048ELi16EEvPKfS1_S1_S1_S1_PfiiE14s_intermediate+1060];
	ld.global.f32 	%f2534, [%rd27+542720];
	fma.rn.f32 	%f2535, %f2533, %f2534, %f2532;
	ld.shared.f32 	%f2536, [_ZZ16fused_mlp_kernelILi512ELi2048ELi16EEvPKfS1_S1_S1_S1_PfiiE14s_intermediate+1064];
	ld.global.f32 	%f2537, [%rd27+544768];
	fma.rn.f32 	%f2538, %f2536, %f2537, %f2535;
	ld.shared.f32 	%f2539, [_ZZ16fused_mlp_kernelILi512ELi2048ELi16EEvPKfS1_S1_S1_S1_PfiiE14s_intermediate+1068];
	ld.global.f32 	%f2540, [%rd27+546816];
	fma.rn.f32 	%f2541, %f2539, %f2540, %f2538;
	ld.shared.f32 	%f2542, [_ZZ16fused_mlp_kernelILi512ELi2048ELi16EEvPKfS1_S1_S1_S1_PfiiE14s_intermediate+1072];
	ld.global.f32 	%f2543, [%rd27+548864];
	fma.rn.f32 	%f2544, %f2542, %f2543, %f2541;
	ld.shared.f32 	%f2545, [_ZZ16fused_mlp_kernelILi512ELi2048ELi16EEvPKfS1_S1_S1_S1_PfiiE14s_intermediate+1076];
	ld.global.f32 	%f2546, [%rd27+550912];
	fma.rn.f32 	%f2547, %f2545, %f2546, %f2544;
	ld.shared.f32 	%f2548, [_ZZ16fused_mlp_kernelILi512ELi2048ELi16EEvPKfS1_S1_S1_S1_PfiiE14s_intermediate+1080];
	ld.global.f32 	%f2549, [%rd27+552960];
	fma.rn.f32 	%f2550, %f2548, %f2549, %f2547;
	ld.shared.f32 	%f2551, [_ZZ16fused_mlp_kernelILi512ELi2048ELi16EEvPKfS1_S1_S1_S1_PfiiE14s_intermediate+1084];
	ld.global.f32 	%f2552, [%rd27+555008];
	fma.rn.f32 	%f2553, %f2551, %f2552, %f2550;
	ld.shared.f32 	%f2554, [_ZZ16fused_mlp_kernelILi512ELi2048ELi16EEvPKfS1_S1_S1_S1_PfiiE14s_intermediate+1088];
	ld.global.f32 	%f2555, [%rd27+557056];
	fma.rn.f32 	%f2556, %f2554, %f2555, %f2553;
	ld.shared.f32 	%f2557, [_ZZ16fused_mlp_kernelILi512ELi2048ELi16EEvPKfS1_S1_S1_S1_PfiiE14s_intermediate+1092];
	ld.global.f32 	%f2558, [%rd27+559104];
	fma.rn.f32 	%f2559, %f2557, %f2558, %f2556;
	ld.shared.f32 	%f2560, [_ZZ16fused_mlp_kernelILi512ELi2048ELi16EEvPKfS1_S1_S1_S1_PfiiE14s_intermediate+1096];
	ld.global.f32 	%f2561, [%rd27+561152];
	fma.rn.f32 	%f2562, %f2560, %f2561, %f2559;
	ld.shared.f32 	%f2563, [_ZZ16fused_mlp_kernelILi512ELi2048ELi16EEvPKfS1_S1_S1_S1_PfiiE14s_intermediate+1100];
	ld.global.f32 	%f2564, [%rd27+563200];
	fma.rn.f32 	%f2565, %f2563, %f2564, %f2562;
	ld.shared.f32 	%f2566, [_ZZ16fused_mlp_kernelILi512ELi2048ELi16EEvPKfS1_S1_S1_S1_PfiiE14s_intermediate+1104];
	ld.global.f32 	%f2567, [%rd27+565248];
	fma.rn.f32 	%f2568, %f2566, %f2567, %f2565;
	ld.shared.f32 	%f2569, [_ZZ16fused_mlp_kernelILi512ELi2048ELi16EEvPKfS1_S1_S1_S1_PfiiE14s_intermediate+1108];
	ld.global.f32 	%f2570, [%rd27+567296];
	fma.rn.f32 	%f2571, %f2569, %f2570, %f2568;
	ld.shared.f32 	%f2572, [_ZZ16fused_mlp_kernelILi512ELi2048ELi16EEvPKfS1_S1_S1_S1_PfiiE14s_intermediate+1112];
	ld.global.f32 	%f2573, [%rd27+569344];
	fma.rn.f32 	%f2574, %f2572, %f2573, %f2571;
	ld.shared.f32 	%f2575, [_ZZ16fused_mlp_kernelILi512ELi2048ELi16EEvPKfS1_S1_S1_S1_PfiiE14s_intermediate+1116];
	ld.global.f32 	%f2576, [%rd27+571392];
	fma.rn.f32 	%f2577, %f2575, %f2576, %f2574;
	ld.shared.f32 	%f2578, [_ZZ16fused_mlp_kernelILi512ELi2048ELi16EEvPKfS1_S1_S1_S1_PfiiE14s_intermediate+1120];
	ld.global.f32 	%f2579, [%rd27+573440];
	fma.rn.f32 	%f2580, %f2578, %f2579, %f2577;
	ld.shared.f32 	%f2581, [_ZZ16fused_mlp_kernelILi512ELi2048ELi16EEvPKfS1_S1_S1_S1_PfiiE14s_intermediate+1124];
	ld.global.f32 	%f2582, [%rd27+575488];
	fma.rn.f32 	%f2583, %f2581, %f2582, %f2580;
	ld.shared.f32 	%f2584, [_ZZ16fused_mlp_kernelILi512ELi2048ELi16EEvPKfS1_S1_S1_S1_PfiiE14s_intermediate+1128];
	ld.global.f32 	%f2585, [%rd27+577536];
	fma.rn.f32 	%f2586, %f2584, %f2585, %f2583;
	ld.shared.f32 	%f2587, [_ZZ16fused_mlp_kernelILi512ELi2048ELi16EEvPKfS1_S1_S1_S1_PfiiE14s_intermediate+1132];
	ld.global.f32 	%f2588, [%rd27+579584];
	fma.rn.f32 	%f2589, %f2587, %f2588, %f2586;
	ld.shared.f32 	%f2590, [_ZZ16fused_mlp_kernelILi512ELi2048ELi16EEvPKfS1_S1_S1_S1_PfiiE14s_intermediate+1136];
	ld.global.f32 	%f2591, [%rd27+581632];
	fma.rn.f32 	%f2592, %f2590, %f2591, %f2589;
	ld.shared.f32 	%f2593, [_ZZ16fused_mlp_kernelILi512ELi2048ELi16EEvPKfS1_S1_S1_S1_PfiiE14s_intermediate+1140];
	ld.global.f32 	%f2594, [%rd27+583680];
	fma.rn.f32 	%f2595, %f2593, %f2594, %f2592;
	ld.shared.f32 	%f2596, [_ZZ16fused_mlp_kernelILi512ELi2048ELi16EEvPKfS1_S1_S1_S1_PfiiE14s_intermediate+1144];
	ld.global.f32 	%f2597, [%rd27+585728];
	fma.rn.f32 	%f2598, %f2596, %f2597, %f2595;
	ld.shared.f32 	%f2599, [_ZZ16fused_mlp_kernelILi512ELi2048ELi16EEvPKfS1_S1_S1_S1_PfiiE14s_intermediate+1148];
	ld.global.f32 	%f2600, [%rd27+587776];
	fma.rn.f32 	%f2601, %f2599, %f2600, %f2598;
	ld.shared.f32 	%f2602, [_ZZ16fused_mlp_kernelILi512ELi2048ELi16EEvPKfS1_S1_S1_S1_PfiiE14s_intermediate+1152];
	ld.global.f32 	%f2603, [%rd27+589824];
	fma.rn.f32 	%f2604, %f2602, %f2603, %f2601;
	ld.shared.f32 	%f2605, [_ZZ16fused_mlp_kernelILi512ELi2048ELi16EEvPKfS1_S1_S1_S1_PfiiE14s_intermediate+1156];
	ld.global.f32 	%f2606, [%rd27+591872];
	fma.rn.f32 	%f2607, %f2605, %f2606, %f2604;
	ld.shared.f32 	%f2608, [_ZZ16fused_mlp_kernelILi512ELi2048ELi16EEvPKfS1_S1_S1_S1_PfiiE14s_intermediate+1160];
	ld.global.f32 	%f2609, [%rd27+593920];
	fma.rn.f32 	%f2610, %f2608, %f2609, %f2607;
	ld.shared.f32 	%f2611, [_ZZ16fused_mlp_kernelILi512ELi2048ELi16EEvPKfS1_S1_S1_S1_PfiiE14s_intermediate+1164];
	ld.global.f32 	%f2612, [%rd27+595968];
	fma.rn.f32 	%f2613, %f2611, %f2612, %f2610;
	ld.shared.f32 	%f2614, [_ZZ16fused_mlp_kernelILi512ELi2048ELi16EEvPKfS1_S1_S1_S1_PfiiE14s_intermediate+1168];
	ld.global.f32 	%f2615, [%rd27+598016];
	fma.rn.f32 	%f2616, %f2614, %f2615, %f2613;
	ld.shared.f32 	%f2617, [_ZZ16fused_mlp_kernelILi512ELi2048ELi16EEvPKfS1_S1_S1_S1_PfiiE14s_intermediate+1172];
	ld.global.f32 	%f2618, [%rd27+600064];
	fma.rn.f32 	%f2619, %f2617, %f2618, %f2616;
	ld.shared.f32 	%f2620, [_ZZ16fused_mlp_kernelILi512ELi2048ELi16EEvPKfS1_S1_S1_S1_PfiiE14s_intermediate+1176];
	ld.global.f32 	%f2621, [%rd27+602112];
	fma.rn.f32 	%f2622, %f2620, %f2621, %f2619;
	ld.shared.f32 	%f2623, [_ZZ16fused_mlp_kernelILi512ELi2048ELi16EEvPKfS1_S1_S1_S1_PfiiE14s_intermediate+1180];
	ld.global.f32 	%f2624, [%rd27+604160];
	fma.rn.f32 	%f2625, %f2623, %f2624, %f2622;
	ld.shared.f32 	%f2626, [_ZZ16fused_mlp_kernelILi512ELi2048ELi16EEvPKfS1_S1_S1_S1_PfiiE14s_intermediate+1184];
	ld.global.f32 	%f2627, [%rd27+606208];
	fma.rn.f32 	%f2628, %f2626, %f2627, %f2625;
	ld.shared.f32 	%f2629, [_ZZ16fused_mlp_kernelILi512ELi2048ELi16EEvPKfS1_S1_S1_S1_PfiiE14s_intermediate+1188];
	ld.global.f32 	%f2630, [%rd27+608256];
	fma.rn.f32 	%f2631, %f2629, %f2630, %f2628;
	ld.shared.f32 	%f2632, [_ZZ16fused_mlp_kernelILi512ELi2048ELi16EEvPKfS1_S1_S1_S1_PfiiE14s_intermediate+1192];
	ld.global.f32 	%f2633, [%rd27+610304];
	fma.rn.f32 	%f2634, %f2632, %f2633, %f2631;
	ld.shared.f32 	%f2635, [_ZZ16fused_mlp_kernelILi512ELi2048ELi16EEvPKfS1_S1_S1_S1_PfiiE14s_intermediate+1196];
	ld.global.f32 	%f2636, [%rd27+612352];
	fma.rn.f32 	%f2637, %f2635, %f2636, %f2634;
	ld.shared.f32 	%f2638, [_ZZ16fused_mlp_kernelILi512ELi2048ELi16EEvPKfS1_S1_S1_S1_PfiiE14s_intermediate+1200];
	ld.global.f32 	%f2639, [%rd27+614400];
	fma.rn.f32 	%f2640, %f2638, %f2639, %f2637;
	ld.shared.f32 	%f2641, [_ZZ16fused_mlp_kernelILi512ELi2048ELi16EEvPKfS1_S1_S1_S1_PfiiE14s_intermediate+1204];
	ld.global.f32 	%f2642, [%rd27+616448];
	fma.rn.f32 	%f2643, %f2641, %f2642, %f2640;
	ld.shared.f32 	%f2644, [_ZZ16fused_mlp_kernelILi512ELi2048ELi16EEvPKfS1_S1_S1_S1_PfiiE14s_intermediate+1208];
	ld.global.f32 	%f2645, [%rd27+618496];
	fma.rn.f32 	%f2646, %f2644, %f2645, %f2643;
	ld.shared.f32 	%f2647, [_ZZ16fused_mlp_kernelILi512ELi2048ELi16EEvPKfS1_S1_S1_S1_PfiiE14s_intermediate+1212];
	ld.global.f32 	%f2648, [%rd27+620544];
	fma.rn.f32 	%f2649, %f2647, %f2648, %f2646;
	ld.shared.f32 	%f2650, [_ZZ16fused_mlp_kernelILi512ELi2048ELi16EEvPKfS1_S1_S1_S1_PfiiE14s_intermediate+1216];
	ld.global.f32 	%f2651, [%rd27+622592];
	fma.rn.f32 	%f2652, %f2650, %f2651, %f2649;
	ld.shared.f32 	%f2653, [_ZZ16fused_mlp_kernelILi512ELi2048ELi16EEvPKfS1_S1_S1_S1_PfiiE14s_intermediate+1220];
	ld.global.f32 	%f2654, [%rd27+624640];
	fma.rn.f32 	%f2655, %f2653, %f2654, %f2652;
	ld.shared.f32 	%f2656, [_ZZ16fused_mlp_kernelILi512ELi2048ELi16EEvPKfS1_S1_S1_S1_PfiiE14s_intermediate+1224];
	ld.global.f32 	%f2657, [%rd27+626688];
	fma.rn.f32 	%f2658, %f2656, %f2657, %f2655;
	ld.shared.f32 	%f2659, [_ZZ16fused_mlp_kernelILi512ELi2048ELi16EEvPKfS1_S1_S1_S1_PfiiE14s_intermediate+1228];
	ld.global.f32 	%f2660, [%rd27+628736];
	fma.rn.f32 	%f2661, %f2659, %f2660, %f2658;
	ld.shared.f32 	%f2662, [_ZZ16fused_mlp_kernelILi512ELi2048ELi16EEvPKfS1_S1_S1_S1_PfiiE14s_intermediate+1232];
	ld.global.f32 	%f2663, [%rd27+630784];
	fma.rn.f32 	%f2664, %f2662, %f2663, %f2661;
	ld.shared.f32 	%f2665, [_ZZ16fused_mlp_kernelILi512ELi2048ELi16EEvPKfS1_S1_S1_S1_PfiiE14s_intermediate+1236];
	ld.global.f32 	%f2666, [%rd27+632832];
	fma.rn.f32 	%f2667, %f2665, %f2666, %f2664;
	ld.shared.f32 	%f2668, [_ZZ16fused_mlp_kernelILi512ELi2048ELi16EEvPKfS1_S1_S1_S1_PfiiE14s_intermediate+1240];
	ld.global.f32 	%f2669, [%rd27+634880];
	fma.rn.f32 	%f2670, %f2668, %f2669, %f2667;
	ld.shared.f32 	%f2671, [_ZZ16fused_mlp_kernelILi512ELi2048ELi16EEvPKfS1_S1_S1_S1_PfiiE14s_intermediate+1244];
	ld.global.f32 	%f2672, [%rd27+636928];
	fma.rn.f32 	%f2673, %f2671, %f2672, %f2670;
	ld.shared.f32 	%f2674, [_ZZ16fused_mlp_kernelILi512ELi2048ELi16EEvPKfS1_S1_S1_S1_PfiiE14s_intermediate+1248];
	ld.global.f32 	%f2675, [%rd27+638976];
	fma.rn.f32 	%f2676, %f2674, %f2675, %f2673;
	ld.shared.f32 	%f2677, [_ZZ16fused_mlp_kernelILi512ELi2048ELi16EEvPKfS1_S1_S1_S1_PfiiE14s_intermediate+1252];
	ld.global.f32 	%f2678, [%rd27+641024];
	fma.rn.f32 	%f2679, %f2677, %f2678, %f2676;
	ld.shared.f32 	%f2680, [_ZZ16fused_mlp_kernelILi512ELi2048ELi16EEvPKfS1_S1_S1_S1_PfiiE14s_intermediate+1256];
	ld.global.f32 	%f2681, [%rd27+643072];
	fma.rn.f32 	%f2682, %f2680, %f2681, %f2679;
	ld.shared.f32 	%f2683, [_ZZ16fused_mlp_kernelILi512ELi2048ELi16EEvPKfS1_S1_S1_S1_PfiiE14s_intermediate+1260];
	ld.global.f32 	%f2684, [%rd27+645120];
	fma.rn.f32 	%f2685, %f2683, %f2684, %f2682;
	ld.shared.f32 	%f2686, [_ZZ16fused_mlp_kernelILi512ELi2048ELi16EEvPKfS1_S1_S1_S1_PfiiE14s_intermediate+1264];
	ld.global.f32 	%f2687, [%rd27+647168];
	fma.rn.f32 	%f2688, %f2686, %f2687, %f2685;
	ld.shared.f32 	%f2689, [_ZZ16fused_mlp_kernelILi512ELi2048ELi16EEvPKfS1_S1_S1_S1_PfiiE14s_intermediate+1268];
	ld.global.f32 	%f2690, [%rd27+649216];
	fma.rn.f32 	%f2691, %f2689, %f2690, %f2688;
	ld.shared.f32 	%f2692, [_ZZ16fused_mlp_kernelILi512ELi2048ELi16EEvPKfS1_S1_S1_S1_PfiiE14s_intermediate+1272];
	ld.global.f32 	%f2693, [%rd27+651264];
	fma.rn.f32 	%f2694, %f2692, %f2693, %f2691;
	ld.shared.f32 	%f2695, [_ZZ16fused_mlp_kernelILi512ELi2048ELi16EEvPKfS1_S1_S1_S1_PfiiE14s_intermediate+1276];
	ld.global.f32 	%f2696, [%rd27+653312];
	fma.rn.f32 	%f2697, %f2695, %f2696, %f2694;
	ld.shared.f32 	%f2698, [_ZZ16fused_mlp_kernelILi512ELi2048ELi16EEvPKfS1_S1_S1_S1_PfiiE14s_intermediate+1280];
	ld.global.f32 	%f2699, [%rd27+655360];
	fma.rn.f32 	%f2700, %f2698, %f2699, %f2697;
	ld.shared.f32 	%f2701, [_ZZ16fused_mlp_kernelILi512ELi2048ELi16EEvPKfS1_S1_S1_S1_PfiiE14s_intermediate+1284];
	ld.global.f32 	%f2702, [%rd27+657408];
	fma.rn.f32 	%f2703, %f2701, %f2702, %f2700;
	ld.shared.f32 	%f2704, [_ZZ16fused_mlp_kernelILi512ELi2048ELi16EEvPKfS1_S1_S1_S1_PfiiE14s_intermediate+1288];
	ld.global.f32 	%f2705, [%rd27+659456];
	fma.rn.f32 	%f2706, %f2704, %f2705, %f2703;
	ld.shared.f32 	%f2707, [_ZZ16fused_mlp_kernelILi512ELi2048ELi16EEvPKfS1_S1_S1_S1_PfiiE14s_intermediate+1292];
	ld.global.f32 	%f2708, [%rd27+661504];
	fma.rn.f32 	%f2709, %f2707, %f2708, %f2706;
	ld.shared.f32 	%f2710, [_ZZ16fused_mlp_kernelILi512ELi2048ELi16EEvPKfS1_S1_S1_S1_PfiiE14s_intermediate+1296];
	ld.global.f32 	%f2711, [%rd27+663552];
	fma.rn.f32 	%f2712, %f2710, %f2711, %f2709;
	ld.shared.f32 	%f2713, [_ZZ16fused_mlp_kernelILi512ELi2048ELi16EEvPKfS1_S1_S1_S1_PfiiE14s_intermediate+1300];
	ld.global.f32 	%f2714, [%rd27+665600];
	fma.rn.f32 	%f2715, %f2713, %f2714, %f2712;
	ld.shared.f32 	%f2716, [_ZZ16fused_mlp_kernelILi512ELi2048ELi16EEvPKfS1_S1_S1_S1_PfiiE14s_intermediate+1304];
	ld.global.f32 	%f2717, [%rd27+667648];
	fma.rn.f32 	%f2718, %f2716, %f2717, %f2715;
	ld.shared.f32 	%f2719, [_ZZ16fused_mlp_kernelILi512ELi2048ELi16EEvPKfS1_S1_S1_S1_PfiiE14s_intermediate+1308];
	ld.global.f32 	%f2720, [%rd27+669696];
	fma.rn.f32 	%f2721, %f2719, %f2720, %f2718;
	ld.shared.f32 	%f2722, [_ZZ16fused_mlp_kernelILi512ELi2048ELi16EEvPKfS1_S1_S1_S1_PfiiE14s_intermediate+1312];
	ld.global.f32 	%f2723, [%rd27+671744];
	fma.rn.f32 	%f2724, %f2722, %f2723, %f2721;
	ld.shared.f32 	%f2725, [_ZZ16fused_mlp_kernelILi512ELi2048ELi16EEvPKfS1_S1_S1_S1_PfiiE14s_intermediate+1316];
	ld.global.f32 	%f2726, [%rd27+673792];
	fma.rn.f32 	%f2727, %f2725, %f2726, %f2724;
	ld.shared.f32 	%f2728, [_ZZ16fused_mlp_kernelILi512ELi2048ELi16EEvPKfS1_S1_S1_S1_PfiiE14s_intermediate+1320];
	ld.global.f32 	%f2729, [%rd27+675840];
	fma.rn.f32 	%f2730, %f2728, %f2729, %f2727;
	ld.shared.f32 	%f2731, [_ZZ16fused_mlp_kernelILi512ELi2048ELi16EEvPKfS1_S1_S1_S1_PfiiE14s_intermediate+1324];
	ld.global.f32 	%f2732, [%rd27+677888];
	fma.rn.f32 	%f2733, %f2731, %f2732, %f2730;
	ld.shared.f32 	%f2734, [_ZZ16fused_mlp_kernelILi512ELi2048ELi16EEvPKfS1_S1_S1_S1_PfiiE14s_intermediate+1328];
	ld.global.f32 	%f2735, [%rd27+679936];
	fma.rn.f32 	%f2736, %f2734, %f2735, %f2733;
	ld.shared.f32 	%f2737, [_ZZ16fused_mlp_kernelILi512ELi2048ELi16EEvPKfS1_S1_S1_S1_PfiiE14s_intermediate+1332];
	ld.global.f32 	%f2738, [%rd27+681984];
	fma.rn.f32 	%f2739, %f2737, %f2738, %f2736;
	ld.shared.f32 	%f2740, [_ZZ16fused_mlp_kernelILi512ELi2048ELi16EEvPKfS1_S1_S1_S1_PfiiE14s_intermediate+1336];
	ld.global.f32 	%f2741, [%rd27+684032];
	fma.rn.f32 	%f2742, %f2740, %f2741, %f2739;
	ld.shared.f32 	%f2743, [_ZZ16fused_mlp_kernelILi512ELi2048ELi16EEvPKfS1_S1_S1_S1_PfiiE14s_intermediate+1340];
	ld.global.f32 	%f2744, [%rd27+686080];
	fma.rn.f32 	%f2745, %f2743, %f2744, %f2742;
	ld.shared.f32 	%f2746, [_ZZ16fused_mlp_kernelILi512ELi2048ELi16EEvPKfS1_S1_S1_S1_PfiiE14s_intermediate+1344];
	ld.global.f32 	%f2747, [%rd27+688128];
	fma.rn.f32 	%f2748, %f2746, %f2747, %f2745;
	ld.shared.f32 	%f2749, [_ZZ16fused_mlp_kernelILi512ELi2048ELi16EEvPKfS1_S1_S1_S1_PfiiE14s_intermediate+1348];
	ld.global.f32 	%f2750, [%rd27+690176];
	fma.rn.f32 	%f2751, %f2749, %f2750, %f2748;
	ld.shared.f32 	%f2752, [_ZZ16fused_mlp_kernelILi512ELi2048ELi16EEvPKfS1_S1_S1_S1_PfiiE14s_intermediate+1352];
	ld.global.f32 	%f2753, [%rd27+692224];
	fma.rn.f32 	%f2754, %f2752, %f2753, %f2751;
	ld.shared.f32 	%f2755, [_ZZ16fused_mlp_kernelILi512ELi2048ELi16EEvPKfS1_S1_S1_S1_PfiiE14s_intermediate+1356];
	ld.global.f32 	%f2756, [%rd27+694272];
	fma.rn.f32 	%f2757, %f2755, %f2756, %f2754;
	ld.shared.f32 	%f2758, [_ZZ16fused_mlp_kernelILi512ELi2048ELi16EEvPKfS1_S1_S1_S1_PfiiE14s_intermediate+1360];
	ld.global.f32 	%f2759, [%rd27+696320];
	fma.rn.f32 	%f2760, %f2758, %f2759, %f2757;
	ld.shared.f32 	%f2761, [_ZZ16fused_mlp_kernelILi512ELi2048ELi16EEvPKfS1_S1_S1_S1_PfiiE14s_intermediate+1364];
	ld.global.f32 	%f2762, [%rd27+698368];
	fma.rn.f32 	%f2763, %f2761, %f2762, %f2760;
	ld.shared.f32 	%f2764, [_ZZ16fused_mlp_kernelILi512ELi2048ELi16EEvPKfS1_S1_S1_S1_PfiiE14s_intermediate+1368];
	ld.global.f32 	%f2765, [%rd27+700416];
	fma.rn.f32 	%f2766, %f2764, %f2765, %f2763;
	ld.shared.f32 	%f2767, [_ZZ16fused_mlp_kernelILi512ELi2048ELi16EEvPKfS1_S1_S1_S1_PfiiE14s_intermediate+1372];
	ld.global.f32 	%f2768, [%rd27+702464];
	fma.rn.f32 	%f2769, %f2767, %f2768, %f2766;
	ld.shared.f32 	%f2770, [_ZZ16fused_mlp_kernelILi512ELi2048ELi16EEvPKfS1_S1_S1_S1_PfiiE14s_intermediate+1376];
	ld.global.f32 	%f2771, [%rd27+704512];
	fma.rn.f32 	%f2772, %f2770, %f2771, %f2769;
	ld.shared.f32 	%f2773, [_ZZ16fused_mlp_kernelILi512ELi2048ELi16EEvPKfS1_S1_S1_S1_PfiiE14s_intermediate+1380];
	ld.global.f32 	%f2774, [%rd27+706560];
	fma.rn.f32 	%f2775, %f2773, %f2774, %f2772;
	ld.shared.f32 	%f2776, [_ZZ16fused_mlp_kernelILi512ELi2048ELi16EEvPKfS1_S1_S1_S1_PfiiE14s_intermediate+1384];
	ld.global.f32 	%f2777, [%rd27+708608];
	fma.rn.f32 	%f2778, %f2776, %f2777, %f2775;
	ld.shared.f32 	%f2779, [_ZZ16fused_mlp_kernelILi512ELi2048ELi16EEvPKfS1_S1_S1_S1_PfiiE14s_intermediate+1388];
	ld.global.f32 	%f2780, [%rd27+710656];
	fma.rn.f32 	%f2781, %f2779, %f2780, %f2778;
	ld.shared.f32 	%f2782, [_ZZ16fused_mlp_kernelILi512ELi2048ELi16EEvPKfS1_S1_S1_S1_PfiiE14s_intermediate+1392];
	ld.global.f32 	%f2783, [%rd27+712704];
	fma.rn.f32 	%f2784, %f2782, %f2783, %f2781;
	ld.shared.f32 	%f2785, [_ZZ16fused_mlp_kernelILi512ELi2048ELi16EEvPKfS1_S1_S1_S1_PfiiE14s_intermediate+1396];
	ld.global.f32 	%f2786, [%rd27+714752];
	fma.rn.f32 	%f2787, %f2785, %f2786, %f2784;
	ld.shared.f32 	%f2788, [_ZZ16fused_mlp_kernelILi512ELi2048ELi16EEvPKfS1_S1_S1_S1_PfiiE14s_intermediate+1400];
	ld.global.f32 	%f2789, [%rd27+716800];
	fma.rn.f32 	%f2790, %f2788, %f2789, %f2787;
	ld.shared.f32 	%f2791, [_ZZ16fused_mlp_kernelILi512ELi2048ELi16EEvPKfS1_S1_S1_S1_PfiiE14s_intermediate+1404];
	ld.global.f32 	%f2792, [%rd27+718848];
	fma.rn.f32 	%f2793, %f2791, %f2792, %f2790;
	ld.shared.f32 	%f2794, [_ZZ16fused_mlp_kernelILi512ELi2048ELi16EEvPKfS1_S1_S1_S1_PfiiE14s_intermediate+1408];
	ld.global.f32 	%f2795, [%rd27+720896];
	fma.rn.f32 	%f2796, %f2794, %f2795, %f2793;
	ld.shared.f32 	%f2797, [_ZZ16fused_mlp_kernelILi512ELi2048ELi16EEvPKfS1_S1_S1_S1_PfiiE14s_intermediate+1412];
	ld.global.f32 	%f2798, [%rd27+722944];
	fma.rn.f32 	%f2799, %f2797, %f2798, %f2796;
	ld.shared.f32 	%f2800, [_ZZ16fused_mlp_kernelILi512ELi2048ELi16EEvPKfS1_S1_S1_S1_PfiiE14s_intermediate+1416];
	ld.global.f32 	%f2801, [%rd27+724992];
	fma.rn.f32 	%f2802, %f2800, %f2801, %f2799;
	ld.shared.f32 	%f2803, [_ZZ16fused_mlp_kernelILi512ELi2048ELi16EEvPKfS1_S1_S1_S1_PfiiE14s_intermediate+1420];
	ld.global.f32 	%f2804, [%rd27+727040];
	fma.rn.f32 	%f2805, %f2803, %f2804, %f2802;
	ld.shared.f32 	%f2806, [_ZZ16fused_mlp_kernelILi512ELi2048ELi16EEvPKfS1_S1_S1_S1_PfiiE14s_intermediate+1424];
	ld.global.f32 	%f2807, [%rd27+729088];
	fma.rn.f32 	%f2808, %f2806, %f2807, %f2805;
	ld.shared.f32 	%f2809, [_ZZ16fused_mlp_kernelILi512ELi2048ELi16EEvPKfS1_S1_S1_S1_PfiiE14s_intermediate+1428];
	ld.global.f32 	%f2810, [%rd27+731136];
	fma.rn.f32 	%f2811, %f2809, %f2810, %f2808;
	ld.shared.f32 	%f2812, [_ZZ16fused_mlp_kernelILi512ELi2048ELi16EEvPKfS1_S1_S1_S1_PfiiE14s_intermediate+1432];
	ld.global.f32 	%f2813, [%rd27+733184];
	fma.rn.f32 	%f2814, %f2812, %f2813, %f2811;
	ld.shared.f32 	%f2815, [_ZZ16fused_mlp_kernelILi512ELi2048ELi16EEvPKfS1_S1_S1_S1_PfiiE14s_intermediate+1436];
	ld.global.f32 	%f2816, [%rd27+735232];
	fma.rn.f32 	%f2817, %f2815, %f2816, %f2814;
	ld.shared.f32 	%f2818, [_ZZ16fused_mlp_kernelILi512ELi2048ELi16EEvPKfS1_S1_S1_S1_PfiiE14s_intermediate+1440];
	ld.global.f32 	%f2819, [%rd27+737280];
	fma.rn.f32 	%f2820, %f2818, %f2819, %f2817;
	ld.shared.f32 	%f2821, [_ZZ16fused_mlp_kernelILi512ELi2048ELi16EEvPKfS1_S1_S1_S1_PfiiE14s_intermediate+1444];
	ld.global.f32 	%f2822, [%rd27+739328];
	fma.rn.f32 	%f2823, %f2821, %f2822, %f2820;
	ld.shared.f32 	%f2824, [_ZZ16fused_mlp_kernelILi512ELi2048ELi16EEvPKfS1_S1_S1_S1_PfiiE14s_intermediate+1448];
	ld.global.f32 	%f2825, [%rd27+741376];
	fma.rn.f32 	%f2826, %f2824, %f2825, %f2823;
	ld.shared.f32 	%f2827, [_ZZ16fused_mlp_kernelILi512ELi2048ELi16EEvPKfS1_S1_S1_S1_PfiiE14s_intermediate+1452];
	ld.global.f32 	%f2828, [%rd27+743424];
	fma.rn.f32 	%f2829, %f2827, %f2828, %f2826;
	ld.shared.f32 	%f2830, [_ZZ16fused_mlp_kernelILi512ELi2048ELi16EEvPKfS1_S1_S1_S1_PfiiE14s_intermediate+1456];
	ld.global.f32 	%f2831, [%rd27+745472];
	fma.rn.f32 	%f2832, %f2830, %f2831, %f2829;
	ld.shared.f32 	%f2833, [_ZZ16fused_mlp_kernelILi512ELi2048ELi16EEvPKfS1_S1_S1_S1_PfiiE14s_intermediate+1460];
	ld.global.f32 	%f2834, [%rd27+747520];
	fma.rn.f32 	%f2835, %f2833, %f2834, %f2832;
	ld.shared.f32 	%f2836, [_ZZ16fused_mlp_kernelILi512ELi2048ELi16EEvPKfS1_S1_S1_S1_PfiiE14s_intermediate+1464];
	ld.global.f32 	%f2837, [%rd27+749568];
	fma.rn.f32 	%f2838, %f2836, %f2837, %f2835;
	ld.shared.f32 	%f2839, [_ZZ16fused_mlp_kernelILi512ELi2048ELi16EEvPKfS1_S1_S1_S1_PfiiE14s_intermediate+1468];
	ld.global.f32 	%f2840, [%rd27+751616];
	fma.rn.f32 	%f2841, %f2839, %f2840, %f2838;
	ld.shared.f32 	%f2842, [_ZZ16fused_mlp_kernelILi512ELi2048ELi16EEvPKfS1_S1_S1_S1_PfiiE14s_intermediate+1472];
	ld.global.f32 	%f2843, [%rd27+753664];
	fma.rn.f32 	%f2844, %f2842, %f2843, %f2841;
	ld.shared.f32 	%f2845, [_ZZ16fused_mlp_kernelILi512ELi2048ELi16EEvPKfS1_S1_S1_S1_PfiiE14s_intermediate+1476];
	ld.global.f32 	%f2846, [%rd27+755712];
	fma.rn.f32 	%f2847, %f2845, %f2846, %f2844;
	ld.shared.f32 	%f2848, [_ZZ16fused_mlp_kernelILi512ELi2048ELi16EEvPKfS1_S1_S1_S1_PfiiE14s_intermediate+1480];
	ld.global.f32 	%f2849, [%rd27+757760];
	fma.rn.f32 	%f2850, %f2848, %f2849, %f2847;
	ld.shared.f32 	%f2851, [_ZZ16fused_mlp_kernelILi512ELi2048ELi16EEvPKfS1_S1_S1_S1_PfiiE14s_intermediate+1484];
	ld.global.f32 	%f2852, [%rd27+759808];
	fma.rn.f32 	%f2853, %f2851, %f2852, %f2850;
	ld.shared.f32 	%f2854, [_ZZ16fused_mlp_kernelILi512ELi2048ELi16EEvPKfS1_S1_S1_S1_PfiiE14s_intermediate+1488];
	ld.global.f32 	%f2855, [%rd27+761856];
	fma.rn.f32 	%f2856, %f2854, %f2855, %f2853;
	ld.shared.f32 	%f2857, [_ZZ16fused_mlp_kernelILi512ELi2048ELi16EEvPKfS1_S1_S1_S1_PfiiE14s_intermediate+1492];
	ld.global.f32 	%f2858, [%rd27+763904];
	fma.rn.f32 	%f2859, %f2857, %f2858, %f2856;
	ld.shared.f32 	%f2860, [_ZZ16fused_mlp_kernelILi512ELi2048ELi16EEvPKfS1_S1_S1_S1_PfiiE14s_intermediate+1496];
	ld.global.f32 	%f2861, [%rd27+765952];
	fma.rn.f32 	%f2862, %f2860, %f2861, %f2859;
	ld.shared.f32 	%f2863, [_ZZ16fused_mlp_kernelILi512ELi2048ELi16EEvPKfS1_S1_S1_S1_PfiiE14s_intermediate+1500];
	ld.global.f32 	%f2864, [%rd27+768000];
	fma.rn.f32 	%f2865, %f2863, %f2864, %f2862;
	ld.shared.f32 	%f2866, [_ZZ16fused_mlp_kernelILi512ELi2048ELi16EEvPKfS1_S1_S1_S1_PfiiE14s_intermediate+1504];
	ld.global.f32 	%f2867, [%rd27+770048];
	fma.rn.f32 	%f2868, %f2866, %f2867, %f2865;
	ld.shared.f32 	%f2869, [_ZZ16fused_mlp_kernelILi512ELi2048ELi16EEvPKfS1_S1_S1_S1_PfiiE14s_intermediate+1508];
	ld.global.f32 	%f2870, [%rd27+772096];
	fma.rn.f32 	%f2871, %f2869, %f2870, %f2868;
	ld.shared.f32 	%f2872, [_ZZ16fused_mlp_kernelILi512ELi2048ELi16EEvPKfS1_S1_S1_S1_PfiiE14s_intermediate+1512];
	ld.global.f32 	%f2873, [%rd27+774144];
	fma.rn.f32 	%f2874, %f2872, %f2873, %f2871;
	ld.shared.f32 	%f2875, [_ZZ16fused_mlp_kernelILi512ELi2048ELi16EEvPKfS1_S1_S1_S1_PfiiE14s_intermediate+1516];
	ld.global.f32 	%f2876, [%rd27+776192];
	fma.rn.f32 	%f2877, %f2875, %f2876, %f2874;
	ld.shared.f32 	%f2878, [_ZZ16fused_mlp_kernelILi512ELi2048ELi16EEvPKfS1_S1_S1_S1_PfiiE14s_intermediate+1520];
	ld.global.f32 	%f2879, [%rd27+778240];
	fma.rn.f32 	%f2880, %f2878, %f2879, %f2877;
	ld.shared.f32 	%f2881, [_ZZ16fused_mlp_kernelILi512ELi2048ELi16EEvPKfS1_S1_S1_S1_PfiiE14s_intermediate+1524];
	ld.global.f32 	%f2882, [%rd27+780288];
	fma.rn.f32 	%f2883, %f2881, %f2882, %f2880;
	ld.shared.f32 	%f2884, [_ZZ16fused_mlp_kernelILi512ELi2048ELi16EEvPKfS1_S1_S1_S1_PfiiE14s_intermediate+1528];
	ld.global.f32 	%f2885, [%rd27+782336];
	fma.rn.f32 	%f2886, %f2884, %f2885, %f2883;
	ld.shared.f32 	%f2887, [_ZZ16fused_mlp_kernelILi512ELi2048ELi16EEvPKfS1_S1_S1_S1_PfiiE14s_intermediate+1532];
	ld.global.f32 	%f2888, [%rd27+784384];
	fma.rn.f32 	%f2889, %f2887, %f2888, %f2886;
	ld.shared.f32 	%f2890, [_ZZ16fused_mlp_kernelILi512ELi2048ELi16EEvPKfS1_S1_S1_S1_PfiiE14s_intermediate+1536];
	ld.global.f32 	%f2891, [%rd27+786432];
	fma.rn.f32 	%f2892, %f2890, %f2891, %f2889;
	ld.shared.f32 	%f2893, [_ZZ16fused_mlp_kernelILi512ELi2048ELi16EEvPKfS1_S1_S1_S1_PfiiE14s_intermediate+1540];
	ld.global.f32 	%f2894, [%rd27+788480];
	fma.rn.f32 	%f2895, %f2893, %f2894, %f2892;
	ld.shared.f32 	%f2896, [_ZZ16fused_mlp_kernelILi512ELi2048ELi16EEvPKfS1_S1_S1_S1_PfiiE14s_intermediate+1544];
	ld.global.f32 	%f2897, [%rd27+790528];
	fma.rn.f32 	%f2898, %f2896, %f2897, %f2895;
	ld.shared.f32 	%f2899, [_ZZ16fused_mlp_kernelILi512ELi2048ELi16EEvPKfS1_S1_S1_S1_PfiiE14s_intermediate+1548];
	ld.global.f32 	%f2900, [%rd27+792576];
	fma.rn.f32 	%f2901, %f2899, %f2900, %f2898;
	ld.shared.f32 	%f2902, [_ZZ16fused_mlp_kernelILi512ELi2048ELi16EEvPKfS1_S1_S1_S1_PfiiE14s_intermediate+1552];
	ld.global.f32 	%f2903, [%rd27+794624];
	fma.rn.f32 	%f2904, %f2902, %f2903, %f2901;
	ld.shared.f32 	%f2905, [_ZZ16fused_mlp_kernelILi512ELi2048ELi16EEvPKfS1_S1_S1_S1_PfiiE14s_intermediate+1556];
	ld.global.f32 	%f2906, [%rd27+796672];
	fma.rn.f32 	%f2907, %f2905, %f2906, %f2904;
	ld.shared.f32 	%f2908, [_ZZ16fused_mlp_kernelILi512ELi2048ELi16EEvPKfS1_S1_S1_S1_PfiiE14s_intermediate+1560];
	ld.global.f32 	%f2909, [%rd27+798720];
	fma.rn.f32 	%f2910, %f2908, %f2909, %f2907;
	ld.shared.f32 	%f2911, [_ZZ16fused_mlp_kernelILi512ELi2048ELi16EEvPKfS1_S1_S1_S1_PfiiE14s_intermediate+1564];
	ld.global.f32 	%f2912, [%rd27+800768];
	fma.rn.f32 	%f2913, %f2911, %f2912, %f2910;
	ld.shared.f32 	%f2914, [_ZZ16fused_mlp_kernelILi512ELi2048ELi16EEvPKfS1_S1_S1_S1_PfiiE14s_intermediate+1568];
	ld.global.f32 	%f2915, [%rd27+802816];
	fma.rn.f32 	%f2916, %f2914, %f2915, %f2913;
	ld.shared.f32 	%f2917, [_ZZ16fused_mlp_kernelILi512ELi2048ELi16EEvPKfS1_S1_S1_S1_PfiiE14s_intermediate+1572];
	ld.global.f32 	%f2918, [%rd27+804864];
	fma.rn.f32 	%f2919, %f2917, %f2918, %f2916;
	ld.shared.f32 	%f2920, [_ZZ16fused_mlp_kernelILi512ELi2048ELi16EEvPKfS1_S1_S1_S1_PfiiE14s_intermediate+1576];
	ld.global.f32 	%f2921, [%rd27+806912];
	fma.rn.f32 	%f2922, %f2920, %f2921, %f2919;
	ld.shared.f32 	%f2923, [_ZZ16fused_mlp_kernelILi512ELi2048ELi16EEvPKfS1_S1_S1_S1_PfiiE14s_intermediate+1580];
	ld.global.f32 	%f2924, [%rd27+808960];
	fma.rn.f32 	%f2925, %f2923, %f2924, %f2922;
	ld.shared.f32 	%f2926, [_ZZ16fused_mlp_kernelILi512ELi2048ELi16EEvPKfS1_S1_S1_S1_PfiiE14s_intermediate+1584];
	ld.global.f32 	%f2927, [%rd27+811008];
	fma.rn.f32 	%f2928, %f2926, %f2927, %f2925;
	ld.shared.f32 	%f2929, [_ZZ16fused_mlp_kernelILi512ELi2048ELi16EEvPKfS1_S1_S1_S1_PfiiE14s_intermediate+1588];
	ld.global.f32 	%f2930, [%rd27+813056];
	fma.rn.f32 	%f2931, %f2929, %f2930, %f2928;
	ld.shared.f32 	%f2932, [_ZZ16fused_mlp_kernelILi512ELi2048ELi16EEvPKfS1_S1_S1_S1_PfiiE14s_intermediate+1592];
	ld.global.f32 	%f2933, [%rd27+815104];
	fma.rn.f32 	%f2934, %f2932, %f2933, %f2931;
	ld.shared.f32 	%f2935, [_ZZ16fused_mlp_kernelILi512ELi2048ELi16EEvPKfS1_S1_S1_S1_PfiiE14s_intermediate+1596];
	ld.global.f32 	%f2936, [%rd27+817152];
	fma.rn.f32 	%f2937, %f2935, %f2936, %f2934;
	ld.shared.f32 	%f2938, [_ZZ16fused_mlp_kernelILi512ELi2048ELi16EEvPKfS1_S1_S1_S1_PfiiE14s_intermediate+1600];
	ld.global.f32 	%f2939, [%rd27+819200];
	fma.rn.f32 	%f2940, %f2938, %f2939, %f2937;
	ld.shared.f32 	%f2941, [_ZZ16fused_mlp_kernelILi512ELi2048ELi16EEvPKfS1_S1_S1_S1_PfiiE14s_intermediate+1604];
	ld.global.f32 	%f2942, [%rd27+821248];
	fma.rn.f32 	%f2943, %f2941, %f2942, %f2940;
	ld.shared.f32 	%f2944, [_ZZ16fused_mlp_kernelILi512ELi2048ELi16EEvPKfS1_S1_S1_S1_PfiiE14s_intermediate+1608];
	ld.global.f32 	%f2945, [%rd27+823296];
	fma.rn.f32 	%f2946, %f2944, %f2945, %f2943;
	ld.shared.f32 	%f2947, [_ZZ16fused_mlp_kernelILi512ELi2048ELi16EEvPKfS1_S1_S1_S1_PfiiE14s_intermediate+1612];
	ld.global.f32 	%f2948, [%rd27+825344];
	fma.rn.f32 	%f2949, %f2947, %f2948, %f2946;
	ld.shared.f32 	%f2950, [_ZZ16fused_mlp_kernelILi512ELi2048ELi16EEvPKfS1_S1_S1_S1_PfiiE14s_intermediate+1616];
	ld.global.f32 	%f2951, [%rd27+827392];
	fma.rn.f32 	%f2952, %f2950, %f2951, %f2949;
	ld.shared.f32 	%f2953, [_ZZ16fused_mlp_kernelILi512ELi2048ELi16EEvPKfS1_S1_S1_S1_PfiiE14s_intermediate+1620];
	ld.global.f32 	%f2954, [%rd27+829440];
	fma.rn.f32 	%f2955, %f2953, %f2954, %f2952;
	ld.shared.f32 	%f2956, [_ZZ16fused_mlp_kernelILi512ELi2048ELi16EEvPKfS1_S1_S1_S1_PfiiE14s_intermediate+1624];
	ld.global.f32 	%f2957, [%rd27+831488];
	fma.rn.f32 	%f2958, %f2956, %f2957, %f2955;
	ld.shared.f32 	%f2959, [_ZZ16fused_mlp_kernelILi512ELi2048ELi16EEvPKfS1_S1_S1_S1_PfiiE14s_intermediate+1628];
	ld.global.f32 	%f2960, [%rd27+833536];
	fma.rn.f32 	%f2961, %f2959, %f2960, %f2958;
	ld.shared.f32 	%f2962, [_ZZ16fused_mlp_kernelILi512ELi2048ELi16EEvPKfS1_S1_S1_S1_PfiiE14s_intermediate+1632];
	ld.global.f32 	%f2963, [%rd27+835584];
	fma.rn.f32 	%f2964, %f2962, %f2963, %f2961;
	ld.shared.f32 	%f2965, [_ZZ16fused_mlp_kernelILi512ELi2048ELi16EEvPKfS1_S1_S1_S1_PfiiE14s_intermediate+1636];
	ld.global.f32 	%f2966, [%rd27+837632];
	fma.rn.f32 	%f2967, %f2965, %f2966, %f2964;
	ld.shared.f32 	%f2968, [_ZZ16fused_mlp_kernelILi512ELi2048ELi16EEvPKfS1_S1_S1_S1_PfiiE14s_intermediate+1640];
	ld.global.f32 	%f2969, [%rd27+839680];
	fma.rn.f32 	%f2970, %f2968, %f2969, %f2967;
	ld.shared.f32 	%f2971, [_ZZ16fused_mlp_kernelILi512ELi2048ELi16EEvPKfS1_S1_S1_S1_PfiiE14s_intermediate+1644];
	ld.global.f32 	%f2972, [%rd27+841728];
	fma.rn.f32 	%f2973, %f2971, %f2972, %f2970;
	ld.shared.f32 	%f2974, [_ZZ16fused_mlp_kernelILi512ELi2048ELi16EEvPKfS1_S1_S1_S1_PfiiE14s_intermediate+1648];
	ld.global.f32 	%f2975, [%rd27+843776];
	fma.rn.f32 	%f2976, %f2974, %f2975, %f2973;
	ld.shared.f32 	%f2977, [_ZZ16fused_mlp_kernelILi512ELi2048ELi16EEvPKfS1_S1_S1_S1_PfiiE14s_intermediate+1652];
	ld.global.f32 	%f2978, [%rd27+845824];
	fma.rn.f32 	%f2979, %f2977, %f2978, %f2976;
	ld.shared.f32 	%f2980, [_ZZ16fused_mlp_kernelILi512ELi2048ELi16EEvPKfS1_S1_S1_S1_PfiiE14s_intermediate+1656];
	ld.global.f32 	%f2981, [%rd27+847872];
	fma.rn.f32 	%f2982, %f2980, %f2981, %f2979;
	ld.shared.f32 	%f2983, [_ZZ16fused_mlp_kernelILi512ELi2048ELi16EEvPKfS1_S1_S1_S1_PfiiE14s_intermediate+1660];
	ld.global.f32 	%f2984, [%rd27+849920];
	fma.rn.f32 	%f2985, %f2983, %f2984, %f2982;
	ld.shared.f32 	%f2986, [_ZZ16fused_mlp_kernelILi512ELi2048ELi16EEvPKfS1_S1_S1_S1_PfiiE14s_intermediate+1664];
	ld.global.f32 	%f2987, [%rd27+851968];
	fma.rn.f32 	%f2988, %f2986, %f2987, %f2985;
	ld.shared.f32 	%f2989, [_ZZ16fused_mlp_kernelILi512ELi2048ELi16EEvPKfS1_S1_S1_S1_PfiiE14s_intermediate+1668];
	ld.global.f32 	%f2990, [%rd27+854016];
	fma.rn.f32 	%f2991, %f2989, %f2990, %f2988;
	ld.shared.f32 	%f2992, [_ZZ16fused_mlp_kernelILi512ELi2048ELi16EEvPKfS1_S1_S1_S1_PfiiE14s_intermediate+1672];
	ld.global.f32 	%f2993, [%rd27+856064];
	fma.rn.f32 	%f2994, %f2992, %f2993, %f2991;
	ld.shared.f32 	%f2995, [_ZZ16fused_mlp_kernelILi512ELi2048ELi16EEvPKfS1_S1_S1_S1_PfiiE14s_intermediate+1676];
	ld.global.f32 	%f2996, [%rd27+858112];
	fma.rn.f32 	%f2997, %f2995, %f2996, %f2994;
	ld.shared.f32 	%f2998, [_ZZ16fused_mlp_kernelILi512ELi2048ELi16EEvPKfS1_S1_S1_S1_PfiiE14s_intermediate+1680];
	ld.global.f32 	%f2999, [%rd27+860160];
	fma.rn.f32 	%f3000, %f2998, %f2999, %f2997;
	ld.shared.f32 	%f3001, [_ZZ16fused_mlp_kernelILi512ELi2048ELi16EEvPKfS1_S1_S1_S1_PfiiE14s_intermediate+1684];
	ld.global.f32 	%f3002, [%rd27+862208];
	fma.rn.f32 	%f3003, %f3001, %f3002, %f3000;
	ld.shared.f32 	%f3004, [_ZZ16fused_mlp_kernelILi512ELi2048ELi16EEvPKfS1_S1_S1_S1_PfiiE14s_intermediate+1688];
	ld.global.f32 	%f3005, [%rd27+864256];
	fma.rn.f32 	%f3006, %f3004, %f3005, %f3003;
	ld.shared.f32 	%f3007, [_ZZ16fused_mlp_kernelILi512ELi2048ELi16EEvPKfS1_S1_S1_S1_PfiiE14s_intermediate+1692];
	ld.global.f32 	%f3008, [%rd27+866304];
	fma.rn.f32 	%f3009, %f3007, %f3008, %f3006;
	ld.shared.f32 	%f3010, [_ZZ16fused_mlp_kernelILi512ELi2048ELi16EEvPKfS1_S1_S1_S1_PfiiE14s_intermediate+1696];
	ld.global.f32 	%f3011, [%rd27+868352];
	fma.rn.f32 	%f3012, %f3010, %f3011, %f3009;
	ld.shared.f32 	%f3013, [_ZZ16fused_mlp_kernelILi512ELi2048ELi16EEvPKfS1_S1_S1_S1_PfiiE14s_intermediate+1700];
	ld.global.f32 	%f3014, [%rd27+870400];
	fma.rn.f32 	%f3015, %f3013, %f3014, %f3012;
	ld.shared.f32 	%f3016, [_ZZ16fused_mlp_kernelILi512ELi2048ELi16EEvPKfS1_S1_S1_S1_PfiiE14s_intermediate+1704];
	ld.global.f32 	%f3017, [%rd27+872448];
	fma.rn.f32 	%f3018, %f3016, %f3017, %f3015;
	ld.shared.f32 	%f3019, [_ZZ16fused_mlp_kernelILi512ELi2048ELi16EEvPKfS1_S1_S1_S1_PfiiE14s_intermediate+1708];
	ld.global.f32 	%f3020, [%rd27+874496];
	fma.rn.f32 	%f3021, %f3019, %f3020, %f3018;
	ld.shared.f32 	%f3022, [_ZZ16fused_mlp_kernelILi512ELi2048ELi16EEvPKfS1_S1_S1_S1_PfiiE14s_intermediate+1712];
	ld.global.f32 	%f3023, [%rd27+876544];
	fma.rn.f32 	%f3024, %f3022, %f3023, %f3021;
	ld.shared.f32 	%f3025, [_ZZ16fused_mlp_kernelILi512ELi2048ELi16EEvPKfS1_S1_S1_S1_PfiiE14s_intermediate+1716];
	ld.global.f32 	%f3026, [%rd27+878592];
	fma.rn.f32 	%f3027, %f3025, %f3026, %f3024;
	ld.shared.f32 	%f3028, [_ZZ16fused_mlp_kernelILi512ELi2048ELi16EEvPKfS1_S1_S1_S1_PfiiE14s_intermediate+1720];
	ld.global.f32 	%f3029, [%rd27+880640];
	fma.rn.f32 	%f3030, %f3028, %f3029, %f3027;
	ld.shared.f32 	%f3031, [_ZZ16fused_mlp_kernelILi512ELi2048ELi16EEvPKfS1_S1_S1_S1_PfiiE14s_intermediate+1724];
	ld.global.f32 	%f3032, [%rd27+882688];
	fma.rn.f32 	%f3033, %f3031, %f3032, %f3030;
	ld.shared.f32 	%f3034, [_ZZ16fused_mlp_kernelILi512ELi2048ELi16EEvPKfS1_S1_S1_S1_PfiiE14s_intermediate+1728];
	ld.global.f32 	%f3035, [%rd27+884736];
	fma.rn.f32 	%f3036, %f3034, %f3035, %f3033;
	ld.shared.f32 	%f3037, [_ZZ16fused_mlp_kernelILi512ELi2048ELi16EEvPKfS1_S1_S1_S1_PfiiE14s_intermediate+1732];
	ld.global.f32 	%f3038, [%rd27+886784];
	fma.rn.f32 	%f3039, %f3037, %f3038, %f3036;
	ld.shared.f32 	%f3040, [_ZZ16fused_mlp_kernelILi512ELi2048ELi16EEvPKfS1_S1_S1_S1_PfiiE14s_intermediate+1736];
	ld.global.f32 	%f3041, [%rd27+888832];
	fma.rn.f32 	%f3042, %f3040, %f3041, %f3039;
	ld.shared.f32 	%f3043, [_ZZ16fused_mlp_kernelILi512ELi2048ELi16EEvPKfS1_S1_S1_S1_PfiiE14s_intermediate+1740];
	ld.global.f32 	%f3044, [%rd27+890880];
	fma.rn.f32 	%f3045, %f3043, %f3044, %f3042;
	ld.shared.f32 	%f3046, [_ZZ16fused_mlp_kernelILi512ELi2048ELi16EEvPKfS1_S1_S1_S1_PfiiE14s_intermediate+1744];
	ld.global.f32 	%f3047, [%rd27+892928];
	fma.rn.f32 	%f3048, %f3046, %f3047, %f3045;
	ld.shared.f32 	%f3049, [_ZZ16fused_mlp_kernelILi512ELi2048ELi16EEvPKfS1_S1_S1_S1_PfiiE14s_intermediate+1748];
	ld.global.f32 	%f3050, [%rd27+894976];
	fma.rn.f32 	%f3051, %f3049, %f3050, %f3048;
	ld.shared.f32 	%f3052, [_ZZ16fused_mlp_kernelILi512ELi2048ELi16EEvPKfS1_S1_S1_S1_PfiiE14s_intermediate+1752];
	ld.global.f32 	%f3053, [%rd27+897024];
	fma.rn.f32 	%f3054, %f3052, %f3053, %f3051;
	ld.shared.f32 	%f3055, [_ZZ16fused_mlp_kernelILi512ELi2048ELi16EEvPKfS1_S1_S1_S1_PfiiE14s_intermediate+1756];
	ld.global.f32 	%f3056, [%rd27+899072];
	fma.rn.f32 	%f3057, %f3055, %f3056, %f3054;
	ld.shared.f32 	%f3058, [_ZZ16fused_mlp_kernelILi512ELi2048ELi16EEvPKfS1_S1_S1_S1_PfiiE14s_intermediate+1760];
	ld.global.f32 	%f3059, [%rd27+901120];
	fma.rn.f32 	%f3060, %f3058, %f3059, %f3057;
	ld.shared.f32 	%f3061, [_ZZ16fused_mlp_kernelILi512ELi2048ELi16EEvPKfS1_S1_S1_S1_PfiiE14s_intermediate+1764];
	ld.global.f32 	%f3062, [%rd27+903168];
	fma.rn.f32 	%f3063, %f3061, %f3062, %f3060;
	ld.shared.f32 	%f3064, [_ZZ16fused_mlp_kernelILi512ELi2048ELi16EEvPKfS1_S1_S1_S1_PfiiE14s_intermediate+1768];
	ld.global.f32 	%f3065, [%rd27+905216];
	fma.rn.f32 	%f3066, %f3064, %f3065, %f3063;
	ld.shared.f32 	%f3067, [_ZZ16fused_mlp_kernelILi512ELi2048ELi16EEvPKfS1_S1_S1_S1_PfiiE14s_intermediate+1772];
	ld.global.f32 	%f3068, [%rd27+907264];
	fma.rn.f32 	%f3069, %f3067, %f3068, %f3066;
	ld.shared.f32 	%f3070, [_ZZ16fused_mlp_kernelILi512ELi2048ELi16EEvPKfS1_S1_S1_S1_PfiiE14s_intermediate+1776];
	ld.global.f32 	%f3071, [%rd27+909312];
	fma.rn.f32 	%f3072, %f3070, %f3071, %f3069;
	ld.shared.f32 	%f3073, [_ZZ16fused_mlp_kernelILi512ELi2048ELi16EEvPKfS1_S1_S1_S1_PfiiE14s_intermediate+1780];
	ld.global.f32 	%f3074, [%rd27+911360];
	fma.rn.f32 	%f3075, %f3073, %f3074, %f3072;
	ld.shared.f32 	%f3076, [_ZZ16fused_mlp_kernelILi512ELi2048ELi16EEvPKfS1_S1_S1_S1_PfiiE14s_intermediate+1784];
	ld.global.f32 	%f3077, [%rd27+913408];
	fma.rn.f32 	%f3078, %f3076, %f3077, %f3075;
	ld.shared.f32 	%f3079, [_ZZ16fused_mlp_kernelILi512ELi2048ELi16EEvPKfS1_S1_S1_S1_PfiiE14s_intermediate+1788];
	ld.global.f32 	%f3080, [%rd27+915456];
	fma.rn.f32 	%f3081, %f3079, %f3080, %f3078;
	ld.shared.f32 	%f3082, [_ZZ16fused_mlp_kernelILi512ELi2048ELi16EEvPKfS1_S1_S1_S1_PfiiE14s_intermediate+1792];
	ld.global.f32 	%f3083, [%rd27+917504];
	fma.rn.f32 	%f3084, %f3082, %f3083, %f3081;
	ld.shared.f32 	%f3085, [_ZZ16fused_mlp_kernelILi512ELi2048ELi16EEvPKfS1_S1_S1_S1_PfiiE14s_intermediate+1796];
	ld.global.f32 	%f3086, [%rd27+919552];
	fma.rn.f32 	%f3087, %f3085, %f3086, %f3084;
	ld.shared.f32 	%f3088, [_ZZ16fused_mlp_kernelILi512ELi2048ELi16EEvPKfS1_S1_S1_S1_PfiiE14s_intermediate+1800];
	ld.global.f32 	%f3089, [%rd27+921600];
	fma.rn.f32 	%f3090, %f3088, %f3089, %f3087;
	ld.shared.f32 	%f3091, [_ZZ16fused_mlp_kernelILi512ELi2048ELi16EEvPKfS1_S1_S1_S1_PfiiE14s_intermediate+1804];
	ld.global.f32 	%f3092, [%rd27+923648];
	fma.rn.f32 	%f3093, %f3091, %f3092, %f3090;
	ld.shared.f32 	%f3094, [_ZZ16fused_mlp_kernelILi512ELi2048ELi16EEvPKfS1_S1_S1_S1_PfiiE14s_intermediate+1808];
	ld.global.f32 	%f3095, [%rd27+925696];
	fma.rn.f32 	%f3096, %f3094, %f3095, %f3093;
	ld.shared.f32 	%f3097, [_ZZ16fused_mlp_kernelILi512ELi2048ELi16EEvPKfS1_S1_S1_S1_PfiiE14s_intermediate+1812];
	ld.global.f32 	%f3098, [%rd27+927744];
	fma.rn.f32 	%f3099, %f3097, %f3098, %f3096;
	ld.shared.f32 	%f3100, [_ZZ16fused_mlp_kernelILi512ELi2048ELi16EEvPKfS1_S1_S1_S1_PfiiE14s_intermediate+1816];
	ld.global.f32 	%f3101, [%rd27+929792];
	fma.rn.f32 	%f3102, %f3100, %f3101, %f3099;
	ld.shared.f32 	%f3103, [_ZZ16fused_mlp_kernelILi512ELi2048ELi16EEvPKfS1_S1_S1_S1_PfiiE14s_intermediate+1820];
	ld.global.f32 	%f3104, [%rd27+931840];
	fma.rn.f32 	%f3105, %f3103, %f3104, %f3102;
	ld.shared.f32 	%f3106, [_ZZ16fused_mlp_kernelILi512ELi2048ELi16EEvPKfS1_S1_S1_S1_PfiiE14s_intermediate+1824];
	ld.global.f32 	%f3107, [%rd27+933888];
	fma.rn.f32 	%f3108, %f3106, %f3107, %f3105;
	ld.shared.f32 	%f3109, [_ZZ16fused_mlp_kernelILi512ELi2048ELi16EEvPKfS1_S1_S1_S1_PfiiE14s_intermediate+1828];
	ld.global.f32 	%f3110, [%rd27+935936];
	fma.rn.f32 	%f3111, %f3109, %f3110, %f3108;
	ld.shared.f32 	%f3112, [_ZZ16fused_mlp_kernelILi512ELi2048ELi16EEvPKfS1_S1_S1_S1_PfiiE14s_intermediate+1832];
	ld.global.f32 	%f3113, [%rd27+937984];
	fma.rn.f32 	%f3114, %f3112, %f3113, %f3111;
	ld.shared.f32 	%f3115, [_ZZ16fused_mlp_kernelILi512ELi2048ELi16EEvPKfS1_S1_S1_S1_PfiiE14s_intermediate+1836];
	ld.global.f32 	%f3116, [%rd27+940032];
	fma.rn.f32 	%f3117, %f3115, %f3116, %f3114;
	ld.shared.f32 	%f3118, [_ZZ16fused_mlp_kernelILi512ELi2048ELi16EEvPKfS1_S1_S1_S1_PfiiE14s_intermediate+1840];
	ld.global.f32 	%f3119, [%rd27+942080];
	fma.rn.f32 	%f3120, %f3118, %f3119, %f3117;
	ld.shared.f32 	%f3121, [_ZZ16fused_mlp_kernelILi512ELi2048ELi16EEvPKfS1_S1_S1_S1_PfiiE14s_intermediate+1844];
	ld.global.f32 	%f3122, [%rd27+944128];
	fma.rn.f32 	%f3123, %f3121, %f3122, %f3120;
	ld.shared.f32 	%f3124, [_ZZ16fused_mlp_kernelILi512ELi2048ELi16EEvPKfS1_S1_S1_S1_PfiiE14s_intermediate+1848];
	ld.global.f32 	%f3125, [%rd27+946176];
	fma.rn.f32 	%f3126, %f3124, %f3125, %f3123;
	ld.shared.f32 	%f3127, [_ZZ16fused_mlp_kernelILi512ELi2048ELi16EEvPKfS1_S1_S1_S1_PfiiE14s_intermediate+1852];
	ld.global.f32 	%f3128, [%rd27+948224];
	fma.rn.f32 	%f3129, %f3127, %f3128, %f3126;
	ld.shared.f32 	%f3130, [_ZZ16fused_mlp_kernelILi512ELi2048ELi16EEvPKfS1_S1_S1_S1_PfiiE14s_intermediate+1856];
	ld.global.f32 	%f3131, [%rd27+950272];
	fma.rn.f32 	%f3132, %f3130, %f3131, %f3129;
	ld.shared.f32 	%f3133, [_ZZ16fused_mlp_kernelILi512ELi2048ELi16EEvPKfS1_S1_S1_S1_PfiiE14s_intermediate+1860];
	ld.global.f32 	%f3134, [%rd27+952320];
	fma.rn.f32 	%f3135, %f3133, %f3134, %f3132;
	ld.shared.f32 	%f3136, [_ZZ16fused_mlp_kernelILi512ELi2048ELi16EEvPKfS1_S1_S1_S1_PfiiE14s_intermediate+1864];
	ld.global.f32 	%f3137, [%rd27+954368];
	fma.rn.f32 	%f3138, %f3136, %f3137, %f3135;
	ld.shared.f32 	%f3139, [_ZZ16fused_mlp_kernelILi512ELi2048ELi16EEvPKfS1_S1_S1_S1_PfiiE14s_intermediate+1868];
	ld.global.f32 	%f3140, [%rd27+956416];
	fma.rn.f32 	%f3141, %f3139, %f3140, %f3138;
	ld.shared.f32 	%f3142, [_ZZ16fused_mlp_kernelILi512ELi2048ELi16EEvPKfS1_S1_S1_S1_PfiiE14s_intermediate+1872];
	ld.global.f32 	%f3143, [%rd27+958464];
	fma.rn.f32 	%f3144, %f3142, %f3143, %f3141;
	ld.shared.f32 	%f3145, [_ZZ16fused_mlp_kernelILi512ELi2048ELi16EEvPKfS1_S1_S1_S1_PfiiE14s_intermediate+1876];
	ld.global.f32 	%f3146, [%rd27+960512];
	fma.rn.f32 	%f3147, %f3145, %f3146, %f3144;
	ld.shared.f32 	%f3148, [_ZZ16fused_mlp_kernelILi512ELi2048ELi16EEvPKfS1_S1_S1_S1_PfiiE14s_intermediate+1880];
	ld.global.f32 	%f3149, [%rd27+962560];
	fma.rn.f32 	%f3150, %f3148, %f3149, %f3147;
	ld.shared.f32 	%f3151, [_ZZ16fused_mlp_kernelILi512ELi2048ELi16EEvPKfS1_S1_S1_S1_PfiiE14s_intermediate+1884];
	ld.global.f32 	%f3152, [%rd27+964608];
	fma.rn.f32 	%f3153, %f3151, %f3152, %f3150;
	ld.shared.f32 	%f3154, [_ZZ16fused_mlp_kernelILi512ELi2048ELi16EEvPKfS1_S1_S1_S1_PfiiE14s_intermediate+1888];
	ld.global.f32 	%f3155, [%rd27+966656];
	fma.rn.f32 	%f3156, %f3154, %f3155, %f3153;
	ld.shared.f32 	%f3157, [_ZZ16fused_mlp_kernelILi512ELi2048ELi16EEvPKfS1_S1_S1_S1_PfiiE14s_intermediate+1892];
	ld.global.f32 	%f3158, [%rd27+968704];
	fma.rn.f32 	%f3159, %f3157, %f3158, %f3156;
	ld.shared.f32 	%f3160, [_ZZ16fused_mlp_kernelILi512ELi2048ELi16EEvPKfS1_S1_S1_S1_PfiiE14s_intermediate+1896];
	ld.global.f32 	%f3161, [%rd27+970752];
	fma.rn.f32 	%f3162, %f3160, %f3161, %f3159;
	ld.shared.f32 	%f3163, [_ZZ16fused_mlp_kernelILi512ELi2048ELi16EEvPKfS1_S1_S1_S1_PfiiE14s_intermediate+1900];
	ld.global.f32 	%f3164, [%rd27+972800];
	fma.rn.f32 	%f3165, %f3163, %f3164, %f3162;
	ld.shared.f32 	%f3166, [_ZZ16fused_mlp_kernelILi512ELi2048ELi16EEvPKfS1_S1_S1_S1_PfiiE14s_intermediate+1904];
	ld.global.f32 	%f3167, [%rd27+974848];
	fma.rn.f32 	%f3168, %f3166, %f3167, %f3165;
	ld.shared.f32 	%f3169, [_ZZ16fused_mlp_kernelILi512ELi2048ELi16EEvPKfS1_S1_S1_S1_PfiiE14s_intermediate+1908];
	ld.global.f32 	%f3170, [%rd27+976896];
	fma.rn.f32 	%f3171, %f3169, %f3170, %f3168;
	ld.shared.f32 	%f3172, [_ZZ16fused_mlp_kernelILi512ELi2048ELi16EEvPKfS1_S1_S1_S1_PfiiE14s_intermediate+1912];
	ld.global.f32 	%f3173, [%rd27+978944];
	fma.rn.f32 	%f3174, %f3172, %f3173, %f3171;
	ld.shared.f32 	%f3175, [_ZZ16fused_mlp_kernelILi512ELi2048ELi16EEvPKfS1_S1_S1_S1_PfiiE14s_intermediate+1916];
	ld.global.f32 	%f3176, [%rd27+980992];
	fma.rn.f32 	%f3177, %f3175, %f3176, %f3174;
	ld.shared.f32 	%f3178, [_ZZ16fused_mlp_kernelILi512ELi2048ELi16EEvPKfS1_S1_S1_S1_PfiiE14s_intermediate+1920];
	ld.global.f32 	%f3179, [%rd27+983040];
	fma.rn.f32 	%f3180, %f3178, %f3179, %f3177;
	ld.shared.f32 	%f3181, [_ZZ16fused_mlp_kernelILi512ELi2048ELi16EEvPKfS1_S1_S1_S1_PfiiE14s_intermediate+1924];
	ld.global.f32 	%f3182, [%rd27+985088];
	fma.rn.f32 	%f3183, %f3181, %f3182, %f3180;
	ld.shared.f32 	%f3184, [_ZZ16fused_mlp_kernelILi512ELi2048ELi16EEvPKfS1_S1_S1_S1_PfiiE14s_intermediate+1928];
	ld.global.f32 	%f3185, [%rd27+987136];
	fma.rn.f32 	%f3186, %f3184, %f3185, %f3183;
	ld.shared.f32 	%f3187, [_ZZ16fused_mlp_kernelILi512ELi2048ELi16EEvPKfS1_S1_S1_S1_PfiiE14s_intermediate+1932];
	ld.global.f32 	%f3188, [%rd27+989184];
	fma.rn.f32 	%f3189, %f3187, %f3188, %f3186;
	ld.shared.f32 	%f3190, [_ZZ16fused_mlp_kernelILi512ELi2048ELi16EEvPKfS1_S1_S1_S1_PfiiE14s_intermediate+1936];
	ld.global.f32 	%f3191, [%rd27+991232];
	fma.rn.f32 	%f3192, %f3190, %f3191, %f3189;
	ld.shared.f32 	%f3193, [_ZZ16fused_mlp_kernelILi512ELi2048ELi16EEvPKfS1_S1_S1_S1_PfiiE14s_intermediate+1940];
	ld.global.f32 	%f3194, [%rd27+993280];
	fma.rn.f32 	%f3195, %f3193, %f3194, %f3192;
	ld.shared.f32 	%f3196, [_ZZ16fused_mlp_kernelILi512ELi2048ELi16EEvPKfS1_S1_S1_S1_PfiiE14s_intermediate+1944];
	ld.global.f32 	%f3197, [%rd27+995328];
	fma.rn.f32 	%f3198, %f3196, %f3197, %f3195;
	ld.shared.f32 	%f3199, [_ZZ16fused_mlp_kernelILi512ELi2048ELi16EEvPKfS1_S1_S1_S1_PfiiE14s_intermediate+1948];
	ld.global.f32 	%f3200, [%rd27+997376];
	fma.rn.f32 	%f3201, %f3199, %f3200, %f3198;
	ld.shared.f32 	%f3202, [_ZZ16fused_mlp_kernelILi512ELi2048ELi16EEvPKfS1_S1_S1_S1_PfiiE14s_intermediate+1952];
	ld.global.f32 	%f3203, [%rd27+999424];
	fma.rn.f32 	%f3204, %f3202, %f3203, %f3201;
	ld.shared.f32 	%f3205, [_ZZ16fused_mlp_kernelILi512ELi2048ELi16EEvPKfS1_S1_S1_S1_PfiiE14s_intermediate+1956];
	ld.global.f32 	%f3206, [%rd27+1001472];
	fma.rn.f32 	%f3207, %f3205, %f3206, %f3204;
	ld.shared.f32 	%f3208, [_ZZ16fused_mlp_kernelILi512ELi2048ELi16EEvPKfS1_S1_S1_S1_PfiiE14s_intermediate+1960];
	ld.global.f32 	%f3209, [%rd27+1003520];
	fma.rn.f32 	%f3210, %f3208, %f3209, %f3207;
	ld.shared.f32 	%f3211, [_ZZ16fused_mlp_kernelILi512ELi2048ELi16EEvPKfS1_S1_S1_S1_PfiiE14s_intermediate+1964];
	ld.global.f32 	%f3212, [%rd27+1005568];
	fma.rn.f32 	%f3213, %f3211, %f3212, %f3210;
	ld.shared.f32 	%f3214, [_ZZ16fused_mlp_kernelILi512ELi2048ELi16EEvPKfS1_S1_S1_S1_PfiiE14s_intermediate+1968];
	ld.global.f32 	%f3215, [%rd27+1007616];
	fma.rn.f32 	%f3216, %f3214, %f3215, %f3213;
	ld.shared.f32 	%f3217, [_ZZ16fused_mlp_kernelILi512ELi2048ELi16EEvPKfS1_S1_S1_S1_PfiiE14s_intermediate+1972];
	ld.global.f32 	%f3218, [%rd27+1009664];
	fma.rn.f32 	%f3219, %f3217, %f3218, %f3216;
	ld.shared.f32 	%f3220, [_ZZ16fused_mlp_kernelILi512ELi2048ELi16EEvPKfS1_S1_S1_S1_PfiiE14s_intermediate+1976];
	ld.global.f32 	%f3221, [%rd27+1011712];
	fma.rn.f32 	%f3222, %f3220, %f3221, %f3219;
	ld.shared.f32 	%f3223, [_ZZ16fused_mlp_kernelILi512ELi2048ELi16EEvPKfS1_S1_S1_S1_PfiiE14s_intermediate+1980];
	ld.global.f32 	%f3224, [%rd27+1013760];
	fma.rn.f32 	%f3225, %f3223, %f3224, %f3222;
	ld.shared.f32 	%f3226, [_ZZ16fused_mlp_kernelILi512ELi2048ELi16EEvPKfS1_S1_S1_S1_PfiiE14s_intermediate+1984];
	ld.global.f32 	%f3227, [%rd27+1015808];
	fma.rn.f32 	%f3228, %f3226, %f3227, %f3225;
	ld.shared.f32 	%f3229, [_ZZ16fused_mlp_kernelILi512ELi2048ELi16EEvPKfS1_S1_S1_S1_PfiiE14s_intermediate+1988];
	ld.global.f32 	%f3230, [%rd27+1017856];
	fma.rn.f32 	%f3231, %f3229, %f3230, %f3228;
	ld.shared.f32 	%f3232, [_ZZ16fused_mlp_kernelILi512ELi2048ELi16EEvPKfS1_S1_S1_S1_PfiiE14s_intermediate+1992];
	ld.global.f32 	%f3233, [%rd27+1019904];
	fma.rn.f32 	%f3234, %f3232, %f3233, %f3231;
	ld.shared.f32 	%f3235, [_ZZ16fused_mlp_kernelILi512ELi2048ELi16EEvPKfS1_S1_S1_S1_PfiiE14s_intermediate+1996];
	ld.global.f32 	%f3236, [%rd27+1021952];
	fma.rn.f32 	%f3237, %f3235, %f3236, %f3234;
	ld.shared.f32 	%f3238, [_ZZ16fused_mlp_kernelILi512ELi2048ELi16EEvPKfS1_S1_S1_S1_PfiiE14s_intermediate+2000];
	ld.global.f32 	%f3239, [%rd27+1024000];
	fma.rn.f32 	%f3240, %f3238, %f3239, %f3237;
	ld.shared.f32 	%f3241, [_ZZ16fused_mlp_kernelILi512ELi2048ELi16EEvPKfS1_S1_S1_S1_PfiiE14s_intermediate+2004];
	ld.global.f32 	%f3242, [%rd27+1026048];
	fma.rn.f32 	%f3243, %f3241, %f3242, %f3240;
	ld.shared.f32 	%f3244, [_ZZ16fused_mlp_kernelILi512ELi2048ELi16EEvPKfS1_S1_S1_S1_PfiiE14s_intermediate+2008];
	ld.global.f32 	%f3245, [%rd27+1028096];
	fma.rn.f32 	%f3246, %f3244, %f3245, %f3243;
	ld.shared.f32 	%f3247, [_ZZ16fused_mlp_kernelILi512ELi2048ELi16EEvPKfS1_S1_S1_S1_PfiiE14s_intermediate+2012];
	ld.global.f32 	%f3248, [%rd27+1030144];
	fma.rn.f32 	%f3249, %f3247, %f3248, %f3246;
	ld.shared.f32 	%f3250, [_ZZ16fused_mlp_kernelILi512ELi2048ELi16EEvPKfS1_S1_S1_S1_PfiiE14s_intermediate+2016];
	ld.global.f32 	%f3251, [%rd27+1032192];
	fma.rn.f32 	%f3252, %f3250, %f3251, %f3249;
	ld.shared.f32 	%f3253, [_ZZ16fused_mlp_kernelILi512ELi2048ELi16EEvPKfS1_S1_S1_S1_PfiiE14s_intermediate+2020];
	ld.global.f32 	%f3254, [%rd27+1034240];
	fma.rn.f32 	%f3255, %f3253, %f3254, %f3252;
	ld.shared.f32 	%f3256, [_ZZ16fused_mlp_kernelILi512ELi2048ELi16EEvPKfS1_S1_S1_S1_PfiiE14s_intermediate+2024];
	ld.global.f32 	%f3257, [%rd27+1036288];
	fma.rn.f32 	%f3258, %f3256, %f3257, %f3255;
	ld.shared.f32 	%f3259, [_ZZ16fused_mlp_kernelILi512ELi2048ELi16EEvPKfS1_S1_S1_S1_PfiiE14s_intermediate+2028];
	ld.global.f32 	%f3260, [%rd27+1038336];
	fma.rn.f32 	%f3261, %f3259, %f3260, %f3258;
	ld.shared.f32 	%f3262, [_ZZ16fused_mlp_kernelILi512ELi2048ELi16EEvPKfS1_S1_S1_S1_PfiiE14s_intermediate+2032];
	ld.global.f32 	%f3263, [%rd27+1040384];
	fma.rn.f32 	%f3264, %f3262, %f3263, %f3261;
	ld.shared.f32 	%f3265, [_ZZ16fused_mlp_kernelILi512ELi2048ELi16EEvPKfS1_S1_S1_S1_PfiiE14s_intermediate+2036];
	ld.global.f32 	%f3266, [%rd27+1042432];
	fma.rn.f32 	%f3267, %f3265, %f3266, %f3264;
	ld.shared.f32 	%f3268, [_ZZ16fused_mlp_kernelILi512ELi2048ELi16EEvPKfS1_S1_S1_S1_PfiiE14s_intermediate+2040];
	ld.global.f32 	%f3269, [%rd27+1044480];
	fma.rn.f32 	%f3270, %f3268, %f3269, %f3267;
	ld.shared.f32 	%f3271, [_ZZ16fused_mlp_kernelILi512ELi2048ELi16EEvPKfS1_S1_S1_S1_PfiiE14s_intermediate+2044];
	ld.global.f32 	%f3272, [%rd27+1046528];
	fma.rn.f32 	%f3273, %f3271, %f3272, %f3270;
	ld.shared.f32 	%f3274, [_ZZ16fused_mlp_kernelILi512ELi2048ELi16EEvPKfS1_S1_S1_S1_PfiiE14s_intermediate+2048];
	ld.global.f32 	%f3275, [%rd27+1048576];
	fma.rn.f32 	%f3276, %f3274, %f3275, %f3273;
	ld.shared.f32 	%f3277, [_ZZ16fused_mlp_kernelILi512ELi2048ELi16EEvPKfS1_S1_S1_S1_PfiiE14s_intermediate+2052];
	ld.global.f32 	%f3278, [%rd27+1050624];
	fma.rn.f32 	%f3279, %f3277, %f3278, %f3276;
	ld.shared.f32 	%f3280, [_ZZ16fused_mlp_kernelILi512ELi2048ELi16EEvPKfS1_S1_S1_S1_PfiiE14s_intermediate+2056];
	ld.global.f32 	%f3281, [%rd27+1052672];
	fma.rn.f32 	%f3282, %f3280, %f3281, %f3279;
	ld.shared.f32 	%f3283, [_ZZ16fused_mlp_kernelILi512ELi2048ELi16EEvPKfS1_S1_S1_S1_PfiiE14s_intermediate+2060];
	ld.global.f32 	%f3284, [%rd27+1054720];
	fma.rn.f32 	%f3285, %f3283, %f3284, %f3282;
	ld.shared.f32 	%f3286, [_ZZ16fused_mlp_kernelILi512ELi2048ELi16EEvPKfS1_S1_S1_S1_PfiiE14s_intermediate+2064];
	ld.global.f32 	%f3287, [%rd27+1056768];
	fma.rn.f32 	%f3288, %f3286, %f3287, %f3285;
	ld.shared.f32 	%f3289, [_ZZ16fused_mlp_kernelILi512ELi2048ELi16EEvPKfS1_S1_S1_S1_PfiiE14s_intermediate+2068];
	ld.global.f32 	%f3290, [%rd27+1058816];
	fma.rn.f32 	%f3291, %f3289, %f3290, %f3288;
	ld.shared.f32 	%f3292, [_ZZ16fused_mlp_kernelILi512ELi2048ELi16EEvPKfS1_S1_S1_S1_PfiiE14s_intermediate+2072];
	ld.global.f32 	%f3293, [%rd27+1060864];
	fma.rn.f32 	%f3294, %f3292, %f3293, %f3291;
	ld.shared.f32 	%f3295, [_ZZ16fused_mlp_kernelILi512ELi2048ELi16EEvPKfS1_S1_S1_S1_PfiiE14s_intermediate+2076];
	ld.global.f32 	%f3296, [%rd27+1062912];
	fma.rn.f32 	%f3297, %f3295, %f3296, %f3294;
	ld.shared.f32 	%f3298, [_ZZ16fused_mlp_kernelILi512ELi2048ELi16EEvPKfS1_S1_S1_S1_PfiiE14s_intermediate+2080];
	ld.global.f32 	%f3299, [%rd27+1064960];
	fma.rn.f32 	%f3300, %f3298, %f3299, %f3297;
	ld.shared.f32 	%f3301, [_ZZ16fused_mlp_kernelILi512ELi2048ELi16EEvPKfS1_S1_S1_S1_PfiiE14s_intermediate+2084];
	ld.global.f32 	%f3302, [%rd27+1067008];
	fma.rn.f32 	%f3303, %f3301, %f3302, %f3300;
	ld.shared.f32 	%f3304, [_ZZ16fused_mlp_kernelILi512ELi2048ELi16EEvPKfS1_S1_S1_S1_PfiiE14s_intermediate+2088];
	ld.global.f32 	%f3305, [%rd27+1069056];
	fma.rn.f32 	%f3306, %f3304, %f3305, %f3303;
	ld.shared.f32 	%f3307, [_ZZ16fused_mlp_kernelILi512ELi2048ELi16EEvPKfS1_S1_S1_S1_PfiiE14s_intermediate+2092];
	ld.global.f32 	%f3308, [%rd27+1071104];
	fma.rn.f32 	%f3309, %f3307, %f3308, %f3306;
	ld.shared.f32 	%f3310, [_ZZ16fused_mlp_kernelILi512ELi2048ELi16EEvPKfS1_S1_S1_S1_PfiiE14s_intermediate+2096];
	ld.global.f32 	%f3311, [%rd27+1073152];
	fma.rn.f32 	%f3312, %f3310, %f3311, %f3309;
	ld.shared.f32 	%f3313, [_ZZ16fused_mlp_kernelILi512ELi2048ELi16EEvPKfS1_S1_S1_S1_PfiiE14s_intermediate+2100];
	ld.global.f32 	%f3314, [%rd27+1075200];
	fma.rn.f32 	%f3315, %f3313, %f3314, %f3312;
	ld.shared.f32 	%f3316, [_ZZ16fused_mlp_kernelILi512ELi2048ELi16EEvPKfS1_S1_S1_S1_PfiiE14s_intermediate+2104];
	ld.global.f32 	%f3317, [%rd27+1077248];
	fma.rn.f32 	%f3318, %f3316, %f3317, %f3315;
	ld.shared.f32 	%f3319, [_ZZ16fused_mlp_kernelILi512ELi2048ELi16EEvPKfS1_S1_S1_S1_PfiiE14s_intermediate+2108];
	ld.global.f32 	%f3320, [%rd27+1079296];
	fma.rn.f32 	%f3321, %f3319, %f3320, %f3318;
	ld.shared.f32 	%f3322, [_ZZ16fused_mlp_kernelILi512ELi2048ELi16EEvPKfS1_S1_S1_S1_PfiiE14s_intermediate+2112];
	ld.global.f32 	%f3323, [%rd27+1081344];
	fma.rn.f32 	%f3324, %f3322, %f3323, %f3321;
	ld.shared.f32 	%f3325, [_ZZ16fused_mlp_kernelILi512ELi2048ELi16EEvPKfS1_S1_S1_S1_PfiiE14s_intermediate+2116];
	ld.global.f32 	%f3326, [%rd27+1083392];
	fma.rn.f32 	%f3327, %f3325, %f3326, %f3324;
	ld.shared.f32 	%f3328, [_ZZ16fused_mlp_kernelILi512ELi2048ELi16EEvPKfS1_S1_S1_S1_PfiiE14s_intermediate+2120];
	ld.global.f32 	%f3329, [%rd27+1085440];
	fma.rn.f32 	%f3330, %f3328, %f3329, %f3327;
	ld.shared.f32 	%f3331, [_ZZ16fused_mlp_kernelILi512ELi2048ELi16EEvPKfS1_S1_S1_S1_PfiiE14s_intermediate+2124];
	ld.global.f32 	%f3332, [%rd27+1087488];
	fma.rn.f32 	%f3333, %f3331, %f3332, %f3330;
	ld.shared.f32 	%f3334, [_ZZ16fused_mlp_kernelILi512ELi2048ELi16EEvPKfS1_S1_S1_S1_PfiiE14s_intermediate+2128];
	ld.global.f32 	%f3335, [%rd27+1089536];
	fma.rn.f32 	%f3336, %f3334, %f3335, %f3333;
	ld.shared.f32 	%f3337, [_ZZ16fused_mlp_kernelILi512ELi2048ELi16EEvPKfS1_S1_S1_S1_PfiiE14s_intermediate+2132];
	ld.global.f32 	%f3338, [%rd27+1091584];
	fma.rn.f32 	%f3339, %f3337, %f3338, %f3336;
	ld.shared.f32 	%f3340, [_ZZ16fused_mlp_kernelILi512ELi2048ELi16EEvPKfS1_S1_S1_S1_PfiiE14s_intermediate+2136];
	ld.global.f32 	%f3341, [%rd27+1093632];
	fma.rn.f32 	%f3342, %f3340, %f3341, %f3339;
	ld.shared.f32 	%f3343, [_ZZ16fused_mlp_kernelILi512ELi2048ELi16EEvPKfS1_S1_S1_S1_PfiiE14s_intermediate+2140];
	ld.global.f32 	%f3344, [%rd27+1095680];
	fma.rn.f32 	%f3345, %f3343, %f3344, %f3342;
	ld.shared.f32 	%f3346, [_ZZ16fused_mlp_kernelILi512ELi2048ELi16EEvPKfS1_S1_S1_S1_PfiiE14s_intermediate+2144];
	ld.global.f32 	%f3347, [%rd27+1097728];
	fma.rn.f32 	%f3348, %f3346, %f3347, %f3345;
	ld.shared.f32 	%f3349, [_ZZ16fused_mlp_kernelILi512ELi2048ELi16EEvPKfS1_S1_S1_S1_PfiiE14s_intermediate+2148];
	ld.global.f32 	%f3350, [%rd27+1099776];
	fma.rn.f32 	%f3351, %f3349, %f3350, %f3348;
	ld.shared.f32 	%f3352, [_ZZ16fused_mlp_kernelILi512ELi2048ELi16EEvPKfS1_S1_S1_S1_PfiiE14s_intermediate+2152];
	ld.global.f32 	%f3353, [%rd27+1101824];
	fma.rn.f32 	%f3354, %f3352, %f3353, %f3351;
	ld.shared.f32 	%f3355, [_ZZ16fused_mlp_kernelILi512ELi2048ELi16EEvPKfS1_S1_S1_S1_PfiiE14s_intermediate+2156];
	ld.global.f32 	%f3356, [%rd27+1103872];
	fma.rn.f32 	%f3357, %f3355, %f3356, %f3354;
	ld.shared.f32 	%f3358, [_ZZ16fused_mlp_kernelILi512ELi2048ELi16EEvPKfS1_S1_S1_S1_PfiiE14s_intermediate+2160];
	ld.global.f32 	%f3359, [%rd27+1105920];
	fma.rn.f32 	%f3360, %f3358, %f3359, %f3357;
	ld.shared.f32 	%f3361, [_ZZ16fused_mlp_kernelILi512ELi2048ELi16EEvPKfS1_S1_S1_S1_PfiiE14s_intermediate+2164];
	ld.global.f32 	%f3362, [%rd27+1107968];
	fma.rn.f32 	%f3363, %f3361, %f3362, %f3360;
	ld.shared.f32 	%f3364, [_ZZ16fused_mlp_kernelILi512ELi2048ELi16EEvPKfS1_S1_S1_S1_PfiiE14s_intermediate+2168];
	ld.global.f32 	%f3365, [%rd27+1110016];
	fma.rn.f32 	%f3366, %f3364, %f3365, %f3363;
	ld.shared.f32 	%f3367, [_ZZ16fused_mlp_kernelILi512ELi2048ELi16EEvPKfS1_S1_S1_S1_PfiiE14s_intermediate+2172];
	ld.global.f32 	%f3368, [%rd27+1112064];
	fma.rn.f32 	%f3369, %f3367, %f3368, %f3366;
	ld.shared.f32 	%f3370, [_ZZ16fused_mlp_kernelILi512ELi2048ELi16EEvPKfS1_S1_S1_S1_PfiiE14s_intermediate+2176];
	ld.global.f32 	%f3371, [%rd27+1114112];
	fma.rn.f32 	%f3372, %f3370, %f3371, %f3369;
	ld.shared.f32 	%f3373, [_ZZ16fused_mlp_kernelILi512ELi2048ELi16EEvPKfS1_S1_S1_S1_PfiiE14s_intermediate+2180];
	ld.global.f32 	%f3374, [%rd27+1116160];
	fma.rn.f32 	%f3375, %f3373, %f3374, %f3372;
	ld.shared.f32 	%f3376, [_ZZ16fused_mlp_kernelILi512ELi2048ELi16EEvPKfS1_S1_S1_S1_PfiiE14s_intermediate+2184];
	ld.global.f32 	%f3377, [%rd27+1118208];
	fma.rn.f32 	%f3378, %f3376, %f3377, %f3375;
	ld.shared.f32 	%f3379, [_ZZ16fused_mlp_kernelILi512ELi2048ELi16EEvPKfS1_S1_S1_S1_PfiiE14s_intermediate+2188];
	ld.global.f32 	%f3380, [%rd27+1120256];
	fma.rn.f32 	%f3381, %f3379, %f3380, %f3378;
	ld.shared.f32 	%f3382, [_ZZ16fused_mlp_kernelILi512ELi2048ELi16EEvPKfS1_S1_S1_S1_PfiiE14s_intermediate+2192];
	ld.global.f32 	%f3383, [%rd27+1122304];
	fma.rn.f32 	%f3384, %f3382, %f3383, %f3381;
	ld.shared.f32 	%f3385, [_ZZ16fused_mlp_kernelILi512ELi2048ELi16EEvPKfS1_S1_S1_S1_PfiiE14s_intermediate+2196];
	ld.global.f32 	%f3386, [%rd27+1124352];
	fma.rn.f32 	%f3387, %f3385, %f3386, %f3384;
	ld.shared.f32 	%f3388, [_ZZ16fused_mlp_kernelILi512ELi2048ELi16EEvPKfS1_S1_S1_S1_PfiiE14s_intermediate+2200];
	ld.global.f32 	%f3389, [%rd27+1126400];
	fma.rn.f32 	%f3390, %f3388, %f3389, %f3387;
	ld.shared.f32 	%f3391, [_ZZ16fused_mlp_kernelILi512ELi2048ELi16EEvPKfS1_S1_S1_S1_PfiiE14s_intermediate+2204];
	ld.global.f32 	%f3392, [%rd27+1128448];
	fma.rn.f32 	%f3393, %f3391, %f3392, %f3390;
	ld.shared.f32 	%f3394, [_ZZ16fused_mlp_kernelILi512ELi2048ELi16EEvPKfS1_S1_S1_S1_PfiiE14s_intermediate+2208];
	ld.global.f32 	%f3395, [%rd27+1130496];
	fma.rn.f32 	%f3396, %f3394, %f3395, %f3393;
	ld.shared.f32 	%f3397, [_ZZ16fused_mlp_kernelILi512ELi2048ELi16EEvPKfS1_S1_S1_S1_PfiiE14s_intermediate+2212];
	ld.global.f32 	%f3398, [%rd27+1132544];
	fma.rn.f32 	%f3399, %f3397, %f3398, %f3396;
	ld.shared.f32 	%f3400, [_ZZ16fused_mlp_kernelILi512ELi2048ELi16EEvPKfS1_S1_S1_S1_PfiiE14s_intermediate+2216];
	ld.global.f32 	%f3401, [%rd27+1134592];
	fma.rn.f32 	%f3402, %f3400, %f3401, %f3399;
	ld.shared.f32 	%f3403, [_ZZ16fused_mlp_kernelILi512ELi2048ELi16EEvPKfS1_S1_S1_S1_PfiiE14s_intermediate+2220];
	ld.global.f32 	%f3404, [%rd27+1136640];
	fma.rn.f32 	%f3405, %f3403, %f3404, %f3402;
	ld.shared.f32 	%f3406, [_ZZ16fused_mlp_kernelILi512ELi2048ELi16EEvPKfS1_S1_S1_S1_PfiiE14s_intermediate+2224];
	ld.global.f32 	%f3407, [%rd27+1138688];
	fma.rn.f32 	%f3408, %f3406, %f3407, %f3405;
	ld.shared.f32 	%f3409, [_ZZ16fused_mlp_kernelILi512ELi2048ELi16EEvPKfS1_S1_S1_S1_PfiiE14s_intermediate+2228];
	ld.global.f32 	%f3410, [%rd27+1140736];
	fma.rn.f32 	%f3411, %f3409, %f3410, %f3408;
	ld.shared.f32 	%f3412, [_ZZ16fused_mlp_kernelILi512ELi2048ELi16EEvPKfS1_S1_S1_S1_PfiiE14s_intermediate+2232];
	ld.global.f32 	%f3413, [%rd27+1142784];
	fma.rn.f32 	%f3414, %f3412, %f3413, %f3411;
	ld.shared.f32 	%f3415, [_ZZ16fused_mlp_kernelILi512ELi2048ELi16EEvPKfS1_S1_S1_S1_PfiiE14s_intermediate+2236];
	ld.global.f32 	%f3416, [%rd27+1144832];
	fma.rn.f32 	%f3417, %f3415, %f3416, %f3414;
	ld.shared.f32 	%f3418, [_ZZ16fused_mlp_kernelILi512ELi2048ELi16EEvPKfS1_S1_S1_S1_PfiiE14s_intermediate+2240];
	ld.global.f32 	%f3419, [%rd27+1146880];
	fma.rn.f32 	%f3420, %f3418, %f3419, %f3417;
	ld.shared.f32 	%f3421, [_ZZ16fused_mlp_kernelILi512ELi2048ELi16EEvPKfS1_S1_S1_S1_PfiiE14s_intermediate+2244];
	ld.global.f32 	%f3422, [%rd27+1148928];
	fma.rn.f32 	%f3423, %f3421, %f3422, %f3420;
	ld.shared.f32 	%f3424, [_ZZ16fused_mlp_kernelILi512ELi2048ELi16EEvPKfS1_S1_S1_S1_PfiiE14s_intermediate+2248];
	ld.global.f32 	%f3425, [%rd27+1150976];
	fma.rn.f32 	%f3426, %f3424, %f3425, %f3423;
	ld.shared.f32 	%f3427, [_ZZ16fused_mlp_kernelILi512ELi2048ELi16EEvPKfS1_S1_S1_S1_PfiiE14s_intermediate+2252];
	ld.global.f32 	%f3428, [%rd27+1153024];
	fma.rn.f32 	%f3429, %f3427, %f3428, %f3426;
	ld.shared.f32 	%f3430, [_ZZ16fused_mlp_kernelILi512ELi2048ELi16EEvPKfS1_S1_S1_S1_PfiiE14s_intermediate+2256];
	ld.global.f32 	%f3431, [%rd27+1155072];
	fma.rn.f32 	%f3432, %f3430, %f3431, %f3429;
	ld.shared.f32 	%f3433, [_ZZ16fused_mlp_kernelILi512ELi2048ELi16EEvPKfS1_S1_S1_S1_PfiiE14s_intermediate+2260];
	ld.global.f32 	%f3434, [%rd27+1157120];
	fma.rn.f32 	%f3435, %f3433, %f3434, %f3432;
	ld.shared.f32 	%f3436, [_ZZ16fused_mlp_kernelILi512ELi2048ELi16EEvPKfS1_S1_S1_S1_PfiiE14s_intermediate+2264];
	ld.global.f32 	%f3437, [%rd27+1159168];
	fma.rn.f32 	%f3438, %f3436, %f3437, %f3435;
	ld.shared.f32 	%f3439, [_ZZ16fused_mlp_kernelILi512ELi2048ELi16EEvPKfS1_S1_S1_S1_PfiiE14s_intermediate+2268];
	ld.global.f32 	%f3440, [%rd27+1161216];
	fma.rn.f32 	%f3441, %f3439, %f3440, %f3438;
	ld.shared.f32 	%f3442, [_ZZ16fused_mlp_kernelILi512ELi2048ELi16EEvPKfS1_S1_S1_S1_PfiiE14s_intermediate+2272];
	ld.global.f32 	%f3443, [%rd27+1163264];
	fma.rn.f32 	%f3444, %f3442, %f3443, %f3441;
	ld.shared.f32 	%f3445, [_ZZ16fused_mlp_kernelILi512ELi2048ELi16EEvPKfS1_S1_S1_S1_PfiiE14s_intermediate+2276];
	ld.global.f32 	%f3446, [%rd27+1165312];
	fma.rn.f32 	%f3447, %f3445, %f3446, %f3444;
	ld.shared.f32 	%f3448, [_ZZ16fused_mlp_kernelILi512ELi2048ELi16EEvPKfS1_S1_S1_S1_PfiiE14s_intermediate+2280];
	ld.global.f32 	%f3449, [%rd27+1167360];
	fma.rn.f32 	%f3450, %f3448, %f3449, %f3447;
	ld.shared.f32 	%f3451, [_ZZ16fused_mlp_kernelILi512ELi2048ELi16EEvPKfS1_S1_S1_S1_PfiiE14s_intermediate+2284];
	ld.global.f32 	%f3452, [%rd27+1169408];
	fma.rn.f32 	%f3453, %f3451, %f3452, %f3450;
	ld.shared.f32 	%f3454, [_ZZ16fused_mlp_kernelILi512ELi2048ELi16EEvPKfS1_S1_S1_S1_PfiiE14s_intermediate+2288];
	ld.global.f32 	%f3455, [%rd27+1171456];
	fma.rn.f32 	%f3456, %f3454, %f3455, %f3453;
	ld.shared.f32 	%f3457, [_ZZ16fused_mlp_kernelILi512ELi2048ELi16EEvPKfS1_S1_S1_S1_PfiiE14s_intermediate+2292];
	ld.global.f32 	%f3458, [%rd27+1173504];
	fma.rn.f32 	%f3459, %f3457, %f3458, %f3456;
	ld.shared.f32 	%f3460, [_ZZ16fused_mlp_kernelILi512ELi2048ELi16EEvPKfS1_S1_S1_S1_PfiiE14s_intermediate+2296];
	ld.global.f32 	%f3461, [%rd27+1175552];
	fma.rn.f32 	%f3462, %f3460, %f3461, %f3459;
	ld.shared.f32 	%f3463, [_ZZ16fused_mlp_kernelILi512ELi2048ELi16EEvPKfS1_S1_S1_S1_PfiiE14s_intermediate+2300];
	ld.global.f32 	%f3464, [%rd27+1177600];
	fma.rn.f32 	%f3465, %f3463, %f3464, %f3462;
	ld.shared.f32 	%f3466, [_ZZ16fused_mlp_kernelILi512ELi2048ELi16EEvPKfS1_S1_S1_S1_PfiiE14s_intermediate+2304];
	ld.global.f32 	%f3467, [%rd27+1179648];
	fma.rn.f32 	%f3468, %f3466, %f3467, %f3465;
	ld.shared.f32 	%f3469, [_ZZ16fused_mlp_kernelILi512ELi2048ELi16EEvPKfS1_S1_S1_S1_PfiiE14s_intermediate+2308];
	ld.global.f32 	%f3470, [%rd27+1181696];
	fma.rn.f32 	%f3471, %f3469, %f3470, %f3468;
	ld.shared.f32 	%f3472, [_ZZ16fused_mlp_kernelILi512ELi2048ELi16EEvPKfS1_S1_S1_S1_PfiiE14s_intermediate+2312];
	ld.global.f32 	%f3473, [%rd27+1183744];
	fma.rn.f32 	%f3474, %f3472, %f3473, %f3471;
	ld.shared.f32 	%f3475, [_ZZ16fused_mlp_kernelILi512ELi2048ELi16EEvPKfS1_S1_S1_S1_PfiiE14s_intermediate+2316];
	ld.global.f32 	%f3476, [%rd27+1185792];
	fma.rn.f32 	%f3477, %f3475, %f3476, %f3474;
	ld.shared.f32 	%f3478, [_ZZ16fused_mlp_kernelILi512ELi2048ELi16EEvPKfS1_S1_S1_S1_PfiiE14s_intermediate+2320];
	ld.global.f32 	%f3479, [%rd27+1187840];
	fma.rn.f32 	%f3480, %f3478, %f3479, %f3477;
	ld.shared.f32 	%f3481, [_ZZ16fused_mlp_kernelILi512ELi2048ELi16EEvPKfS1_S1_S1_S1_PfiiE14s_intermediate+2324];
	ld.global.f32 	%f3482, [%rd27+1189888];
	fma.rn.f32 	%f3483, %f3481, %f3482, %f3480;
	ld.shared.f32 	%f3484, [_ZZ16fused_mlp_kernelILi512ELi2048ELi16EEvPKfS1_S1_S1_S1_PfiiE14s_intermediate+2328];
	ld.global.f32 	%f3485, [%rd27+1191936];
	fma.rn.f32 	%f3486, %f3484, %f3485, %f3483;
	ld.shared.f32 	%f3487, [_ZZ16fused_mlp_kernelILi512ELi2048ELi16EEvPKfS1_S1_S1_S1_PfiiE14s_intermediate+2332];
	ld.global.f32 	%f3488, [%rd27+1193984];
	fma.rn.f32 	%f3489, %f3487, %f3488, %f3486;
	ld.shared.f32 	%f3490, [_ZZ16fused_mlp_kernelILi512ELi2048ELi16EEvPKfS1_S1_S1_S1_PfiiE14s_intermediate+2336];
	ld.global.f32 	%f3491, [%rd27+1196032];
	fma.rn.f32 	%f3492, %f3490, %f3491, %f3489;
	ld.shared.f32 	%f3493, [_ZZ16fused_mlp_kernelILi512ELi2048ELi16EEvPKfS1_S1_S1_S1_PfiiE14s_intermediate+2340];
	ld.global.f32 	%f3494, [%rd27+1198080];
	fma.rn.f32 	%f3495, %f3493, %f3494, %f3492;
	ld.shared.f32 	%f3496, [_ZZ16fused_mlp_kernelILi512ELi2048ELi16EEvPKfS1_S1_S1_S1_PfiiE14s_intermediate+2344];
	ld.global.f32 	%f3497, [%rd27+1200128];
	fma.rn.f32 	%f3498, %f3496, %f3497, %f3495;
	ld.shared.f32 	%f3499, [_ZZ16fused_mlp_kernelILi512ELi2048ELi16EEvPKfS1_S1_S1_S1_PfiiE14s_intermediate+2348];
	ld.global.f32 	%f3500, [%rd27+1202176];
	fma.rn.f32 	%f3501, %f3499, %f3500, %f3498;
	ld.shared.f32 	%f3502, [_ZZ16fused_mlp_kernelILi512ELi2048ELi16EEvPKfS1_S1_S1_S1_PfiiE14s_intermediate+2352];
	ld.global.f32 	%f3503, [%rd27+1204224];
	fma.rn.f32 	%f3504, %f3502, %f3503, %f3501;
	ld.shared.f32 	%f3505, [_ZZ16fused_mlp_kernelILi512ELi2048ELi16EEvPKfS1_S1_S1_S1_PfiiE14s_intermediate+2356];
	ld.global.f32 	%f3506, [%rd27+1206272];
	fma.rn.f32 	%f3507, %f3505, %f3506, %f3504;
	ld.shared.f32 	%f3508, [_ZZ16fused_mlp_kernelILi512ELi2048ELi16EEvPKfS1_S1_S1_S1_PfiiE14s_intermediate+2360];
	ld.global.f32 	%f3509, [%rd27+1208320];
	fma.rn.f32 	%f3510, %f3508, %f3509, %f3507;
	ld.shared.f32 	%f3511, [_ZZ16fused_mlp_kernelILi512ELi2048ELi16EEvPKfS1_S1_S1_S1_PfiiE14s_intermediate+2364];
	ld.global.f32 	%f3512, [%rd27+1210368];
	fma.rn.f32 	%f3513, %f3511, %f3512, %f3510;
	ld.shared.f32 	%f3514, [_ZZ16fused_mlp_kernelILi512ELi2048ELi16EEvPKfS1_S1_S1_S1_PfiiE14s_intermediate+2368];
	ld.global.f32 	%f3515, [%rd27+1212416];
	fma.rn.f32 	%f3516, %f3514, %f3515, %f3513;
	ld.shared.f32 	%f3517, [_ZZ16fused_mlp_kernelILi512ELi2048ELi16EEvPKfS1_S1_S1_S1_PfiiE14s_intermediate+2372];
	ld.global.f32 	%f3518, [%rd27+1214464];
	fma.rn.f32 	%f3519, %f3517, %f3518, %f3516;
	ld.shared.f32 	%f3520, [_ZZ16fused_mlp_kernelILi512ELi2048ELi16EEvPKfS1_S1_S1_S1_PfiiE14s_intermediate+2376];
	ld.global.f32 	%f3521, [%rd27+1216512];
	fma.rn.f32 	%f3522, %f3520, %f3521, %f3519;
	ld.shared.f32 	%f3523, [_ZZ16fused_mlp_kernelILi512ELi2048ELi16EEvPKfS1_S1_S1_S1_PfiiE14s_intermediate+2380];
	ld.global.f32 	%f3524, [%rd27+1218560];
	fma.rn.f32 	%f3525, %f3523, %f3524, %f3522;
	ld.shared.f32 	%f3526, [_ZZ16fused_mlp_kernelILi512ELi2048ELi16EEvPKfS1_S1_S1_S1_PfiiE14s_intermediate+2384];
	ld.global.f32 	%f3527, [%rd27+1220608];
	fma.rn.f32 	%f3528, %f3526, %f3527, %f3525;
	ld.shared.f32 	%f3529, [_ZZ16fused_mlp_kernelILi512ELi2048ELi16EEvPKfS1_S1_S1_S1_PfiiE14s_intermediate+2388];
	ld.global.f32 	%f3530, [%rd27+1222656];
	fma.rn.f32 	%f3531, %f3529, %f3530, %f3528;
	ld.shared.f32 	%f3532, [_ZZ16fused_mlp_kernelILi512ELi2048ELi16EEvPKfS1_S1_S1_S1_PfiiE14s_intermediate+2392];
	ld.global.f32 	%f3533, [%rd27+1224704];
	fma.rn.f32 	%f3534, %f3532, %f3533, %f3531;
	ld.shared.f32 	%f3535, [_ZZ16fused_mlp_kernelILi512ELi2048ELi16EEvPKfS1_S1_S1_S1_PfiiE14s_intermediate+2396];
	ld.global.f32 	%f3536, [%rd27+1226752];
	fma.rn.f32 	%f3537, %f3535, %f3536, %f3534;
	ld.shared.f32 	%f3538, [_ZZ16fused_mlp_kernelILi512ELi2048ELi16EEvPKfS1_S1_S1_S1_PfiiE14s_intermediate+2400];
	ld.global.f32 	%f3539, [%rd27+1228800];
	fma.rn.f32 	%f3540, %f3538, %f3539, %f3537;
	ld.shared.f32 	%f3541, [_ZZ16fused_mlp_kernelILi512ELi2048ELi16EEvPKfS1_S1_S1_S1_PfiiE14s_intermediate+2404];
	ld.global.f32 	%f3542, [%rd27+1230848];
	fma.rn.f32 	%f3543, %f3541, %f3542, %f3540;
	ld.shared.f32 	%f3544, [_ZZ16fused_mlp_kernelILi512ELi2048ELi16EEvPKfS1_S1_S1_S1_PfiiE14s_intermediate+2408];
	ld.global.f32 	%f3545, [%rd27+1232896];
	fma.rn.f32 	%f3546, %f3544, %f3545, %f3543;
	ld.shared.f32 	%f3547, [_ZZ16fused_mlp_kernelILi512ELi2048ELi16EEvPKfS1_S1_S1_S1_PfiiE14s_intermediate+2412];
	ld.global.f32 	%f3548, [%rd27+1234944];
	fma.rn.f32 	%f3549, %f3547, %f3548, %f3546;
	ld.shared.f32 	%f3550, [_ZZ16fused_mlp_kernelILi512ELi2048ELi16EEvPKfS1_S1_S1_S1_PfiiE14s_intermediate+2416];
	ld.global.f32 	%f3551, [%rd27+1236992];
	fma.rn.f32 	%f3552, %f3550, %f3551, %f3549;
	ld.shared.f32 	%f3553, [_ZZ16fused_mlp_kernelILi512ELi2048ELi16EEvPKfS1_S1_S1_S1_PfiiE14s_intermediate+2420];
	ld.global.f32 	%f3554, [%rd27+1239040];
	fma.rn.f32 	%f3555, %f3553, %f3554, %f3552;
	ld.shared.f32 	%f3556, [_ZZ16fused_mlp_kernelILi512ELi2048ELi16EEvPKfS1_S1_S1_S1_PfiiE14s_intermediate+2424];
	ld.global.f32 	%f3557, [%rd27+1241088];
	fma.rn.f32 	%f3558, %f3556, %f3557, %f3555;
	ld.shared.f32 	%f3559, [_ZZ16fused_mlp_kernelILi512ELi2048ELi16EEvPKfS1_S1_S1_S1_PfiiE14s_intermediate+2428];
	ld.global.f32 	%f3560, [%rd27+1243136];
	fma.rn.f32 	%f3561, %f3559, %f3560, %f3558;
	ld.shared.f32 	%f3562, [_ZZ16fused_mlp_kernelILi512ELi2048ELi16EEvPKfS1_S1_S1_S1_PfiiE14s_intermediate+2432];
	ld.global.f32 	%f3563, [%rd27+1245184];
	fma.rn.f32 	%f3564, %f3562, %f3563, %f3561;
	ld.shared.f32 	%f3565, [_ZZ16fused_mlp_kernelILi512ELi2048ELi16EEvPKfS1_S1_S1_S1_PfiiE14s_intermediate+2436];
	ld.global.f32 	%f3566, [%rd27+1247232];
	fma.rn.f32 	%f3567, %f3565, %f3566, %f3564;
	ld.shared.f32 	%f3568, [_ZZ16fused_mlp_kernelILi512ELi2048ELi16EEvPKfS1_S1_S1_S1_PfiiE14s_intermediate+2440];
	ld.global.f32 	%f3569, [%rd27+1249280];
	fma.rn.f32 	%f3570, %f3568, %f3569, %f3567;
	ld.shared.f32 	%f3571, [_ZZ16fused_mlp_kernelILi512ELi2048ELi16EEvPKfS1_S1_S1_S1_PfiiE14s_intermediate+2444];
	ld.global.f32 	%f3572, [%rd27+1251328];
	fma.rn.f32 	%f3573, %f3571, %f3572, %f3570;
	ld.shared.f32 	%f3574, [_ZZ16fused_mlp_kernelILi512ELi2048ELi16EEvPKfS1_S1_S1_S1_PfiiE14s_intermediate+2448];
	ld.global.f32 	%f3575, [%rd27+1253376];
	fma.rn.f32 	%f3576, %f3574, %f3575, %f3573;
	ld.shared.f32 	%f3577, [_ZZ16fused_mlp_kernelILi512ELi2048ELi16EEvPKfS1_S1_S1_S1_PfiiE14s_intermediate+2452];
	ld.global.f32 	%f3578, [%rd27+1255424];
	fma.rn.f32 	%f3579, %f3577, %f3578, %f3576;
	ld.shared.f32 	%f3580, [_ZZ16fused_mlp_kernelILi512ELi2048ELi16EEvPKfS1_S1_S1_S1_PfiiE14s_intermediate+2456];
	ld.global.f32 	%f3581, [%rd27+1257472];
	fma.rn.f32 	%f3582, %f3580, %f3581, %f3579;
	ld.shared.f32 	%f3583, [_ZZ16fused_mlp_kernelILi512ELi2048ELi16EEvPKfS1_S1_S1_S1_PfiiE14s_intermediate+2460];
	ld.global.f32 	%f3584, [%rd27+1259520];
	fma.rn.f32 	%f3585, %f3583, %f3584, %f3582;
	ld.shared.f32 	%f3586, [_ZZ16fused_mlp_kernelILi512ELi2048ELi16EEvPKfS1_S1_S1_S1_PfiiE14s_intermediate+2464];
	ld.global.f32 	%f3587, [%rd27+1261568];
	fma.rn.f32 	%f3588, %f3586, %f3587, %f3585;
	ld.shared.f32 	%f3589, [_ZZ16fused_mlp_kernelILi512ELi2048ELi16EEvPKfS1_S1_S1_S1_PfiiE14s_intermediate+2468];
	ld.global.f32 	%f3590, [%rd27+1263616];
	fma.rn.f32 	%f3591, %f3589, %f3590, %f3588;
	ld.shared.f32 	%f3592, [_ZZ16fused_mlp_kernelILi512ELi2048ELi16EEvPKfS1_S1_S1_S1_PfiiE14s_intermediate+2472];
	ld.global.f32 	%f3593, [%rd27+1265664];
	fma.rn.f32 	%f3594, %f3592, %f3593, %f3591;
	ld.shared.f32 	%f3595, [_ZZ16fused_mlp_kernelILi512ELi2048ELi16EEvPKfS1_S1_S1_S1_PfiiE14s_intermediate+2476];
	ld.global.f32 	%f3596, [%rd27+1267712];
	fma.rn.f32 	%f3597, %f3595, %f3596, %f3594;
	ld.shared.f32 	%f3598, [_ZZ16fused_mlp_kernelILi512ELi2048ELi16EEvPKfS1_S1_S1_S1_PfiiE14s_intermediate+2480];
	ld.global.f32 	%f3599, [%rd27+1269760];
	fma.rn.f32 	%f3600, %f3598, %f3599, %f3597;
	ld.shared.f32 	%f3601, [_ZZ16fused_mlp_kernelILi512ELi2048ELi16EEvPKfS1_S1_S1_S1_PfiiE14s_intermediate+2484];
	ld.global.f32 	%f3602, [%rd27+1271808];
	fma.rn.f32 	%f3603, %f3601, %f3602, %f3600;
	ld.shared.f32 	%f3604, [_ZZ16fused_mlp_kernelILi512ELi2048ELi16EEvPKfS1_S1_S1_S1_PfiiE14s_intermediate+2488];
	ld.global.f32 	%f3605, [%rd27+1273856];
	fma.rn.f32 	%f3606, %f3604, %f3605, %f3603;
	ld.shared.f32 	%f3607, [_ZZ16fused_mlp_kernelILi512ELi2048ELi16EEvPKfS1_S1_S1_S1_PfiiE14s_intermediate+2492];
	ld.global.f32 	%f3608, [%rd27+1275904];
	fma.rn.f32 	%f3609, %f3607, %f3608, %f3606;
	ld.shared.f32 	%f3610, [_ZZ16fused_mlp_kernelILi512ELi2048ELi16EEvPKfS1_S1_S1_S1_PfiiE14s_intermediate+2496];
	ld.global.f32 	%f3611, [%rd27+1277952];
	fma.rn.f32 	%f3612, %f3610, %f3611, %f3609;
	ld.shared.f32 	%f3613, [_ZZ16fused_mlp_kernelILi512ELi2048ELi16EEvPKfS1_S1_S1_S1_PfiiE14s_intermediate+2500];
	ld.global.f32 	%f3614, [%rd27+1280000];
	fma.rn.f32 	%f3615, %f3613, %f3614, %f3612;
	ld.shared.f32 	%f3616, [_ZZ16fused_mlp_kernelILi512ELi2048ELi16EEvPKfS1_S1_S1_S1_PfiiE14s_intermediate+2504];
	ld.global.f32 	%f3617, [%rd27+1282048];
	fma.rn.f32 	%f3618, %f3616, %f3617, %f3615;
	ld.shared.f32 	%f3619, [_ZZ16fused_mlp_kernelILi512ELi2048ELi16EEvPKfS1_S1_S1_S1_PfiiE14s_intermediate+2508];
	ld.global.f32 	%f3620, [%rd27+1284096];
	fma.rn.f32 	%f3621, %f3619, %f3620, %f3618;
	ld.shared.f32 	%f3622, [_ZZ16fused_mlp_kernelILi512ELi2048ELi16EEvPKfS1_S1_S1_S1_PfiiE14s_intermediate+2512];
	ld.global.f32 	%f3623, [%rd27+1286144];
	fma.rn.f32 	%f3624, %f3622, %f3623, %f3621;
	ld.shared.f32 	%f3625, [_ZZ16fused_mlp_kernelILi512ELi2048ELi16EEvPKfS1_S1_S1_S1_PfiiE14s_intermediate+2516];
	ld.global.f32 	%f3626, [%rd27+1288192];
	fma.rn.f32 	%f3627, %f3625, %f3626, %f3624;
	ld.shared.f32 	%f3628, [_ZZ16fused_mlp_kernelILi512ELi2048ELi16EEvPKfS1_S1_S1_S1_PfiiE14s_intermediate+2520];
	ld.global.f32 	%f3629, [%rd27+1290240];
	fma.rn.f32 	%f3630, %f3628, %f3629, %f3627;
	ld.shared.f32 	%f3631, [_ZZ16fused_mlp_kernelILi512ELi2048ELi16EEvPKfS1_S1_S1_S1_PfiiE14s_intermediate+2524];
	ld.global.f32 	%f3632, [%rd27+1292288];
	fma.rn.f32 	%f3633, %f3631, %f3632, %f3630;
	ld.shared.f32 	%f3634, [_ZZ16fused_mlp_kernelILi512ELi2048ELi16EEvPKfS1_S1_S1_S1_PfiiE14s_intermediate+2528];
	ld.global.f32 	%f3635, [%rd27+1294336];
	fma.rn.f32 	%f3636, %f3634, %f3635, %f3633;
	ld.shared.f32 	%f3637, [_ZZ16fused_mlp_kernelILi512ELi2048ELi16EEvPKfS1_S1_S1_S1_PfiiE14s_intermediate+2532];
	ld.global.f32 	%f3638, [%rd27+1296384];
	fma.rn.f32 	%f3639, %f3637, %f3638, %f3636;
	ld.shared.f32 	%f3640, [_ZZ16fused_mlp_kernelILi512ELi2048ELi16EEvPKfS1_S1_S1_S1_PfiiE14s_intermediate+2536];
	ld.global.f32 	%f3641, [%rd27+1298432];
	fma.rn.f32 	%f3642, %f3640, %f3641, %f3639;
	ld.shared.f32 	%f3643, [_ZZ16fused_mlp_kernelILi512ELi2048ELi16EEvPKfS1_S1_S1_S1_PfiiE14s_intermediate+2540];
	ld.global.f32 	%f3644, [%rd27+1300480];
	fma.rn.f32 	%f3645, %f3643, %f3644, %f3642;
	ld.shared.f32 	%f3646, [_ZZ16fused_mlp_kernelILi512ELi2048ELi16EEvPKfS1_S1_S1_S1_PfiiE14s_intermediate+2544];
	ld.global.f32 	%f3647, [%rd27+1302528];
	fma.rn.f32 	%f3648, %f3646, %f3647, %f3645;
	ld.shared.f32 	%f3649, [_ZZ16fused_mlp_kernelILi512ELi2048ELi16EEvPKfS1_S1_S1_S1_PfiiE14s_intermediate+2548];
	ld.global.f32 	%f3650, [%rd27+1304576];
	fma.rn.f32 	%f3651, %f3649, %f3650, %f3648;
	ld.shared.f32 	%f3652, [_ZZ16fused_mlp_kernelILi512ELi2048ELi16EEvPKfS1_S1_S1_S1_PfiiE14s_intermediate+2552];
	ld.global.f32 	%f3653, [%rd27+1306624];
	fma.rn.f32 	%f3654, %f3652, %f3653, %f3651;
	ld.shared.f32 	%f3655, [_ZZ16fused_mlp_kernelILi512ELi2048ELi16EEvPKfS1_S1_S1_S1_PfiiE14s_intermediate+2556];
	ld.global.f32 	%f3656, [%rd27+1308672];
	fma.rn.f32 	%f3657, %f3655, %f3656, %f3654;
	ld.shared.f32 	%f3658, [_ZZ16fused_mlp_kernelILi512ELi2048ELi16EEvPKfS1_S1_S1_S1_PfiiE14s_intermediate+2560];
	ld.global.f32 	%f3659, [%rd27+1310720];
	fma.rn.f32 	%f3660, %f3658, %f3659, %f3657;
	ld.shared.f32 	%f3661, [_ZZ16fused_mlp_kernelILi512ELi2048ELi16EEvPKfS1_S1_S1_S1_PfiiE14s_intermediate+2564];
	ld.global.f32 	%f3662, [%rd27+1312768];
	fma.rn.f32 	%f3663, %f3661, %f3662, %f3660;
	ld.shared.f32 	%f3664, [_ZZ16fused_mlp_kernelILi512ELi2048ELi16EEvPKfS1_S1_S1_S1_PfiiE14s_intermediate+2568];
	ld.global.f32 	%f3665, [%rd27+1314816];
	fma.rn.f32 	%f3666, %f3664, %f3665, %f3663;
	ld.shared.f32 	%f3667, [_ZZ16fused_mlp_kernelILi512ELi2048ELi16EEvPKfS1_S1_S1_S1_PfiiE14s_intermediate+2572];
	ld.global.f32 	%f3668, [%rd27+1316864];
	fma.rn.f32 	%f3669, %f3667, %f3668, %f3666;
	ld.shared.f32 	%f3670, [_ZZ16fused_mlp_kernelILi512ELi2048ELi16EEvPKfS1_S1_S1_S1_PfiiE14s_intermediate+2576];
	ld.global.f32 	%f3671, [%rd27+1318912];
	fma.rn.f32 	%f3672, %f3670, %f3671, %f3669;
	ld.shared.f32 	%f3673, [_ZZ16fused_mlp_kernelILi512ELi2048ELi16EEvPKfS1_S1_S1_S1_PfiiE14s_intermediate+2580];
	ld.global.f32 	%f3674, [%rd27+1320960];
	fma.rn.f32 	%f3675, %f3673, %f3674, %f3672;
	ld.shared.f32 	%f3676, [_ZZ16fused_mlp_kernelILi512ELi2048ELi16EEvPKfS1_S1_S1_S1_PfiiE14s_intermediate+2584];
	ld.global.f32 	%f3677, [%rd27+1323008];
	fma.rn.f32 	%f3678, %f3676, %f3677, %f3675;
	ld.shared.f32 	%f3679, [_ZZ16fused_mlp_kernelILi512ELi2048ELi16EEvPKfS1_S1_S1_S1_PfiiE14s_intermediate+2588];
	ld.global.f32 	%f3680, [%rd27+1325056];
	fma.rn.f32 	%f3681, %f3679, %f3680, %f3678;
	ld.shared.f32 	%f3682, [_ZZ16fused_mlp_kernelILi512ELi2048ELi16EEvPKfS1_S1_S1_S1_PfiiE14s_intermediate+2592];
	ld.global.f32 	%f3683, [%rd27+1327104];
	fma.rn.f32 	%f3684, %f3682, %f3683, %f3681;
	ld.shared.f32 	%f3685, [_ZZ16fused_mlp_kernelILi512ELi2048ELi16EEvPKfS1_S1_S1_S1_PfiiE14s_intermediate+2596];
	ld.global.f32 	%f3686, [%rd27+1329152];
	fma.rn.f32 	%f3687, %f3685, %f3686, %f3684;
	ld.shared.f32 	%f3688, [_ZZ16fused_mlp_kernelILi512ELi2048ELi16EEvPKfS1_S1_S1_S1_PfiiE14s_intermediate+2600];
	ld.global.f32 	%f3689, [%rd27+1331200];
	fma.rn.f32 	%f3690, %f3688, %f3689, %f3687;
	ld.shared.f32 	%f3691, [_ZZ16fused_mlp_kernelILi512ELi2048ELi16EEvPKfS1_S1_S1_S1_PfiiE14s_intermediate+2604];
	ld.global.f32 	%f3692, [%rd27+1333248];
	fma.rn.f32 	%f3693, %f3691, %f3692, %f3690;
	ld.shared.f32 	%f3694, [_ZZ16fused_mlp_kernelILi512ELi2048ELi16EEvPKfS1_S1_S1_S1_PfiiE14s_intermediate+2608];
	ld.global.f32 	%f3695, [%rd27+1335296];
	fma.rn.f32 	%f3696, %f3694, %f3695, %f3693;
	ld.shared.f32 	%f3697, [_ZZ16fused_mlp_kernelILi512ELi2048ELi16EEvPKfS1_S1_S1_S1_PfiiE14s_intermediate+2612];
	ld.global.f32 	%f3698, [%rd27+1337344];
	fma.rn.f32 	%f3699, %f3697, %f3698, %f3696;
	ld.shared.f32 	%f3700, [_ZZ16fused_mlp_kernelILi512ELi2048ELi16EEvPKfS1_S1_S1_S1_PfiiE14s_intermediate+2616];
	ld.global.f32 	%f3701, [%rd27+1339392];
	fma.rn.f32 	%f3702, %f3700, %f3701, %f3699;
	ld.shared.f32 	%f3703, [_ZZ16fused_mlp_kernelILi512ELi2048ELi16EEvPKfS1_S1_S1_S1_PfiiE14s_intermediate+2620];
	ld.global.f32 	%f3704, [%rd27+1341440];
	fma.rn.f32 	%f3705, %f3703, %f3704, %f3702;
	ld.shared.f32 	%f3706, [_ZZ16fused_mlp_kernelILi512ELi2048ELi16EEvPKfS1_S1_S1_S1_PfiiE14s_intermediate+2624];
	ld.global.f32 	%f3707, [%rd27+1343488];
	fma.rn.f32 	%f3708, %f3706, %f3707, %f3705;
	ld.shared.f32 	%f3709, [_ZZ16fused_mlp_kernelILi512ELi2048ELi16EEvPKfS1_S1_S1_S1_PfiiE14s_intermediate+2628];
	ld.global.f32 	%f3710, [%rd27+1345536];
	fma.rn.f32 	%f3711, %f3709, %f3710, %f3708;
	ld.shared.f32 	%f3712, [_ZZ16fused_mlp_kernelILi512ELi2048ELi16EEvPKfS1_S1_S1_S1_PfiiE14s_intermediate+2632];
	ld.global.f32 	%f3713, [%rd27+1347584];
	fma.rn.f32 	%f3714, %f3712, %f3713, %f3711;
	ld.shared.f32 	%f3715, [_ZZ16fused_mlp_kernelILi512ELi2048ELi16EEvPKfS1_S1_S1_S1_PfiiE14s_intermediate+2636];
	ld.global.f32 	%f3716, [%rd27+1349632];
	fma.rn.f32 	%f3717, %f3715, %f3716, %f3714;
	ld.shared.f32 	%f3718, [_ZZ16fused_mlp_kernelILi512ELi2048ELi16EEvPKfS1_S1_S1_S1_PfiiE14s_intermediate+2640];
	ld.global.f32 	%f3719, [%rd27+1351680];
	fma.rn.f32 	%f3720, %f3718, %f3719, %f3717;
	ld.shared.f32 	%f3721, [_ZZ16fused_mlp_kernelILi512ELi2048ELi16EEvPKfS1_S1_S1_S1_PfiiE14s_intermediate+2644];
	ld.global.f32 	%f3722, [%rd27+1353728];
	fma.rn.f32 	%f3723, %f3721, %f3722, %f3720;
	ld.shared.f32 	%f3724, [_ZZ16fused_mlp_kernelILi512ELi2048ELi16EEvPKfS1_S1_S1_S1_PfiiE14s_intermediate+2648];
	ld.global.f32 	%f3725, [%rd27+1355776];
	fma.rn.f32 	%f3726, %f3724, %f3725, %f3723;
	ld.shared.f32 	%f3727, [_ZZ16fused_mlp_kernelILi512ELi2048ELi16EEvPKfS1_S1_S1_S1_PfiiE14s_intermediate+2652];
	ld.global.f32 	%f3728, [%rd27+1357824];
	fma.rn.f32 	%f3729, %f3727, %f3728, %f3726;
	ld.shared.f32 	%f3730, [_ZZ16fused_mlp_kernelILi512ELi2048ELi16EEvPKfS1_S1_S1_S1_PfiiE14s_intermediate+2656];
	ld.global.f32 	%f3731, [%rd27+1359872];
	fma.rn.f32 	%f3732, %f3730, %f3731, %f3729;
	ld.shared.f32 	%f3733, [_ZZ16fused_mlp_kernelILi512ELi2048ELi16EEvPKfS1_S1_S1_S1_PfiiE14s_intermediate+2660];
	ld.global.f32 	%f3734, [%rd27+1361920];
	fma.rn.f32 	%f3735, %f3733, %f3734, %f3732;
	ld.shared.f32 	%f3736, [_ZZ16fused_mlp_kernelILi512ELi2048ELi16EEvPKfS1_S1_S1_S1_PfiiE14s_intermediate+2664];
	ld.global.f32 	%f3737, [%rd27+1363968];
	fma.rn.f32 	%f3738, %f3736, %f3737, %f3735;
	ld.shared.f32 	%f3739, [_ZZ16fused_mlp_kernelILi512ELi2048ELi16EEvPKfS1_S1_S1_S1_PfiiE14s_intermediate+2668];
	ld.global.f32 	%f3740, [%rd27+1366016];
	fma.rn.f32 	%f3741, %f3739, %f3740, %f3738;
	ld.shared.f32 	%f3742, [_ZZ16fused_mlp_kernelILi512ELi2048ELi16EEvPKfS1_S1_S1_S1_PfiiE14s_intermediate+2672];
	ld.global.f32 	%f3743, [%rd27+1368064];
	fma.rn.f32 	%f3744, %f3742, %f3743, %f3741;
	ld.shared.f32 	%f3745, [_ZZ16fused_mlp_kernelILi512ELi2048ELi16EEvPKfS1_S1_S1_S1_PfiiE14s_intermediate+2676];
	ld.global.f32 	%f3746, [%rd27+1370112];
	fma.rn.f32 	%f3747, %f3745, %f3746, %f3744;
	ld.shared.f32 	%f3748, [_ZZ16fused_mlp_kernelILi512ELi2048ELi16EEvPKfS1_S1_S1_S1_PfiiE14s_intermediate+2680];
	ld.global.f32 	%f3749, [%rd27+1372160];
	fma.rn.f32 	%f3750, %f3748, %f3749, %f3747;
	ld.shared.f32 	%f3751, [_ZZ16fused_mlp_kernelILi512ELi2048ELi16EEvPKfS1_S1_S1_S1_PfiiE14s_intermediate+2684];
	ld.global.f32 	%f3752, [%rd27+1374208];
	fma.rn.f32 	%f3753, %f3751, %f3752, %f3750;
	ld.shared.f32 	%f3754, [_ZZ16fused_mlp_kernelILi512ELi2048ELi16EEvPKfS1_S1_S1_S1_PfiiE14s_intermediate+2688];
	ld.global.f32 	%f3755, [%rd27+1376256];
	fma.rn.f32 	%f3756, %f3754, %f3755, %f3753;
	ld.shared.f32 	%f3757, [_ZZ16fused_mlp_kernelILi512ELi2048ELi16EEvPKfS1_S1_S1_S1_PfiiE14s_intermediate+2692];
	ld.global.f32 	%f3758, [%rd27+1378304];
	fma.rn.f32 	%f3759, %f3757, %f3758, %f3756;
	ld.shared.f32 	%f3760, [_ZZ16fused_mlp_kernelILi512ELi2048ELi16EEvPKfS1_S1_S1_S1_PfiiE14s_intermediate+2696];
	ld.global.f32 	%f3761, [%rd27+1380352];
	fma.rn.f32 	%f3762, %f3760, %f3761, %f3759;
	ld.shared.f32 	%f3763, [_ZZ16fused_mlp_kernelILi512ELi2048ELi16EEvPKfS1_S1_S1_S1_PfiiE14s_intermediate+2700];
	ld.global.f32 	%f3764, [%rd27+1382400];
	fma.rn.f32 	%f3765, %f3763, %f3764, %f3762;
	ld.shared.f32 	%f3766, [_ZZ16fused_mlp_kernelILi512ELi2048ELi16EEvPKfS1_S1_S1_S1_PfiiE14s_intermediate+2704];
	ld.global.f32 	%f3767, [%rd27+1384448];
	fma.rn.f32 	%f3768, %f3766, %f3767, %f3765;
	ld.shared.f32 	%f3769, [_ZZ16fused_mlp_kernelILi512ELi2048ELi16EEvPKfS1_S1_S1_S1_PfiiE14s_intermediate+2708];
	ld.global.f32 	%f3770, [%rd27+1386496];
	fma.rn.f32 	%f3771, %f3769, %f3770, %f3768;
	ld.shared.f32 	%f3772, [_ZZ16fused_mlp_kernelILi512ELi2048ELi16EEvPKfS1_S1_S1_S1_PfiiE14s_intermediate+2712];
	ld.global.f32 	%f3773, [%rd27+1388544];
	fma.rn.f32 	%f3774, %f3772, %f3773, %f3771;
	ld.shared.f32 	%f3775, [_ZZ16fused_mlp_kernelILi512ELi2048ELi16EEvPKfS1_S1_S1_S1_PfiiE14s_intermediate+2716];
	ld.global.f32 	%f3776, [%rd27+1390592];
	fma.rn.f32 	%f3777, %f3775, %f3776, %f3774;
	ld.shared.f32 	%f3778, [_ZZ16fused_mlp_kernelILi512ELi2048ELi16EEvPKfS1_S1_S1_S1_PfiiE14s_intermediate+2720];
	ld.global.f32 	%f3779, [%rd27+1392640];
	fma.rn.f32 	%f3780, %f3778, %f3779, %f3777;
	ld.shared.f32 	%f3781, [_ZZ16fused_mlp_kernelILi512ELi2048ELi16EEvPKfS1_S1_S1_S1_PfiiE14s_intermediate+2724];
	ld.global.f32 	%f3782, [%rd27+1394688];
	fma.rn.f32 	%f3783, %f3781, %f3782, %f3780;
	ld.shared.f32 	%f3784, [_ZZ16fused_mlp_kernelILi512ELi2048ELi16EEvPKfS1_S1_S1_S1_PfiiE14s_intermediate+2728];
	ld.global.f32 	%f3785, [%rd27+1396736];
	fma.rn.f32 	%f3786, %f3784, %f3785, %f3783;
	ld.shared.f32 	%f3787, [_ZZ16fused_mlp_kernelILi512ELi2048ELi16EEvPKfS1_S1_S1_S1_PfiiE14s_intermediate+2732];
	ld.global.f32 	%f3788, [%rd27+1398784];
	fma.rn.f32 	%f3789, %f3787, %f3788, %f3786;
	ld.shared.f32 	%f3790, [_ZZ16fused_mlp_kernelILi512ELi2048ELi16EEvPKfS1_S1_S1_S1_PfiiE14s_intermediate+2736];
	ld.global.f32 	%f3791, [%rd27+1400832];
	fma.rn.f32 	%f3792, %f3790, %f3791, %f3789;
	ld.shared.f32 	%f3793, [_ZZ16fused_mlp_kernelILi512ELi2048ELi16EEvPKfS1_S1_S1_S1_PfiiE14s_intermediate+2740];
	ld.global.f32 	%f3794, [%rd27+1402880];
	fma.rn.f32 	%f3795, %f3793, %f3794, %f3792;
	ld.shared.f32 	%f3796, [_ZZ16fused_mlp_kernelILi512ELi2048ELi16EEvPKfS1_S1_S1_S1_PfiiE14s_intermediate+2744];
	ld.global.f32 	%f3797, [%rd27+1404928];
	fma.rn.f32 	%f3798, %f3796, %f3797, %f3795;
	ld.shared.f32 	%f3799, [_ZZ16fused_mlp_kernelILi512ELi2048ELi16EEvPKfS1_S1_S1_S1_PfiiE14s_intermediate+2748];
	ld.global.f32 	%f3800, [%rd27+1406976];
	fma.rn.f32 	%f3801, %f3799, %f3800, %f3798;
	ld.shared.f32 	%f3802, [_ZZ16fused_mlp_kernelILi512ELi2048ELi16EEvPKfS1_S1_S1_S1_PfiiE14s_intermediate+2752];
	ld.global.f32 	%f3803, [%rd27+1409024];
	fma.rn.f32 	%f3804, %f3802, %f3803, %f3801;
	ld.shared.f32 	%f3805, [_ZZ16fused_mlp_kernelILi512ELi2048ELi16EEvPKfS1_S1_S1_S1_PfiiE14s_intermediate+2756];
	ld.global.f32 	%f3806, [%rd27+1411072];
	fma.rn.f32 	%f3807, %f3805, %f3806, %f3804;
	ld.shared.f32 	%f3808, [_ZZ16fused_mlp_kernelILi512ELi2048ELi16EEvPKfS1_S1_S1_S1_PfiiE14s_intermediate+2760];
	ld.global.f32 	%f3809, [%rd27+1413120];
	fma.rn.f32 	%f3810, %f3808, %f3809, %f3807;
	ld.shared.f32 	%f3811, [_ZZ16fused_mlp_kernelILi512ELi2048ELi16EEvPKfS1_S1_S1_S1_PfiiE14s_intermediate+2764];
	ld.global.f32 	%f3812, [%rd27+1415168];
	fma.rn.f32 	%f3813, %f3811, %f3812, %f3810;
	ld.shared.f32 	%f3814, [_ZZ16fused_mlp_kernelILi512ELi2048ELi16EEvPKfS1_S1_S1_S1_PfiiE14s_intermediate+2768];
	ld.global.f32 	%f3815, [%rd27+1417216];
	fma.rn.f32 	%f3816, %f3814, %f3815, %f3813;
	ld.shared.f32 	%f3817, [_ZZ16fused_mlp_kernelILi512ELi2048ELi16EEvPKfS1_S1_S1_S1_PfiiE14s_intermediate+2772];
	ld.global.f32 	%f3818, [%rd27+1419264];
	fma.rn.f32 	%f3819, %f3817, %f3818, %f3816;
	ld.shared.f32 	%f3820, [_ZZ16fused_mlp_kernelILi512ELi2048ELi16EEvPKfS1_S1_S1_S1_PfiiE14s_intermediate+2776];
	ld.global.f32 	%f3821, [%rd27+1421312];
	fma.rn.f32 	%f3822, %f3820, %f3821, %f3819;
	ld.shared.f32 	%f3823, [_ZZ16fused_mlp_kernelILi512ELi2048ELi16EEvPKfS1_S1_S1_S1_PfiiE14s_intermediate+2780];
	ld.global.f32 	%f3824, [%rd27+1423360];
	fma.rn.f32 	%f3825, %f3823, %f3824, %f3822;
	ld.shared.f32 	%f3826, [_ZZ16fused_mlp_kernelILi512ELi2048ELi16EEvPKfS1_S1_S1_S1_PfiiE14s_intermediate+2784];
	ld.global.f32 	%f3827, [%rd27+1425408];
	fma.rn.f32 	%f3828, %f3826, %f3827, %f3825;
	ld.shared.f32 	%f3829, [_ZZ16fused_mlp_kernelILi512ELi2048ELi16EEvPKfS1_S1_S1_S1_PfiiE14s_intermediate+2788];
	ld.global.f32 	%f3830, [%rd27+1427456];
	fma.rn.f32 	%f3831, %f3829, %f3830, %f3828;
	ld.shared.f32 	%f3832, [_ZZ16fused_mlp_kernelILi512ELi2048ELi16EEvPKfS1_S1_S1_S1_PfiiE14s_intermediate+2792];
	ld.global.f32 	%f3833, [%rd27+1429504];
	fma.rn.f32 	%f3834, %f3832, %f3833, %f3831;
	ld.shared.f32 	%f3835, [_ZZ16fused_mlp_kernelILi512ELi2048ELi16EEvPKfS1_S1_S1_S1_PfiiE14s_intermediate+2796];
	ld.global.f32 	%f3836, [%rd27+1431552];
	fma.rn.f32 	%f3837, %f3835, %f3836, %f3834;
	ld.shared.f32 	%f3838, [_ZZ16fused_mlp_kernelILi512ELi2048ELi16EEvPKfS1_S1_S1_S1_PfiiE14s_intermediate+2800];
	ld.global.f32 	%f3839, [%rd27+1433600];
	fma.rn.f32 	%f3840, %f3838, %f3839, %f3837;
	ld.shared.f32 	%f3841, [_ZZ16fused_mlp_kernelILi512ELi2048ELi16EEvPKfS1_S1_S1_S1_PfiiE14s_intermediate+2804];
	ld.global.f32 	%f3842, [%rd27+1435648];
	fma.rn.f32 	%f3843, %f3841, %f3842, %f3840;
	ld.shared.f32 	%f3844, [_ZZ16fused_mlp_kernelILi512ELi2048ELi16EEvPKfS1_S1_S1_S1_PfiiE14s_intermediate+2808];
	ld.global.f32 	%f3845, [%rd27+1437696];
	fma.rn.f32 	%f3846, %f3844, %f3845, %f3843;
	ld.shared.f32 	%f3847, [_ZZ16fused_mlp_kernelILi512ELi2048ELi16EEvPKfS1_S1_S1_S1_PfiiE14s_intermediate+2812];
	ld.global.f32 	%f3848, [%rd27+1439744];
	fma.rn.f32 	%f3849, %f3847, %f3848, %f3846;
	ld.shared.f32 	%f3850, [_ZZ16fused_mlp_kernelILi512ELi2048ELi16EEvPKfS1_S1_S1_S1_PfiiE14s_intermediate+2816];
	ld.global.f32 	%f3851, [%rd27+1441792];
	fma.rn.f32 	%f3852, %f3850, %f3851, %f3849;
	ld.shared.f32 	%f3853, [_ZZ16fused_mlp_kernelILi512ELi2048ELi16EEvPKfS1_S1_S1_S1_PfiiE14s_intermediate+2820];
	ld.global.f32 	%f3854, [%rd27+1443840];
	fma.rn.f32 	%f3855, %f3853, %f3854, %f3852;
	ld.shared.f32 	%f3856, [_ZZ16fused_mlp_kernelILi512ELi2048ELi16EEvPKfS1_S1_S1_S1_PfiiE14s_intermediate+2824];
	ld.global.f32 	%f3857, [%rd27+1445888];
	fma.rn.f32 	%f3858, %f3856, %f3857, %f3855;
	ld.shared.f32 	%f3859, [_ZZ16fused_mlp_kernelILi512ELi2048ELi16EEvPKfS1_S1_S1_S1_PfiiE14s_intermediate+2828];
	ld.global.f32 	%f3860, [%rd27+1447936];
	fma.rn.f32 	%f3861, %f3859, %f3860, %f3858;
	ld.shared.f32 	%f3862, [_ZZ16fused_mlp_kernelILi512ELi2048ELi16EEvPKfS1_S1_S1_S1_PfiiE14s_intermediate+2832];
	ld.global.f32 	%f3863, [%rd27+1449984];
	fma.rn.f32 	%f3864, %f3862, %f3863, %f3861;
	ld.shared.f32 	%f3865, [_ZZ16fused_mlp_kernelILi512ELi2048ELi16EEvPKfS1_S1_S1_S1_PfiiE14s_intermediate+2836];
	ld.global.f32 	%f3866, [%rd27+1452032];
	fma.rn.f32 	%f3867, %f3865, %f3866, %f3864;
	ld.shared.f32 	%f3868, [_ZZ16fused_mlp_kernelILi512ELi2048ELi16EEvPKfS1_S1_S1_S1_PfiiE14s_intermediate+2840];
	ld.global.f32 	%f3869, [%rd27+1454080];
	fma.rn.f32 	%f3870, %f3868, %f3869, %f3867;
	ld.shared.f32 	%f3871, [_ZZ16fused_mlp_kernelILi512ELi2048ELi16EEvPKfS1_S1_S1_S1_PfiiE14s_intermediate+2844];
	ld.global.f32 	%f3872, [%rd27+1456128];
	fma.rn.f32 	%f3873, %f3871, %f3872, %f3870;
	ld.shared.f32 	%f3874, [_ZZ16fused_mlp_kernelILi512ELi2048ELi16EEvPKfS1_S1_S1_S1_PfiiE14s_intermediate+2848];
	ld.global.f32 	%f3875, [%rd27+1458176];
	fma.rn.f32 	%f3876, %f3874, %f3875, %f3873;
	ld.shared.f32 	%f3877, [_ZZ16fused_mlp_kernelILi512ELi2048ELi16EEvPKfS1_S1_S1_S1_PfiiE14s_intermediate+2852];
	ld.global.f32 	%f3878, [%rd27+1460224];
	fma.rn.f32 	%f3879, %f3877, %f3878, %f3876;
	ld.shared.f32 	%f3880, [_ZZ16fused_mlp_kernelILi512ELi2048ELi16EEvPKfS1_S1_S1_S1_PfiiE14s_intermediate+2856];
	ld.global.f32 	%f3881, [%rd27+1462272];
	fma.rn.f32 	%f3882, %f3880, %f3881, %f3879;
	ld.shared.f32 	%f3883, [_ZZ16fused_mlp_kernelILi512ELi2048ELi16EEvPKfS1_S1_S1_S1_PfiiE14s_intermediate+2860];
	ld.global.f32 	%f3884, [%rd27+1464320];
	fma.rn.f32 	%f3885, %f3883, %f3884, %f3882;
	ld.shared.f32 	%f3886, [_ZZ16fused_mlp_kernelILi512ELi2048ELi16EEvPKfS1_S1_S1_S1_PfiiE14s_intermediate+2864];
	ld.global.f32 	%f3887, [%rd27+1466368];
	fma.rn.f32 	%f3888, %f3886, %f3887, %f3885;
	ld.shared.f32 	%f3889, [_ZZ16fused_mlp_kernelILi512ELi2048ELi16EEvPKfS1_S1_S1_S1_PfiiE14s_intermediate+2868];
	ld.global.f32 	%f3890, [%rd27+1468416];
	fma.rn.f32 	%f3891, %f3889, %f3890, %f3888;
	ld.shared.f32 	%f3892, [_ZZ16fused_mlp_kernelILi512ELi2048ELi16EEvPKfS1_S1_S1_S1_PfiiE14s_intermediate+2872];
	ld.global.f32 	%f3893, [%rd27+1470464];
	fma.rn.f32 	%f3894, %f3892, %f3893, %f3891;
	ld.shared.f32 	%f3895, [_ZZ16fused_mlp_kernelILi512ELi2048ELi16EEvPKfS1_S1_S1_S1_PfiiE14s_intermediate+2876];
	ld.global.f32 	%f3896, [%rd27+1472512];
	fma.rn.f32 	%f3897, %f3895, %f3896, %f3894;
	ld.shared.f32 	%f3898, [_ZZ16fused_mlp_kernelILi512ELi2048ELi16EEvPKfS1_S1_S1_S1_PfiiE14s_intermediate+2880];
	ld.global.f32 	%f3899, [%rd27+1474560];
	fma.rn.f32 	%f3900, %f3898, %f3899, %f3897;
	ld.shared.f32 	%f3901, [_ZZ16fused_mlp_kernelILi512ELi2048ELi16EEvPKfS1_S1_S1_S1_PfiiE14s_intermediate+2884];
	ld.global.f32 	%f3902, [%rd27+1476608];
	fma.rn.f32 	%f3903, %f3901, %f3902, %f3900;
	ld.shared.f32 	%f3904, [_ZZ16fused_mlp_kernelILi512ELi2048ELi16EEvPKfS1_S1_S1_S1_PfiiE14s_intermediate+2888];
	ld.global.f32 	%f3905, [%rd27+1478656];
	fma.rn.f32 	%f3906, %f3904, %f3905, %f3903;
	ld.shared.f32 	%f3907, [_ZZ16fused_mlp_kernelILi512ELi2048ELi16EEvPKfS1_S1_S1_S1_PfiiE14s_intermediate+2892];
	ld.global.f32 	%f3908, [%rd27+1480704];
	fma.rn.f32 	%f3909, %f3907, %f3908, %f3906;
	ld.shared.f32 	%f3910, [_ZZ16fused_mlp_kernelILi512ELi2048ELi16EEvPKfS1_S1_S1_S1_PfiiE14s_intermediate+2896];
	ld.global.f32 	%f3911, [%rd27+1482752];
	fma.rn.f32 	%f3912, %f3910, %f3911, %f3909;
	ld.shared.f32 	%f3913, [_ZZ16fused_mlp_kernelILi512ELi2048ELi16EEvPKfS1_S1_S1_S1_PfiiE14s_intermediate+2900];
	ld.global.f32 	%f3914, [%rd27+1484800];
	fma.rn.f32 	%f3915, %f3913, %f3914, %f3912;
	ld.shared.f32 	%f3916, [_ZZ16fused_mlp_kernelILi512ELi2048ELi16EEvPKfS1_S1_S1_S1_PfiiE14s_intermediate+2904];
	ld.global.f32 	%f3917, [%rd27+1486848];
	fma.rn.f32 	%f3918, %f3916, %f3917, %f3915;
	ld.shared.f32 	%f3919, [_ZZ16fused_mlp_kernelILi512ELi2048ELi16EEvPKfS1_S1_S1_S1_PfiiE14s_intermediate+2908];
	ld.global.f32 	%f3920, [%rd27+1488896];
	fma.rn.f32 	%f3921, %f3919, %f3920, %f3918;
	ld.shared.f32 	%f3922, [_ZZ16fused_mlp_kernelILi512ELi2048ELi16EEvPKfS1_S1_S1_S1_PfiiE14s_intermediate+2912];
	ld.global.f32 	%f3923, [%rd27+1490944];
	fma.rn.f32 	%f3924, %f3922, %f3923, %f3921;
	ld.shared.f32 	%f3925, [_ZZ16fused_mlp_kernelILi512ELi2048ELi16EEvPKfS1_S1_S1_S1_PfiiE14s_intermediate+2916];
	ld.global.f32 	%f3926, [%rd27+1492992];
	fma.rn.f32 	%f3927, %f3925, %f3926, %f3924;
	ld.shared.f32 	%f3928, [_ZZ16fused_mlp_kernelILi512ELi2048ELi16EEvPKfS1_S1_S1_S1_PfiiE14s_intermediate+2920];
	ld.global.f32 	%f3929, [%rd27+1495040];
	fma.rn.f32 	%f3930, %f3928, %f3929, %f3927;
	ld.shared.f32 	%f3931, [_ZZ16fused_mlp_kernelILi512ELi2048ELi16EEvPKfS1_S1_S1_S1_PfiiE14s_intermediate+2924];
	ld.global.f32 	%f3932, [%rd27+1497088];
	fma.rn.f32 	%f3933, %f3931, %f3932, %f3930;
	ld.shared.f32 	%f3934, [_ZZ16fused_mlp_kernelILi512ELi2048ELi16EEvPKfS1_S1_S1_S1_PfiiE14s_intermediate+2928];
	ld.global.f32 	%f3935, [%rd27+1499136];
	fma.rn.f32 	%f3936, %f3934, %f3935, %f3933;
	ld.shared.f32 	%f3937, [_ZZ16fused_mlp_kernelILi512ELi2048ELi16EEvPKfS1_S1_S1_S1_PfiiE14s_intermediate+2932];
	ld.global.f32 	%f3938, [%rd27+1501184];
	fma.rn.f32 	%f3939, %f3937, %f3938, %f3936;
	ld.shared.f32 	%f3940, [_ZZ16fused_mlp_kernelILi512ELi2048ELi16EEvPKfS1_S1_S1_S1_PfiiE14s_intermediate+2936];
	ld.global.f32 	%f3941, [%rd27+1503232];
	fma.rn.f32 	%f3942, %f3940, %f3941, %f3939;
	ld.shared.f32 	%f3943, [_ZZ16fused_mlp_kernelILi512ELi2048ELi16EEvPKfS1_S1_S1_S1_PfiiE14s_intermediate+2940];
	ld.global.f32 	%f3944, [%rd27+1505280];
	fma.rn.f32 	%f3945, %f3943, %f3944, %f3942;
	ld.shared.f32 	%f3946, [_ZZ16fused_mlp_kernelILi512ELi2048ELi16EEvPKfS1_S1_S1_S1_PfiiE14s_intermediate+2944];
	ld.global.f32 	%f3947, [%rd27+1507328];
	fma.rn.f32 	%f3948, %f3946, %f3947, %f3945;
	ld.shared.f32 	%f3949, [_ZZ16fused_mlp_kernelILi512ELi2048ELi16EEvPKfS1_S1_S1_S1_PfiiE14s_intermediate+2948];
	ld.global.f32 	%f3950, [%rd27+1509376];
	fma.rn.f32 	%f3951, %f3949, %f3950, %f3948;
	ld.shared.f32 	%f3952, [_ZZ16fused_mlp_kernelILi512ELi2048ELi16EEvPKfS1_S1_S1_S1_PfiiE14s_intermediate+2952];
	ld.global.f32 	%f3953, [%rd27+1511424];
	fma.rn.f32 	%f3954, %f3952, %f3953, %f3951;
	ld.shared.f32 	%f3955, [_ZZ16fused_mlp_kernelILi512ELi2048ELi16EEvPKfS1_S1_S1_S1_PfiiE14s_intermediate+2956];
	ld.global.f32 	%f3956, [%rd27+1513472];
	fma.rn.f32 	%f3957, %f3955, %f3956, %f3954;
	ld.shared.f32 	%f3958, [_ZZ16fused_mlp_kernelILi512ELi2048ELi16EEvPKfS1_S1_S1_S1_PfiiE14s_intermediate+2960];
	ld.global.f32 	%f3959, [%rd27+1515520];
	fma.rn.f32 	%f3960, %f3958, %f3959, %f3957;
	ld.shared.f32 	%f3961, [_ZZ16fused_mlp_kernelILi512ELi2048ELi16EEvPKfS1_S1_S1_S1_PfiiE14s_intermediate+2964];
	ld.global.f32 	%f3962, [%rd27+1517568];
	fma.rn.f32 	%f3963, %f3961, %f3962, %f3960;
	ld.shared.f32 	%f3964, [_ZZ16fused_mlp_kernelILi512ELi2048ELi16EEvPKfS1_S1_S1_S1_PfiiE14s_intermediate+2968];
	ld.global.f32 	%f3965, [%rd27+1519616];
	fma.rn.f32 	%f3966, %f3964, %f3965, %f3963;
	ld.shared.f32 	%f3967, [_ZZ16fused_mlp_kernelILi512ELi2048ELi16EEvPKfS1_S1_S1_S1_PfiiE14s_intermediate+2972];
	ld.global.f32 	%f3968, [%rd27+1521664];
	fma.rn.f32 	%f3969, %f3967, %f3968, %f3966;
	ld.shared.f32 	%f3970, [_ZZ16fused_mlp_kernelILi512ELi2048ELi16EEvPKfS1_S1_S1_S1_PfiiE14s_intermediate+2976];
	ld.global.f32 	%f3971, [%rd27+1523712];
	fma.rn.f32 	%f3972, %f3970, %f3971, %f3969;
	ld.shared.f32 	%f3973, [_ZZ16fused_mlp_kernelILi512ELi2048ELi16EEvPKfS1_S1_S1_S1_PfiiE14s_intermediate+2980];
	ld.global.f32 	%f3974, [%rd27+1525760];
	fma.rn.f32 	%f3975, %f3973, %f3974, %f3972;
	ld.shared.f32 	%f3976, [_ZZ16fused_mlp_kernelILi512ELi2048ELi16EEvPKfS1_S1_S1_S1_PfiiE14s_intermediate+2984];
	ld.global.f32 	%f3977, [%rd27+1527808];
	fma.rn.f32 	%f3978, %f3976, %f3977, %f3975;
	ld.shared.f32 	%f3979, [_ZZ16fused_mlp_kernelILi512ELi2048ELi16EEvPKfS1_S1_S1_S1_PfiiE14s_intermediate+2988];
	ld.global.f32 	%f3980, [%rd27+1529856];
	fma.rn.f32 	%f3981, %f3979, %f3980, %f3978;
	ld.shared.f32 	%f3982, [_ZZ16fused_mlp_kernelILi512ELi2048ELi16EEvPKfS1_S1_S1_S1_PfiiE14s_intermediate+2992];
	ld.global.f32 	%f3983, [%rd27+1531904];
	fma.rn.f32 	%f3984, %f3982, %f3983, %f3981;
	ld.shared.f32 	%f3985, [_ZZ16fused_mlp_kernelILi512ELi2048ELi16EEvPKfS1_S1_S1_S1_PfiiE14s_intermediate+2996];
	ld.global.f32 	%f3986, [%rd27+1533952];
	fma.rn.f32 	%f3987, %f3985, %f3986, %f3984;
	ld.shared.f32 	%f3988, [_ZZ16fused_mlp_kernelILi512ELi2048ELi16EEvPKfS1_S1_S1_S1_PfiiE14s_intermediate+3000];
	ld.global.f32 	%f3989, [%rd27+1536000];
	fma.rn.f32 	%f3990, %f3988, %f3989, %f3987;
	ld.shared.f32 	%f3991, [_ZZ16fused_mlp_kernelILi512ELi2048ELi16EEvPKfS1_S1_S1_S1_PfiiE14s_intermediate+3004];
	ld.global.f32 	%f3992, [%rd27+1538048];
	fma.rn.f32 	%f3993, %f3991, %f3992, %f3990;
	ld.shared.f32 	%f3994, [_ZZ16fused_mlp_kernelILi512ELi2048ELi16EEvPKfS1_S1_S1_S1_PfiiE14s_intermediate+3008];
	ld.global.f32 	%f3995, [%rd27+1540096];
	fma.rn.f32 	%f3996, %f3994, %f3995, %f3993;
	ld.shared.f32 	%f3997, [_ZZ16fused_mlp_kernelILi512ELi2048ELi16EEvPKfS1_S1_S1_S1_PfiiE14s_intermediate+3012];
	ld.global.f32 	%f3998, [%rd27+1542144];
	fma.rn.f32 	%f3999, %f3997, %f3998, %f3996;
	ld.shared.f32 	%f4000, [_ZZ16fused_mlp_kernelILi512ELi2048ELi16EEvPKfS1_S1_S1_S1_PfiiE14s_intermediate+3016];
	ld.global.f32 	%f4001, [%rd27+1544192];
	fma.rn.f32 	%f4002, %f4000, %f4001, %f3999;
	ld.shared.f32 	%f4003, [_ZZ16fused_mlp_kernelILi512ELi2048ELi16EEvPKfS1_S1_S1_S1_PfiiE14s_intermediate+3020];
	ld.global.f32 	%f4004, [%rd27+1546240];
	fma.rn.f32 	%f4005, %f4003, %f4004, %f4002;
	ld.shared.f32 	%f4006, [_ZZ16fused_mlp_kernelILi512ELi2048ELi16EEvPKfS1_S1_S1_S1_PfiiE14s_intermediate+3024];
	ld.global.f32 	%f4007, [%rd27+1548288];
	fma.rn.f32 	%f4008, %f4006, %f4007, %f4005;
	ld.shared.f32 	%f4009, [_ZZ16fused_mlp_kernelILi512ELi2048ELi16EEvPKfS1_S1_S1_S1_PfiiE14s_intermediate+3028];
	ld.global.f32 	%f4010, [%rd27+1550336];
	fma.rn.f32 	%f4011, %f4009, %f4010, %f4008;
	ld.shared.f32 	%f4012, [_ZZ16fused_mlp_kernelILi512ELi2048ELi16EEvPKfS1_S1_S1_S1_PfiiE14s_intermediate+3032];
	ld.global.f32 	%f4013, [%rd27+1552384];
	fma.rn.f32 	%f4014, %f4012, %f4013, %f4011;
	ld.shared.f32 	%f4015, [_ZZ16fused_mlp_kernelILi512ELi2048ELi16EEvPKfS1_S1_S1_S1_PfiiE14s_intermediate+3036];
	ld.global.f32 	%f4016, [%rd27+1554432];
	fma.rn.f32 	%f4017, %f4015, %f4016, %f4014;
	ld.shared.f32 	%f4018, [_ZZ16fused_mlp_kernelILi512ELi2048ELi16EEvPKfS1_S1_S1_S1_PfiiE14s_intermediate+3040];
	ld.global.f32 	%f4019, [%rd27+1556480];
	fma.rn.f32 	%f4020, %f4018, %f4019, %f4017;
	ld.shared.f32 	%f4021, [_ZZ16fused_mlp_kernelILi512ELi2048ELi16EEvPKfS1_S1_S1_S1_PfiiE14s_intermediate+3044];
	ld.global.f32 	%f4022, [%rd27+1558528];
	fma.rn.f32 	%f4023, %f4021, %f4022, %f4020;
	ld.shared.f32 	%f4024, [_ZZ16fused_mlp_kernelILi512ELi2048ELi16EEvPKfS1_S1_S1_S1_PfiiE14s_intermediate+3048];
	ld.global.f32 	%f4025, [%rd27+1560576];
	fma.rn.f32 	%f4026, %f4024, %f4025, %f4023;
	ld.shared.f32 	%f4027, [_ZZ16fused_mlp_kernelILi512ELi2048ELi16EEvPKfS1_S1_S1_S1_PfiiE14s_intermediate+3052];
	ld.global.f32 	%f4028, [%rd27+1562624];
	fma.rn.f32 	%f4029, %f4027, %f4028, %f4026;
	ld.shared.f32 	%f4030, [_ZZ16fused_mlp_kernelILi512ELi2048ELi16EEvPKfS1_S1_S1_S1_PfiiE14s_intermediate+3056];
	ld.global.f32 	%f4031, [%rd27+1564672];
	fma.rn.f32 	%f4032, %f4030, %f4031, %f4029;
	ld.shared.f32 	%f4033, [_ZZ16fused_mlp_kernelILi512ELi2048ELi16EEvPKfS1_S1_S1_S1_PfiiE14s_intermediate+3060];
	ld.global.f32 	%f4034, [%rd27+1566720];
	fma.rn.f32 	%f4035, %f4033, %f4034, %f4032;
	ld.shared.f32 	%f4036, [_ZZ16fused_mlp_kernelILi512ELi2048ELi16EEvPKfS1_S1_S1_S1_PfiiE14s_intermediate+3064];
	ld.global.f32 	%f4037, [%rd27+1568768];
	fma.rn.f32 	%f4038, %f4036, %f4037, %f4035;
	ld.shared.f32 	%f4039, [_ZZ16fused_mlp_kernelILi512ELi2048ELi16EEvPKfS1_S1_S1_S1_PfiiE14s_intermediate+3068];
	ld.global.f32 	%f4040, [%rd27+1570816];
	fma.rn.f32 	%f4041, %f4039, %f4040, %f4038;
	ld.shared.f32 	%f4042, [_ZZ16fused_mlp_kernelILi512ELi2048ELi16EEvPKfS1_S1_S1_S1_PfiiE14s_intermediate+3072];
	ld.global.f32 	%f4043, [%rd27+1572864];
	fma.rn.f32 	%f4044, %f4042, %f4043, %f4041;
	ld.shared.f32 	%f4045, [_ZZ16fused_mlp_kernelILi512ELi2048ELi16EEvPKfS1_S1_S1_S1_PfiiE14s_intermediate+3076];
	ld.global.f32 	%f4046, [%rd27+1574912];
	fma.rn.f32 	%f4047, %f4045, %f4046, %f4044;
	ld.shared.f32 	%f4048, [_ZZ16fused_mlp_kernelILi512ELi2048ELi16EEvPKfS1_S1_S1_S1_PfiiE14s_intermediate+3080];
	ld.global.f32 	%f4049, [%rd27+1576960];
	fma.rn.f32 	%f4050, %f4048, %f4049, %f4047;
	ld.shared.f32 	%f4051, [_ZZ16fused_mlp_kernelILi512ELi2048ELi16EEvPKfS1_S1_S1_S1_PfiiE14s_intermediate+3084];
	ld.global.f32 	%f4052, [%rd27+1579008];
	fma.rn.f32 	%f4053, %f4051, %f4052, %f4050;
	ld.shared.f32 	%f4054, [_ZZ16fused_mlp_kernelILi512ELi2048ELi16EEvPKfS1_S1_S1_S1_PfiiE14s_intermediate+3088];
	ld.global.f32 	%f4055, [%rd27+1581056];
	fma.rn.f32 	%f4056, %f4054, %f4055, %f4053;
	ld.shared.f32 	%f4057, [_ZZ16fused_mlp_kernelILi512ELi2048ELi16EEvPKfS1_S1_S1_S1_PfiiE14s_intermediate+3092];
	ld.global.f32 	%f4058, [%rd27+1583104];
	fma.rn.f32 	%f4059, %f4057, %f4058, %f4056;
	ld.shared.f32 	%f4060, [_ZZ16fused_mlp_kernelILi512ELi2048ELi16EEvPKfS1_S1_S1_S1_PfiiE14s_intermediate+3096];
	ld.global.f32 	%f4061, [%rd27+1585152];
	fma.rn.f32 	%f4062, %f4060, %f4061, %f4059;
	ld.shared.f32 	%f4063, [_ZZ16fused_mlp_kernelILi512ELi2048ELi16EEvPKfS1_S1_S1_S1_PfiiE14s_intermediate+3100];
	ld.global.f32 	%f4064, [%rd27+1587200];
	fma.rn.f32 	%f4065, %f4063, %f4064, %f4062;
	ld.shared.f32 	%f4066, [_ZZ16fused_mlp_kernelILi512ELi2048ELi16EEvPKfS1_S1_S1_S1_PfiiE14s_intermediate+3104];
	ld.global.f32 	%f4067, [%rd27+1589248];
	fma.rn.f32 	%f4068, %f4066, %f4067, %f4065;
	ld.shared.f32 	%f4069, [_ZZ16fused_mlp_kernelILi512ELi2048ELi16EEvPKfS1_S1_S1_S1_PfiiE14s_intermediate+3108];
	ld.global.f32 	%f4070, [%rd27+1591296];
	fma.rn.f32 	%f4071, %f4069, %f4070, %f4068;
	ld.shared.f32 	%f4072, [_ZZ16fused_mlp_kernelILi512ELi2048ELi16EEvPKfS1_S1_S1_S1_PfiiE14s_intermediate+3112];
	ld.global.f32 	%f4073, [%rd27+1593344];
	fma.rn.f32 	%f4074, %f4072, %f4073, %f4071;
	ld.shared.f32 	%f4075, [_ZZ16fused_mlp_kernelILi512ELi2048ELi16EEvPKfS1_S1_S1_S1_PfiiE14s_intermediate+3116];
	ld.global.f32 	%f4076, [%rd27+1595392];
	fma.rn.f32 	%f4077, %f4075, %f4076, %f4074;
	ld.shared.f32 	%f4078, [_ZZ16fused_mlp_kernelILi512ELi2048ELi16EEvPKfS1_S1_S1_S1_PfiiE14s_intermediate+3120];
	ld.global.f32 	%f4079, [%rd27+1597440];
	fma.rn.f32 	%f4080, %f4078, %f4079, %f4077;
	ld.shared.f32 	%f4081, [_ZZ16fused_mlp_kernelILi512ELi2048ELi16EEvPKfS1_S1_S1_S1_PfiiE14s_intermediate+3124];
	ld.global.f32 	%f4082, [%rd27+1599488];
	fma.rn.f32 	%f4083, %f4081, %f4082, %f4080;
	ld.shared.f32 	%f4084, [_ZZ16fused_mlp_kernelILi512ELi2048ELi16EEvPKfS1_S1_S1_S1_PfiiE14s_intermediate+3128];
	ld.global.f32 	%f4085, [%rd27+1601536];
	fma.rn.f32 	%f4086, %f4084, %f4085, %f4083;
	ld.shared.f32 	%f4087, [_ZZ16fused_mlp_kernelILi512ELi2048ELi16EEvPKfS1_S1_S1_S1_PfiiE14s_intermediate+3132];
	ld.global.f32 	%f4088, [%rd27+1603584];
	fma.rn.f32 	%f4089, %f4087, %f4088, %f4086;
	ld.shared.f32 	%f4090, [_ZZ16fused_mlp_kernelILi512ELi2048ELi16EEvPKfS1_S1_S1_S1_PfiiE14s_intermediate+3136];
	ld.global.f32 	%f4091, [%rd27+1605632];
	fma.rn.f32 	%f4092, %f4090, %f4091, %f4089;
	ld.shared.f32 	%f4093, [_ZZ16fused_mlp_kernelILi512ELi2048ELi16EEvPKfS1_S1_S1_S1_PfiiE14s_intermediate+3140];
	ld.global.f32 	%f4094, [%rd27+1607680];
	fma.rn.f32 	%f4095, %f4093, %f4094, %f4092;
	ld.shared.f32 	%f4096, [_ZZ16fused_mlp_kernelILi512ELi2048ELi16EEvPKfS1_S1_S1_S1_PfiiE14s_intermediate+3144];
	ld.global.f32 	%f4097, [%rd27+1609728];
	fma.rn.f32 	%f4098, %f4096, %f4097, %f4095;
	ld.shared.f32 	%f4099, [_ZZ16fused_mlp_kernelILi512ELi2048ELi16EEvPKfS1_S1_S1_S1_PfiiE14s_intermediate+3148];
	ld.global.f32 	%f4100, [%rd27+1611776];
	fma.rn.f32 	%f4101, %f4099, %f4100, %f4098;
	ld.shared.f32 	%f4102, [_ZZ16fused_mlp_kernelILi512ELi2048ELi16EEvPKfS1_S1_S1_S1_PfiiE14s_intermediate+3152];
	ld.global.f32 	%f4103, [%rd27+1613824];
	fma.rn.f32 	%f4104, %f4102, %f4103, %f4101;
	ld.shared.f32 	%f4105, [_ZZ16fused_mlp_kernelILi512ELi2048ELi16EEvPKfS1_S1_S1_S1_PfiiE14s_intermediate+3156];
	ld.global.f32 	%f4106, [%rd27+1615872];
	fma.rn.f32 	%f4107, %f4105, %f4106, %f4104;
	ld.shared.f32 	%f4108, [_ZZ16fused_mlp_kernelILi512ELi2048ELi16EEvPKfS1_S1_S1_S1_PfiiE14s_intermediate+3160];
	ld.global.f32 	%f4109, [%rd27+1617920];
	fma.rn.f32 	%f4110, %f4108, %f4109, %f4107;
	ld.shared.f32 	%f4111, [_ZZ16fused_mlp_kernelILi512ELi2048ELi16EEvPKfS1_S1_S1_S1_PfiiE14s_intermediate+3164];
	ld.global.f32 	%f4112, [%rd27+1619968];
	fma.rn.f32 	%f4113, %f4111, %f4112, %f4110;
	ld.shared.f32 	%f4114, [_ZZ16fused_mlp_kernelILi512ELi2048ELi16EEvPKfS1_S1_S1_S1_PfiiE14s_intermediate+3168];
	ld.global.f32 	%f4115, [%rd27+1622016];
	fma.rn.f32 	%f4116, %f4114, %f4115, %f4113;
	ld.shared.f32 	%f4117, [_ZZ16fused_mlp_kernelILi512ELi2048ELi16EEvPKfS1_S1_S1_S1_PfiiE14s_intermediate+3172];
	ld.global.f32 	%f4118, [%rd27+1624064];
	fma.rn.f32 	%f4119, %f4117, %f4118, %f4116;
	ld.shared.f32 	%f4120, [_ZZ16fused_mlp_kernelILi512ELi2048ELi16EEvPKfS1_S1_S1_S1_PfiiE14s_intermediate+3176];
	ld.global.f32 	%f4121, [%rd27+1626112];
	fma.rn.f32 	%f4122, %f4120, %f4121, %f4119;
	ld.shared.f32 	%f4123, [_ZZ16fused_mlp_kernelILi512ELi2048ELi16EEvPKfS1_S1_S1_S1_PfiiE14s_intermediate+3180];
	ld.global.f32 	%f4124, [%rd27+1628160];
	fma.rn.f32 	%f4125, %f4123, %f4124, %f4122;
	ld.shared.f32 	%f4126, [_ZZ16fused_mlp_kernelILi512ELi2048ELi16EEvPKfS1_S1_S1_S1_PfiiE14s_intermediate+3184];
	ld.global.f32 	%f4127, [%rd27+1630208];
	fma.rn.f32 	%f4128, %f4126, %f4127, %f4125;
	ld.shared.f32 	%f4129, [_ZZ16fused_mlp_kernelILi512ELi2048ELi16EEvPKfS1_S1_S1_S1_PfiiE14s_intermediate+3188];
	ld.global.f32 	%f4130, [%rd27+1632256];
	fma.rn.f32 	%f4131, %f4129, %f4130, %f4128;
	ld.shared.f32 	%f4132, [_ZZ16fused_mlp_kernelILi512ELi2048ELi16EEvPKfS1_S1_S1_S1_PfiiE14s_intermediate+3192];
	ld.global.f32 	%f4133, [%rd27+1634304];
	fma.rn.f32 	%f4134, %f4132, %f4133, %f4131;
	ld.shared.f32 	%f4135, [_ZZ16fused_mlp_kernelILi512ELi2048ELi16EEvPKfS1_S1_S1_S1_PfiiE14s_intermediate+3196];
	ld.global.f32 	%f4136, [%rd27+1636352];
	fma.rn.f32 	%f4137, %f4135, %f4136, %f4134;
	ld.shared.f32 	%f4138, [_ZZ16fused_mlp_kernelILi512ELi2048ELi16EEvPKfS1_S1_S1_S1_PfiiE14s_intermediate+3200];
	ld.global.f32 	%f4139, [%rd27+1638400];
	fma.rn.f32 	%f4140, %f4138, %f4139, %f4137;
	ld.shared.f32 	%f4141, [_ZZ16fused_mlp_kernelILi512ELi2048ELi16EEvPKfS1_S1_S1_S1_PfiiE14s_intermediate+3204];
	ld.global.f32 	%f4142, [%rd27+1640448];
	fma.rn.f32 	%f4143, %f4141, %f4142, %f4140;
	ld.shared.f32 	%f4144, [_ZZ16fused_mlp_kernelILi512ELi2048ELi16EEvPKfS1_S1_S1_S1_PfiiE14s_intermediate+3208];
	ld.global.f32 	%f4145, [%rd27+1642496];
	fma.rn.f32 	%f4146, %f4144, %f4145, %f4143;
	ld.shared.f32 	%f4147, [_ZZ16fused_mlp_kernelILi512ELi2048ELi16EEvPKfS1_S1_S1_S1_PfiiE14s_intermediate+3212];
	ld.global.f32 	%f4148, [%rd27+1644544];
	fma.rn.f32 	%f4149, %f4147, %f4148, %f4146;
	ld.shared.f32 	%f4150, [_ZZ16fused_mlp_kernelILi512ELi2048ELi16EEvPKfS1_S1_S1_S1_PfiiE14s_intermediate+3216];
	ld.global.f32 	%f4151, [%rd27+1646592];
	fma.rn.f32 	%f4152, %f4150, %f4151, %f4149;
	ld.shared.f32 	%f4153, [_ZZ16fused_mlp_kernelILi512ELi2048ELi16EEvPKfS1_S1_S1_S1_PfiiE14s_intermediate+3220];
	ld.global.f32 	%f4154, [%rd27+1648640];
	fma.rn.f32 	%f4155, %f4153, %f4154, %f4152;
	ld.shared.f32 	%f4156, [_ZZ16fused_mlp_kernelILi512ELi2048ELi16EEvPKfS1_S1_S1_S1_PfiiE14s_intermediate+3224];
	ld.global.f32 	%f4157, [%rd27+1650688];
	fma.rn.f32 	%f4158, %f4156, %f4157, %f4155;
	ld.shared.f32 	%f4159, [_ZZ16fused_mlp_kernelILi512ELi2048ELi16EEvPKfS1_S1_S1_S1_PfiiE14s_intermediate+3228];
	ld.global.f32 	%f4160, [%rd27+1652736];
	fma.rn.f32 	%f4161, %f4159, %f4160, %f4158;
	ld.shared.f32 	%f4162, [_ZZ16fused_mlp_kernelILi512ELi2048ELi16EEvPKfS1_S1_S1_S1_PfiiE14s_intermediate+3232];
	ld.global.f32 	%f4163, [%rd27+1654784];
	fma.rn.f32 	%f4164, %f4162, %f4163, %f4161;
	ld.shared.f32 	%f4165, [_ZZ16fused_mlp_kernelILi512ELi2048ELi16EEvPKfS1_S1_S1_S1_PfiiE14s_intermediate+3236];
	ld.global.f32 	%f4166, [%rd27+1656832];
	fma.rn.f32 	%f4167, %f4165, %f4166, %f4164;
	ld.shared.f32 	%f4168, [_ZZ16fused_mlp_kernelILi512ELi2048ELi16EEvPKfS1_S1_S1_S1_PfiiE14s_intermediate+3240];
	ld.global.f32 	%f4169, [%rd27+1658880];
	fma.rn.f32 	%f4170, %f4168, %f4169, %f4167;
	ld.shared.f32 	%f4171, [_ZZ16fused_mlp_kernelILi512ELi2048ELi16EEvPKfS1_S1_S1_S1_PfiiE14s_intermediate+3244];
	ld.global.f32 	%f4172, [%rd27+1660928];
	fma.rn.f32 	%f4173, %f4171, %f4172, %f4170;
	ld.shared.f32 	%f4174, [_ZZ16fused_mlp_kernelILi512ELi2048ELi16EEvPKfS1_S1_S1_S1_PfiiE14s_intermediate+3248];
	ld.global.f32 	%f4175, [%rd27+1662976];
	fma.rn.f32 	%f4176, %f4174, %f4175, %f4173;
	ld.shared.f32 	%f4177, [_ZZ16fused_mlp_kernelILi512ELi2048ELi16EEvPKfS1_S1_S1_S1_PfiiE14s_intermediate+3252];
	ld.global.f32 	%f4178, [%rd27+1665024];
	fma.rn.f32 	%f4179, %f4177, %f4178, %f4176;
	ld.shared.f32 	%f4180, [_ZZ16fused_mlp_kernelILi512ELi2048ELi16EEvPKfS1_S1_S1_S1_PfiiE14s_intermediate+3256];
	ld.global.f32 	%f4181, [%rd27+1667072];
	fma.rn.f32 	%f4182, %f4180, %f4181, %f4179;
	ld.shared.f32 	%f4183, [_ZZ16fused_mlp_kernelILi512ELi2048ELi16EEvPKfS1_S1_S1_S1_PfiiE14s_intermediate+3260];
	ld.global.f32 	%f4184, [%rd27+1669120];
	fma.rn.f32 	%f4185, %f4183, %f4184, %f4182;
	ld.shared.f32 	%f4186, [_ZZ16fused_mlp_kernelILi512ELi2048ELi16EEvPKfS1_S1_S1_S1_PfiiE14s_intermediate+3264];
	ld.global.f32 	%f4187, [%rd27+1671168];
	fma.rn.f32 	%f4188, %f4186, %f4187, %f4185;
	ld.shared.f32 	%f4189, [_ZZ16fused_mlp_kernelILi512ELi2048ELi16EEvPKfS1_S1_S1_S1_PfiiE14s_intermediate+3268];
	ld.global.f32 	%f4190, [%rd27+1673216];
	fma.rn.f32 	%f4191, %f4189, %f4190, %f4188;
	ld.shared.f32 	%f4192, [_ZZ16fused_mlp_kernelILi512ELi2048ELi16EEvPKfS1_S1_S1_S1_PfiiE14s_intermediate+3272];
	ld.global.f32 	%f4193, [%rd27+1675264];
	fma.rn.f32 	%f4194, %f4192, %f4193, %f4191;
	ld.shared.f32 	%f4195, [_ZZ16fused_mlp_kernelILi512ELi2048ELi16EEvPKfS1_S1_S1_S1_PfiiE14s_intermediate+3276];
	ld.global.f32 	%f4196, [%rd27+1677312];
	fma.rn.f32 	%f4197, %f4195, %f4196, %f4194;
	ld.shared.f32 	%f4198, [_ZZ16fused_mlp_kernelILi512ELi2048ELi16EEvPKfS1_S1_S1_S1_PfiiE14s_intermediate+3280];
	ld.global.f32 	%f4199, [%rd27+1679360];
	fma.rn.f32 	%f4200, %f4198, %f4199, %f4197;
	ld.shared.f32 	%f4201, [_ZZ16fused_mlp_kernelILi512ELi2048ELi16EEvPKfS1_S1_S1_S1_PfiiE14s_intermediate+3284];
	ld.global.f32 	%f4202, [%rd27+1681408];
	fma.rn.f32 	%f4203, %f4201, %f4202, %f4200;
	ld.shared.f32 	%f4204, [_ZZ16fused_mlp_kernelILi512ELi2048ELi16EEvPKfS1_S1_S1_S1_PfiiE14s_intermediate+3288];
	ld.global.f32 	%f4205, [%rd27+1683456];
	fma.rn.f32 	%f4206, %f4204, %f4205, %f4203;
	ld.shared.f32 	%f4207, [_ZZ16fused_mlp_kernelILi512ELi2048ELi16EEvPKfS1_S1_S1_S1_PfiiE14s_intermediate+3292];
	ld.global.f32 	%f4208, [%rd27+1685504];
	fma.rn.f32 	%f4209, %f4207, %f4208, %f4206;
	ld.shared.f32 	%f4210, [_ZZ16fused_mlp_kernelILi512ELi2048ELi16EEvPKfS1_S1_S1_S1_PfiiE14s_intermediate+3296];
	ld.global.f32 	%f4211, [%rd27+1687552];
	fma.rn.f32 	%f4212, %f4210, %f4211, %f4209;
	ld.shared.f32 	%f4213, [_ZZ16fused_mlp_kernelILi512ELi2048ELi16EEvPKfS1_S1_S1_S1_PfiiE14s_intermediate+3300];
	ld.global.f32 	%f4214, [%rd27+1689600];
	fma.rn.f32 	%f4215, %f4213, %f4214, %f4212;
	ld.shared.f32 	%f4216, [_ZZ16fused_mlp_kernelILi512ELi2048ELi16EEvPKfS1_S1_S1_S1_PfiiE14s_intermediate+3304];
	ld.global.f32 	%f4217, [%rd27+1691648];
	fma.rn.f32 	%f4218, %f4216, %f4217, %f4215;
	ld.shared.f32 	%f4219, [_ZZ16fused_mlp_kernelILi512ELi2048ELi16EEvPKfS1_S1_S1_S1_PfiiE14s_intermediate+3308];
	ld.global.f32 	%f4220, [%rd27+1693696];
	fma.rn.f32 	%f4221, %f4219, %f4220, %f4218;
	ld.shared.f32 	%f4222, [_ZZ16fused_mlp_kernelILi512ELi2048ELi16EEvPKfS1_S1_S1_S1_PfiiE14s_intermediate+3312];
	ld.global.f32 	%f4223, [%rd27+1695744];
	fma.rn.f32 	%f4224, %f4222, %f4223, %f4221;
	ld.shared.f32 	%f4225, [_ZZ16fused_mlp_kernelILi512ELi2048ELi16EEvPKfS1_S1_S1_S1_PfiiE14s_intermediate+3316];
	ld.global.f32 	%f4226, [%rd27+1697792];
	fma.rn.f32 	%f4227, %f4225, %f4226, %f4224;
	ld.shared.f32 	%f4228, [_ZZ16fused_mlp_kernelILi512ELi2048ELi16EEvPKfS1_S1_S1_S1_PfiiE14s_intermediate+3320];
	ld.global.f32 	%f4229, [%rd27+1699840];
	fma.rn.f32 	%f4230, %f4228, %f4229, %f4227;
	ld.shared.f32 	%f4231, [_ZZ16fused_mlp_kernelILi512ELi2048ELi16EEvPKfS1_S1_S1_S1_PfiiE14s_intermediate+3324];
	ld.global.f32 	%f4232, [%rd27+1701888];
	fma.rn.f32 	%f4233, %f4231, %f4232, %f4230;
	ld.shared.f32 	%f4234, [_ZZ16fused_mlp_kernelILi512ELi2048ELi16EEvPKfS1_S1_S1_S1_PfiiE14s_intermediate+3328];
	ld.global.f32 	%f4235, [%rd27+1703936];
	fma.rn.f32 	%f4236, %f4234, %f4235, %f4233;
	ld.shared.f32 	%f4237, [_ZZ16fused_mlp_kernelILi512ELi2048ELi16EEvPKfS1_S1_S1_S1_PfiiE14s_intermediate+3332];
	ld.global.f32 	%f4238, [%rd27+1705984];
	fma.rn.f32 	%f4239, %f4237, %f4238, %f4236;
	ld.shared.f32 	%f4240, [_ZZ16fused_mlp_kernelILi512ELi2048ELi16EEvPKfS1_S1_S1_S1_PfiiE14s_intermediate+3336];
	ld.global.f32 	%f4241, [%rd27+1708032];
	fma.rn.f32 	%f4242, %f4240, %f4241, %f4239;
	ld.shared.f32 	%f4243, [_ZZ16fused_mlp_kernelILi512ELi2048ELi16EEvPKfS1_S1_S1_S1_PfiiE14s_intermediate+3340];
	ld.global.f32 	%f4244, [%rd27+1710080];
	fma.rn.f32 	%f4245, %f4243, %f4244, %f4242;
	ld.shared.f32 	%f4246, [_ZZ16fused_mlp_kernelILi512ELi2048ELi16EEvPKfS1_S1_S1_S1_PfiiE14s_intermediate+3344];
	ld.global.f32 	%f4247, [%rd27+1712128];
	fma.rn.f32 	%f4248, %f4246, %f4247, %f4245;
	ld.shared.f32 	%f4249, [_ZZ16fused_mlp_kernelILi512ELi2048ELi16EEvPKfS1_S1_S1_S1_PfiiE14s_intermediate+3348];
	ld.global.f32 	%f4250, [%rd27+1714176];
	fma.rn.f32 	%f4251, %f4249, %f4250, %f4248;
	ld.shared.f32 	%f4252, [_ZZ16fused_mlp_kernelILi512ELi2048ELi16EEvPKfS1_S1_S1_S1_PfiiE14s_intermediate+3352];
	ld.global.f32 	%f4253, [%rd27+1716224];
	fma.rn.f32 	%f4254, %f4252, %f4253, %f4251;
	ld.shared.f32 	%f4255, [_ZZ16fused_mlp_kernelILi512ELi2048ELi16EEvPKfS1_S1_S1_S1_PfiiE14s_intermediate+3356];
	ld.global.f32 	%f4256, [%rd27+1718272];
	fma.rn.f32 	%f4257, %f4255, %f4256, %f4254;
	ld.shared.f32 	%f4258, [_ZZ16fused_mlp_kernelILi512ELi2048ELi16EEvPKfS1_S1_S1_S1_PfiiE14s_intermediate+3360];
	ld.global.f32 	%f4259, [%rd27+1720320];
	fma.rn.f32 	%f4260, %f4258, %f4259, %f4257;
	ld.shared.f32 	%f4261, [_ZZ16fused_mlp_kernelILi512ELi2048ELi16EEvPKfS1_S1_S1_S1_PfiiE14s_intermediate+3364];
	ld.global.f32 	%f4262, [%rd27+1722368];
	fma.rn.f32 	%f4263, %f4261, %f4262, %f4260;
	ld.shared.f32 	%f4264, [_ZZ16fused_mlp_kernelILi512ELi2048ELi16EEvPKfS1_S1_S1_S1_PfiiE14s_intermediate+3368];
	ld.global.f32 	%f4265, [%rd27+1724416];
	fma.rn.f32 	%f4266, %f4264, %f4265, %f4263;
	ld.shared.f32 	%f4267, [_ZZ16fused_mlp_kernelILi512ELi2048ELi16EEvPKfS1_S1_S1_S1_PfiiE14s_intermediate+3372];
	ld.global.f32 	%f4268, [%rd27+1726464];
	fma.rn.f32 	%f4269, %f4267, %f4268, %f4266;
	ld.shared.f32 	%f4270, [_ZZ16fused_mlp_kernelILi512ELi2048ELi16EEvPKfS1_S1_S1_S1_PfiiE14s_intermediate+3376];
	ld.global.f32 	%f4271, [%rd27+1728512];
	fma.rn.f32 	%f4272, %f4270, %f4271, %f4269;
	ld.shared.f32 	%f4273, [_ZZ16fused_mlp_kernelILi512ELi2048ELi16EEvPKfS1_S1_S1_S1_PfiiE14s_intermediate+3380];
	ld.global.f32 	%f4274, [%rd27+1730560];
	fma.rn.f32 	%f4275, %f4273, %f4274, %f4272;
	ld.shared.f32 	%f4276, [_ZZ16fused_mlp_kernelILi512ELi2048ELi16EEvPKfS1_S1_S1_S1_PfiiE14s_intermediate+3384];
	ld.global.f32 	%f4277, [%rd27+1732608];
	fma.rn.f32 	%f4278, %f4276, %f4277, %f4275;
	ld.shared.f32 	%f4279, [_ZZ16fused_mlp_kernelILi512ELi2048ELi16EEvPKfS1_S1_S1_S1_PfiiE14s_intermediate+3388];
	ld.global.f32 	%f4280, [%rd27+1734656];
	fma.rn.f32 	%f4281, %f4279, %f4280, %f4278;
	ld.shared.f32 	%f4282, [_ZZ16fused_mlp_kernelILi512ELi2048ELi16EEvPKfS1_S1_S1_S1_PfiiE14s_intermediate+3392];
	ld.global.f32 	%f4283, [%rd27+1736704];
	fma.rn.f32 	%f4284, %f4282, %f4283, %f4281;
	ld.shared.f32 	%f4285, [_ZZ16fused_mlp_kernelILi512ELi2048ELi16EEvPKfS1_S1_S1_S1_PfiiE14s_intermediate+3396];
	ld.global.f32 	%f4286, [%rd27+1738752];
	fma.rn.f32 	%f4287, %f4285, %f4286, %f4284;
	ld.shared.f32 	%f4288, [_ZZ16fused_mlp_kernelILi512ELi2048ELi16EEvPKfS1_S1_S1_S1_PfiiE14s_intermediate+3400];
	ld.global.f32 	%f4289, [%rd27+1740800];
	fma.rn.f32 	%f4290, %f4288, %f4289, %f4287;
	ld.shared.f32 	%f4291, [_ZZ16fused_mlp_kernelILi512ELi2048ELi16EEvPKfS1_S1_S1_S1_PfiiE14s_intermediate+3404];
	ld.global.f32 	%f4292, [%rd27+1742848];
	fma.rn.f32 	%f4293, %f4291, %f4292, %f4290;
	ld.shared.f32 	%f4294, [_ZZ16fused_mlp_kernelILi512ELi2048ELi16EEvPKfS1_S1_S1_S1_PfiiE14s_intermediate+3408];
	ld.global.f32 	%f4295, [%rd27+1744896];
	fma.rn.f32 	%f4296, %f4294, %f4295, %f4293;
	ld.shared.f32 	%f4297, [_ZZ16fused_mlp_kernelILi512ELi2048ELi16EEvPKfS1_S1_S1_S1_PfiiE14s_intermediate+3412];
	ld.global.f32 	%f4298, [%rd27+1746944];
	fma.rn.f32 	%f4299, %f4297, %f4298, %f4296;
	ld.shared.f32 	%f4300, [_ZZ16fused_mlp_kernelILi512ELi2048ELi16EEvPKfS1_S1_S1_S1_PfiiE14s_intermediate+3416];
	ld.global.f32 	%f4301, [%rd27+1748992];
	fma.rn.f32 	%f4302, %f4300, %f4301, %f4299;
	ld.shared.f32 	%f4303, [_ZZ16fused_mlp_kernelILi512ELi2048ELi16EEvPKfS1_S1_S1_S1_PfiiE14s_intermediate+3420];
	ld.global.f32 	%f4304, [%rd27+1751040];
	fma.rn.f32 	%f4305, %f4303, %f4304, %f4302;
	ld.shared.f32 	%f4306, [_ZZ16fused_mlp_kernelILi512ELi2048ELi16EEvPKfS1_S1_S1_S1_PfiiE14s_intermediate+3424];
	ld.global.f32 	%f4307, [%rd27+1753088];
	fma.rn.f32 	%f4308, %f4306, %f4307, %f4305;
	ld.shared.f32 	%f4309, [_ZZ16fused_mlp_kernelILi512ELi2048ELi16EEvPKfS1_S1_S1_S1_PfiiE14s_intermediate+3428];
	ld.global.f32 	%f4310, [%rd27+1755136];
	fma.rn.f32 	%f4311, %f4309, %f4310, %f4308;
	ld.shared.f32 	%f4312, [_ZZ16fused_mlp_kernelILi512ELi2048ELi16EEvPKfS1_S1_S1_S1_PfiiE14s_intermediate+3432];
	ld.global.f32 	%f4313, [%rd27+1757184];
	fma.rn.f32 	%f4314, %f4312, %f4313, %f4311;
	ld.shared.f32 	%f4315, [_ZZ16fused_mlp_kernelILi512ELi2048ELi16EEvPKfS1_S1_S1_S1_PfiiE14s_intermediate+3436];
	ld.global.f32 	%f4316, [%rd27+1759232];
	fma.rn.f32 	%f4317, %f4315, %f4316, %f4314;
	ld.shared.f32 	%f4318, [_ZZ16fused_mlp_kernelILi512ELi2048ELi16EEvPKfS1_S1_S1_S1_PfiiE14s_intermediate+3440];
	ld.global.f32 	%f4319, [%rd27+1761280];
	fma.rn.f32 	%f4320, %f4318, %f4319, %f4317;
	ld.shared.f32 	%f4321, [_ZZ16fused_mlp_kernelILi512ELi2048ELi16EEvPKfS1_S1_S1_S1_PfiiE14s_intermediate+3444];
	ld.global.f32 	%f4322, [%rd27+1763328];
	fma.rn.f32 	%f4323, %f4321, %f4322, %f4320;
	ld.shared.f32 	%f4324, [_ZZ16fused_mlp_kernelILi512ELi2048ELi16EEvPKfS1_S1_S1_S1_PfiiE14s_intermediate+3448];
	ld.global.f32 	%f4325, [%rd27+1765376];
	fma.rn.f32 	%f4326, %f4324, %f4325, %f4323;
	ld.shared.f32 	%f4327, [_ZZ16fused_mlp_kernelILi512ELi2048ELi16EEvPKfS1_S1_S1_S1_PfiiE14s_intermediate+3452];
	ld.global.f32 	%f4328, [%rd27+1767424];
	fma.rn.f32 	%f4329, %f4327, %f4328, %f4326;
	ld.shared.f32 	%f4330, [_ZZ16fused_mlp_kernelILi512ELi2048ELi16EEvPKfS1_S1_S1_S1_PfiiE14s_intermediate+3456];
	ld.global.f32 	%f4331, [%rd27+1769472];
	fma.rn.f32 	%f4332, %f4330, %f4331, %f4329;
	ld.shared.f32 	%f4333, [_ZZ16fused_mlp_kernelILi512ELi2048ELi16EEvPKfS1_S1_S1_S1_PfiiE14s_intermediate+3460];
	ld.global.f32 	%f4334, [%rd27+1771520];
	fma.rn.f32 	%f4335, %f4333, %f4334, %f4332;
	ld.shared.f32 	%f4336, [_ZZ16fused_mlp_kernelILi512ELi2048ELi16EEvPKfS1_S1_S1_S1_PfiiE14s_intermediate+3464];
	ld.global.f32 	%f4337, [%rd27+1773568];
	fma.rn.f32 	%f4338, %f4336, %f4337, %f4335;
	ld.shared.f32 	%f4339, [_ZZ16fused_mlp_kernelILi512ELi2048ELi16EEvPKfS1_S1_S1_S1_PfiiE14s_intermediate+3468];
	ld.global.f32 	%f4340, [%rd27+1775616];
	fma.rn.f32 	%f4341, %f4339, %f4340, %f4338;
	ld.shared.f32 	%f4342, [_ZZ16fused_mlp_kernelILi512ELi2048ELi16EEvPKfS1_S1_S1_S1_PfiiE14s_intermediate+3472];
	ld.global.f32 	%f4343, [%rd27+1777664];
	fma.rn.f32 	%f4344, %f4342, %f4343, %f4341;
	ld.shared.f32 	%f4345, [_ZZ16fused_mlp_kernelILi512ELi2048ELi16EEvPKfS1_S1_S1_S1_PfiiE14s_intermediate+3476];
	ld.global.f32 	%f4346, [%rd27+1779712];
	fma.rn.f32 	%f4347, %f4345, %f4346, %f4344;
	ld.shared.f32 	%f4348, [_ZZ16fused_mlp_kernelILi512ELi2048ELi16EEvPKfS1_S1_S1_S1_PfiiE14s_intermediate+3480];
	ld.global.f32 	%f4349, [%rd27+1781760];
	fma.rn.f32 	%f4350, %f4348, %f4349, %f4347;
	ld.shared.f32 	%f4351, [_ZZ16fused_mlp_kernelILi512ELi2048ELi16EEvPKfS1_S1_S1_S1_PfiiE14s_intermediate+3484];
	ld.global.f32 	%f4352, [%rd27+1783808];
	fma.rn.f32 	%f4353, %f4351, %f4352, %f4350;
	ld.shared.f32 	%f4354, [_ZZ16fused_mlp_kernelILi512ELi2048ELi16EEvPKfS1_S1_S1_S1_PfiiE14s_intermediate+3488];
	ld.global.f32 	%f4355, [%rd27+1785856];
	fma.rn.f32 	%f4356, %f4354, %f4355, %f4353;
	ld.shared.f32 	%f4357, [_ZZ16fused_mlp_kernelILi512ELi2048ELi16EEvPKfS1_S1_S1_S1_PfiiE14s_intermediate+3492];
	ld.global.f32 	%f4358, [%rd27+1787904];
	fma.rn.f32 	%f4359, %f4357, %f4358, %f4356;
	ld.shared.f32 	%f4360, [_ZZ16fused_mlp_kernelILi512ELi2048ELi16EEvPKfS1_S1_S1_S1_PfiiE14s_intermediate+3496];
	ld.global.f32 	%f4361, [%rd27+1789952];
	fma.rn.f32 	%f4362, %f4360, %f4361, %f4359;
	ld.shared.f32 	%f4363, [_ZZ16fused_mlp_kernelILi512ELi2048ELi16EEvPKfS1_S1_S1_S1_PfiiE14s_intermediate+3500];
	ld.global.f32 	%f4364, [%rd27+1792000];
	fma.rn.f32 	%f4365, %f4363, %f4364, %f4362;
	ld.shared.f32 	%f4366, [_ZZ16fused_mlp_kernelILi512ELi2048ELi16EEvPKfS1_S1_S1_S1_PfiiE14s_intermediate+3504];
	ld.global.f32 	%f4367, [%rd27+1794048];
	fma.rn.f32 	%f4368, %f4366, %f4367, %f4365;
	ld.shared.f32 	%f4369, [_ZZ16fused_mlp_kernelILi512ELi2048ELi16EEvPKfS1_S1_S1_S1_PfiiE14s_intermediate+3508];
	ld.global.f32 	%f4370, [%rd27+1796096];
	fma.rn.f32 	%f4371, %f4369, %f4370, %f4368;
	ld.shared.f32 	%f4372, [_ZZ16fused_mlp_kernelILi512ELi2048ELi16EEvPKfS1_S1_S1_S1_PfiiE14s_intermediate+3512];
	ld.global.f32 	%f4373, [%rd27+1798144];
	fma.rn.f32 	%f4374, %f4372, %f4373, %f4371;
	ld.shared.f32 	%f4375, [_ZZ16fused_mlp_kernelILi512ELi2048ELi16EEvPKfS1_S1_S1_S1_PfiiE14s_intermediate+3516];
	ld.global.f32 	%f4376, [%rd27+1800192];
	fma.rn.f32 	%f4377, %f4375, %f4376, %f4374;
	ld.shared.f32 	%f4378, [_ZZ16fused_mlp_kernelILi512ELi2048ELi16EEvPKfS1_S1_S1_S1_PfiiE14s_intermediate+3520];
	ld.global.f32 	%f4379, [%rd27+1802240];
	fma.rn.f32 	%f4380, %f4378, %f4379, %f4377;
	ld.shared.f32 	%f4381, [_ZZ16fused_mlp_kernelILi512ELi2048ELi16EEvPKfS1_S1_S1_S1_PfiiE14s_intermediate+3524];
	ld.global.f32 	%f4382, [%rd27+1804288];
	fma.rn.f32 	%f4383, %f4381, %f4382, %f4380;
	ld.shared.f32 	%f4384, [_ZZ16fused_mlp_kernelILi512ELi2048ELi16EEvPKfS1_S1_S1_S1_PfiiE14s_intermediate+3528];
	ld.global.f32 	%f4385, [%rd27+1806336];
	fma.rn.f32 	%f4386, %f4384, %f4385, %f4383;
	ld.shared.f32 	%f4387, [_ZZ16fused_mlp_kernelILi512ELi2048ELi16EEvPKfS1_S1_S1_S1_PfiiE14s_intermediate+3532];
	ld.global.f32 	%f4388, [%rd27+1808384];
	fma.rn.f32 	%f4389, %f4387, %f4388, %f4386;
	ld.shared.f32 	%f4390, [_ZZ16fused_mlp_kernelILi512ELi2048ELi16EEvPKfS1_S1_S1_S1_PfiiE14s_intermediate+3536];
	ld.global.f32 	%f4391, [%rd27+1810432];
	fma.rn.f32 	%f4392, %f4390, %f4391, %f4389;
	ld.shared.f32 	%f4393, [_ZZ16fused_mlp_kernelILi512ELi2048ELi16EEvPKfS1_S1_S1_S1_PfiiE14s_intermediate+3540];
	ld.global.f32 	%f4394, [%rd27+1812480];
	fma.rn.f32 	%f4395, %f4393, %f4394, %f4392;
	ld.shared.f32 	%f4396, [_ZZ16fused_mlp_kernelILi512ELi2048ELi16EEvPKfS1_S1_S1_S1_PfiiE14s_intermediate+3544];
	ld.global.f32 	%f4397, [%rd27+1814528];
	fma.rn.f32 	%f4398, %f4396, %f4397, %f4395;
	ld.shared.f32 	%f4399, [_ZZ16fused_mlp_kernelILi512ELi2048ELi16EEvPKfS1_S1_S1_S1_PfiiE14s_intermediate+3548];
	ld.global.f32 	%f4400, [%rd27+1816576];
	fma.rn.f32 	%f4401, %f4399, %f4400, %f4398;
	ld.shared.f32 	%f4402, [_ZZ16fused_mlp_kernelILi512ELi2048ELi16EEvPKfS1_S1_S1_S1_PfiiE14s_intermediate+3552];
	ld.global.f32 	%f4403, [%rd27+1818624];
	fma.rn.f32 	%f4404, %f4402, %f4403, %f4401;
	ld.shared.f32 	%f4405, [_ZZ16fused_mlp_kernelILi512ELi2048ELi16EEvPKfS1_S1_S1_S1_PfiiE14s_intermediate+3556];
	ld.global.f32 	%f4406, [%rd27+1820672];
	fma.rn.f32 	%f4407, %f4405, %f4406, %f4404;
	ld.shared.f32 	%f4408, [_ZZ16fused_mlp_kernelILi512ELi2048ELi16EEvPKfS1_S1_S1_S1_PfiiE14s_intermediate+3560];
	ld.global.f32 	%f4409, [%rd27+1822720];
	fma.rn.f32 	%f4410, %f4408, %f4409, %f4407;
	ld.shared.f32 	%f4411, [_ZZ16fused_mlp_kernelILi512ELi2048ELi16EEvPKfS1_S1_S1_S1_PfiiE14s_intermediate+3564];
	ld.global.f32 	%f4412, [%rd27+1824768];
	fma.rn.f32 	%f4413, %f4411, %f4412, %f4410;
	ld.shared.f32 	%f4414, [_ZZ16fused_mlp_kernelILi512ELi2048ELi16EEvPKfS1_S1_S1_S1_PfiiE14s_intermediate+3568];
	ld.global.f32 	%f4415, [%rd27+1826816];
	fma.rn.f32 	%f4416, %f4414, %f4415, %f4413;
	ld.shared.f32 	%f4417, [_ZZ16fused_mlp_kernelILi512ELi2048ELi16EEvPKfS1_S1_S1_S1_PfiiE14s_intermediate+3572];
	ld.global.f32 	%f4418, [%rd27+1828864];
	fma.rn.f32 	%f4419, %f4417, %f4418, %f4416;
	ld.shared.f32 	%f4420, [_ZZ16fused_mlp_kernelILi512ELi2048ELi16EEvPKfS1_S1_S1_S1_PfiiE14s_intermediate+3576];
	ld.global.f32 	%f4421, [%rd27+1830912];
	fma.rn.f32 	%f4422, %f4420, %f4421, %f4419;
	ld.shared.f32 	%f4423, [_ZZ16fused_mlp_kernelILi512ELi2048ELi16EEvPKfS1_S1_S1_S1_PfiiE14s_intermediate+3580];
	ld.global.f32 	%f4424, [%rd27+1832960];
	fma.rn.f32 	%f4425, %f4423, %f4424, %f4422;
	ld.shared.f32 	%f4426, [_ZZ16fused_mlp_kernelILi512ELi2048ELi16EEvPKfS1_S1_S1_S1_PfiiE14s_intermediate+3584];
	ld.global.f32 	%f4427, [%rd27+1835008];
	fma.rn.f32 	%f4428, %f4426, %f4427, %f4425;
	ld.shared.f32 	%f4429, [_ZZ16fused_mlp_kernelILi512ELi2048ELi16EEvPKfS1_S1_S1_S1_PfiiE14s_intermediate+3588];
	ld.global.f32 	%f4430, [%rd27+1837056];
	fma.rn.f32 	%f4431, %f4429, %f4430, %f4428;
	ld.shared.f32 	%f4432, [_ZZ16fused_mlp_kernelILi512ELi2048ELi16EEvPKfS1_S1_S1_S1_PfiiE14s_intermediate+3592];
	ld.global.f32 	%f4433, [%rd27+1839104];
	fma.rn.f32 	%f4434, %f4432, %f4433, %f4431;
	ld.shared.f32 	%f4435, [_ZZ16fused_mlp_kernelILi512ELi2048ELi16EEvPKfS1_S1_S1_S1_PfiiE14s_intermediate+3596];
	ld.global.f32 	%f4436, [%rd27+1841152];
	fma.rn.f32 	%f4437, %f4435, %f4436, %f4434;
	ld.shared.f32 	%f4438, [_ZZ16fused_mlp_kernelILi512ELi2048ELi16EEvPKfS1_S1_S1_S1_PfiiE14s_intermediate+3600];
	ld.global.f32 	%f4439, [%rd27+1843200];
	fma.rn.f32 	%f4440, %f4438, %f4439, %f4437;
	ld.shared.f32 	%f4441, [_ZZ16fused_mlp_kernelILi512ELi2048ELi16EEvPKfS1_S1_S1_S1_PfiiE14s_intermediate+3604];
	ld.global.f32 	%f4442, [%rd27+1845248];
	fma.rn.f32 	%f4443, %f4441, %f4442, %f4440;
	ld.shared.f32 	%f4444, [_ZZ16fused_mlp_kernelILi512ELi2048ELi16EEvPKfS1_S1_S1_S1_PfiiE14s_intermediate+3608];
	ld.global.f32 	%f4445, [%rd27+1847296];
	fma.rn.f32 	%f4446, %f4444, %f4445, %f4443;
	ld.shared.f32 	%f4447, [_ZZ16fused_mlp_kernelILi512ELi2048ELi16EEvPKfS1_S1_S1_S1_PfiiE14s_intermediate+3612];
	ld.global.f32 	%f4448, [%rd27+1849344];
	fma.rn.f32 	%f4449, %f4447, %f4448, %f4446;
	ld.shared.f32 	%f4450, [_ZZ16fused_mlp_kernelILi512ELi2048ELi16EEvPKfS1_S1_S1_S1_PfiiE14s_intermediate+3616];
	ld.global.f32 	%f4451, [%rd27+1851392];
	fma.rn.f32 	%f4452, %f4450, %f4451, %f4449;
	ld.shared.f32 	%f4453, [_ZZ16fused_mlp_kernelILi512ELi2048ELi16EEvPKfS1_S1_S1_S1_PfiiE14s_intermediate+3620];
	ld.global.f32 	%f4454, [%rd27+1853440];
	fma.rn.f32 	%f4455, %f4453, %f4454, %f4452;
	ld.shared.f32 	%f4456, [_ZZ16fused_mlp_kernelILi512ELi2048ELi16EEvPKfS1_S1_S1_S1_PfiiE14s_intermediate+3624];
	ld.global.f32 	%f4457, [%rd27+1855488];
	fma.rn.f32 	%f4458, %f4456, %f4457, %f4455;
	ld.shared.f32 	%f4459, [_ZZ16fused_mlp_kernelILi512ELi2048ELi16EEvPKfS1_S1_S1_S1_PfiiE14s_intermediate+3628];
	ld.global.f32 	%f4460, [%rd27+1857536];
	fma.rn.f32 	%f4461, %f4459, %f4460, %f4458;
	ld.shared.f32 	%f4462, [_ZZ16fused_mlp_kernelILi512ELi2048ELi16EEvPKfS1_S1_S1_S1_PfiiE14s_intermediate+3632];
	ld.global.f32 	%f4463, [%rd27+1859584];
	fma.rn.f32 	%f4464, %f4462, %f4463, %f4461;
	ld.shared.f32 	%f4465, [_ZZ16fused_mlp_kernelILi512ELi2048ELi16EEvPKfS1_S1_S1_S1_PfiiE14s_intermediate+3636];
	ld.global.f32 	%f4466, [%rd27+1861632];
	fma.rn.f32 	%f4467, %f4465, %f4466, %f4464;
	ld.shared.f32 	%f4468, [_ZZ16fused_mlp_kernelILi512ELi2048ELi16EEvPKfS1_S1_S1_S1_PfiiE14s_intermediate+3640];
	ld.global.f32 	%f4469, [%rd27+1863680];
	fma.rn.f32 	%f4470, %f4468, %f4469, %f4467;
	ld.shared.f32 	%f4471, [_ZZ16fused_mlp_kernelILi512ELi2048ELi16EEvPKfS1_S1_S1_S1_PfiiE14s_intermediate+3644];
	ld.global.f32 	%f4472, [%rd27+1865728];
	fma.rn.f32 	%f4473, %f4471, %f4472, %f4470;
	ld.shared.f32 	%f4474, [_ZZ16fused_mlp_kernelILi512ELi2048ELi16EEvPKfS1_S1_S1_S1_PfiiE14s_intermediate+3648];
	ld.global.f32 	%f4475, [%rd27+1867776];
	fma.rn.f32 	%f4476, %f4474, %f4475, %f4473;
	ld.shared.f32 	%f4477, [_ZZ16fused_mlp_kernelILi512ELi2048ELi16EEvPKfS1_S1_S1_S1_PfiiE14s_intermediate+3652];
	ld.global.f32 	%f4478, [%rd27+1869824];
	fma.rn.f32 	%f4479, %f4477, %f4478, %f4476;
	ld.shared.f32 	%f4480, [_ZZ16fused_mlp_kernelILi512ELi2048ELi16EEvPKfS1_S1_S1_S1_PfiiE14s_intermediate+3656];
	ld.global.f32 	%f4481, [%rd27+1871872];
	fma.rn.f32 	%f4482, %f4480, %f4481, %f4479;
	ld.shared.f32 	%f4483, [_ZZ16fused_mlp_kernelILi512ELi2048ELi16EEvPKfS1_S1_S1_S1_PfiiE14s_intermediate+3660];
	ld.global.f32 	%f4484, [%rd27+1873920];
	fma.rn.f32 	%f4485, %f4483, %f4484, %f4482;
	ld.shared.f32 	%f4486, [_ZZ16fused_mlp_kernelILi512ELi2048ELi16EEvPKfS1_S1_S1_S1_PfiiE14s_intermediate+3664];
	ld.global.f32 	%f4487, [%rd27+1875968];
	fma.rn.f32 	%f4488, %f4486, %f4487, %f4485;
	ld.shared.f32 	%f4489, [_ZZ16fused_mlp_kernelILi512ELi2048ELi16EEvPKfS1_S1_S1_S1_PfiiE14s_intermediate+3668];
	ld.global.f32 	%f4490, [%rd27+1878016];
	fma.rn.f32 	%f4491, %f4489, %f4490, %f4488;
	ld.shared.f32 	%f4492, [_ZZ16fused_mlp_kernelILi512ELi2048ELi16EEvPKfS1_S1_S1_S1_PfiiE14s_intermediate+3672];
	ld.global.f32 	%f4493, [%rd27+1880064];
	fma.rn.f32 	%f4494, %f4492, %f4493, %f4491;
	ld.shared.f32 	%f4495, [_ZZ16fused_mlp_kernelILi512ELi2048ELi16EEvPKfS1_S1_S1_S1_PfiiE14s_intermediate+3676];
	ld.global.f32 	%f4496, [%rd27+1882112];
	fma.rn.f32 	%f4497, %f4495, %f4496, %f4494;
	ld.shared.f32 	%f4498, [_ZZ16fused_mlp_kernelILi512ELi2048ELi16EEvPKfS1_S1_S1_S1_PfiiE14s_intermediate+3680];
	ld.global.f32 	%f4499, [%rd27+1884160];
	fma.rn.f32 	%f4500, %f4498, %f4499, %f4497;
	ld.shared.f32 	%f4501, [_ZZ16fused_mlp_kernelILi512ELi2048ELi16EEvPKfS1_S1_S1_S1_PfiiE14s_intermediate+3684];
	ld.global.f32 	%f4502, [%rd27+1886208];
	fma.rn.f32 	%f4503, %f4501, %f4502, %f4500;
	ld.shared.f32 	%f4504, [_ZZ16fused_mlp_kernelILi512ELi2048ELi16EEvPKfS1_S1_S1_S1_PfiiE14s_intermediate+3688];
	ld.global.f32 	%f4505, [%rd27+1888256];
	fma.rn.f32 	%f4506, %f4504, %f4505, %f4503;
	ld.shared.f32 	%f4507, [_ZZ16fused_mlp_kernelILi512ELi2048ELi16EEvPKfS1_S1_S1_S1_PfiiE14s_intermediate+3692];
	ld.global.f32 	%f4508, [%rd27+1890304];
	fma.rn.f32 	%f4509, %f4507, %f4508, %f4506;
	ld.shared.f32 	%f4510, [_ZZ16fused_mlp_kernelILi512ELi2048ELi16EEvPKfS1_S1_S1_S1_PfiiE14s_intermediate+3696];
	ld.global.f32 	%f4511, [%rd27+1892352];
	fma.rn.f32 	%f4512, %f4510, %f4511, %f4509;
	ld.shared.f32 	%f4513, [_ZZ16fused_mlp_kernelILi512ELi2048ELi16EEvPKfS1_S1_S1_S1_PfiiE14s_intermediate+3700];
	ld.global.f32 	%f4514, [%rd27+1894400];
	fma.rn.f32 	%f4515, %f4513, %f4514, %f4512;
	ld.shared.f32 	%f4516, [_ZZ16fused_mlp_kernelILi512ELi2048ELi16EEvPKfS1_S1_S1_S1_PfiiE14s_intermediate+3704];
	ld.global.f32 	%f4517, [%rd27+1896448];
	fma.rn.f32 	%f4518, %f4516, %f4517, %f4515;
	ld.shared.f32 	%f4519, [_ZZ16fused_mlp_kernelILi512ELi2048ELi16EEvPKfS1_S1_S1_S1_PfiiE14s_intermediate+3708];
	ld.global.f32 	%f4520, [%rd27+1898496];
	fma.rn.f32 	%f4521, %f4519, %f4520, %f4518;
	ld.shared.f32 	%f4522, [_ZZ16fused_mlp_kernelILi512ELi2048ELi16EEvPKfS1_S1_S1_S1_PfiiE14s_intermediate+3712];
	ld.global.f32 	%f4523, [%rd27+1900544];
	fma.rn.f32 	%f4524, %f4522, %f4523, %f4521;
	ld.shared.f32 	%f4525, [_ZZ16fused_mlp_kernelILi512ELi2048ELi16EEvPKfS1_S1_S1_S1_PfiiE14s_intermediate+3716];
	ld.global.f32 	%f4526, [%rd27+1902592];
	fma.rn.f32 	%f4527, %f4525, %f4526, %f4524;
	ld.shared.f32 	%f4528, [_ZZ16fused_mlp_kernelILi512ELi2048ELi16EEvPKfS1_S1_S1_S1_PfiiE14s_intermediate+3720];
	ld.global.f32 	%f4529, [%rd27+1904640];
	fma.rn.f32 	%f4530, %f4528, %f4529, %f4527;
	ld.shared.f32 	%f4531, [_ZZ16fused_mlp_kernelILi512ELi2048ELi16EEvPKfS1_S1_S1_S1_PfiiE14s_intermediate+3724];
	ld.global.f32 	%f4532, [%rd27+1906688];
	fma.rn.f32 	%f4533, %f4531, %f4532, %f4530;
	ld.shared.f32 	%f4534, [_ZZ16fused_mlp_kernelILi512ELi2048ELi16EEvPKfS1_S1_S1_S1_PfiiE14s_intermediate+3728];
	ld.global.f32 	%f4535, [%rd27+1908736];
	fma.rn.f32 	%f4536, %f4534, %f4535, %f4533;
	ld.shared.f32 	%f4537, [_ZZ16fused_mlp_kernelILi512ELi2048ELi16EEvPKfS1_S1_S1_S1_PfiiE14s_intermediate+3732];
	ld.global.f32 	%f4538, [%rd27+1910784];
	fma.rn.f32 	%f4539, %f4537, %f4538, %f4536;
	ld.shared.f32 	%f4540, [_ZZ16fused_mlp_kernelILi512ELi2048ELi16EEvPKfS1_S1_S1_S1_PfiiE14s_intermediate+3736];
	ld.global.f32 	%f4541, [%rd27+1912832];
	fma.rn.f32 	%f4542, %f4540, %f4541, %f4539;
	ld.shared.f32 	%f4543, [_ZZ16fused_mlp_kernelILi512ELi2048ELi16EEvPKfS1_S1_S1_S1_PfiiE14s_intermediate+3740];
	ld.global.f32 	%f4544, [%rd27+1914880];
	fma.rn.f32 	%f4545, %f4543, %f4544, %f4542;
	ld.shared.f32 	%f4546, [_ZZ16fused_mlp_kernelILi512ELi2048ELi16EEvPKfS1_S1_S1_S1_PfiiE14s_intermediate+3744];
	ld.global.f32 	%f4547, [%rd27+1916928];
	fma.rn.f32 	%f4548, %f4546, %f4547, %f4545;
	ld.shared.f32 	%f4549, [_ZZ16fused_mlp_kernelILi512ELi2048ELi16EEvPKfS1_S1_S1_S1_PfiiE14s_intermediate+3748];
	ld.global.f32 	%f4550, [%rd27+1918976];
	fma.rn.f32 	%f4551, %f4549, %f4550, %f4548;
	ld.shared.f32 	%f4552, [_ZZ16fused_mlp_kernelILi512ELi2048ELi16EEvPKfS1_S1_S1_S1_PfiiE14s_intermediate+3752];
	ld.global.f32 	%f4553, [%rd27+1921024];
	fma.rn.f32 	%f4554, %f4552, %f4553, %f4551;
	ld.shared.f32 	%f4555, [_ZZ16fused_mlp_kernelILi512ELi2048ELi16EEvPKfS1_S1_S1_S1_PfiiE14s_intermediate+3756];
	ld.global.f32 	%f4556, [%rd27+1923072];
	fma.rn.f32 	%f4557, %f4555, %f4556, %f4554;
	ld.shared.f32 	%f4558, [_ZZ16fused_mlp_kernelILi512ELi2048ELi16EEvPKfS1_S1_S1_S1_PfiiE14s_intermediate+3760];
	ld.global.f32 	%f4559, [%rd27+1925120];
	fma.rn.f32 	%f4560, %f4558, %f4559, %f4557;
	ld.shared.f32 	%f4561, [_ZZ16fused_mlp_kernelILi512ELi2048ELi16EEvPKfS1_S1_S1_S1_PfiiE14s_intermediate+3764];
	ld.global.f32 	%f4562, [%rd27+1927168];
	fma.rn.f32 	%f4563, %f4561, %f4562, %f4560;
	ld.shared.f32 	%f4564, [_ZZ16fused_mlp_kernelILi512ELi2048ELi16EEvPKfS1_S1_S1_S1_PfiiE14s_intermediate+3768];
	ld.global.f32 	%f4565, [%rd27+1929216];
	fma.rn.f32 	%f4566, %f4564, %f4565, %f4563;
	ld.shared.f32 	%f4567, [_ZZ16fused_mlp_kernelILi512ELi2048ELi16EEvPKfS1_S1_S1_S1_PfiiE14s_intermediate+3772];
	ld.global.f32 	%f4568, [%rd27+1931264];
	fma.rn.f32 	%f4569, %f4567, %f4568, %f4566;
	ld.shared.f32 	%f4570, [_ZZ16fused_mlp_kernelILi512ELi2048ELi16EEvPKfS1_S1_S1_S1_PfiiE14s_intermediate+3776];
	ld.global.f32 	%f4571, [%rd27+1933312];
	fma.rn.f32 	%f4572, %f4570, %f4571, %f4569;
	ld.shared.f32 	%f4573, [_ZZ16fused_mlp_kernelILi512ELi2048ELi16EEvPKfS1_S1_S1_S1_PfiiE14s_intermediate+3780];
	ld.global.f32 	%f4574, [%rd27+1935360];
	fma.rn.f32 	%f4575, %f4573, %f4574, %f4572;
	ld.shared.f32 	%f4576, [_ZZ16fused_mlp_kernelILi512ELi2048ELi16EEvPKfS1_S1_S1_S1_PfiiE14s_intermediate+3784];
	ld.global.f32 	%f4577, [%rd27+1937408];
	fma.rn.f32 	%f4578, %f4576, %f4577, %f4575;
	ld.shared.f32 	%f4579, [_ZZ16fused_mlp_kernelILi512ELi2048ELi16EEvPKfS1_S1_S1_S1_PfiiE14s_intermediate+3788];
	ld.global.f32 	%f4580, [%rd27+1939456];
	fma.rn.f32 	%f4581, %f4579, %f4580, %f4578;
	ld.shared.f32 	%f4582, [_ZZ16fused_mlp_kernelILi512ELi2048ELi16EEvPKfS1_S1_S1_S1_PfiiE14s_intermediate+3792];
	ld.global.f32 	%f4583, [%rd27+1941504];
	fma.rn.f32 	%f4584, %f4582, %f4583, %f4581;
	ld.shared.f32 	%f4585, [_ZZ16fused_mlp_kernelILi512ELi2048ELi16EEvPKfS1_S1_S1_S1_PfiiE14s_intermediate+3796];
	ld.global.f32 	%f4586, [%rd27+1943552];
	fma.rn.f32 	%f4587, %f4585, %f4586, %f4584;
	ld.shared.f32 	%f4588, [_ZZ16fused_mlp_kernelILi512ELi2048ELi16EEvPKfS1_S1_S1_S1_PfiiE14s_intermediate+3800];
	ld.global.f32 	%f4589, [%rd27+1945600];
	fma.rn.f32 	%f4590, %f4588, %f4589, %f4587;
	ld.shared.f32 	%f4591, [_ZZ16fused_mlp_kernelILi512ELi2048ELi16EEvPKfS1_S1_S1_S1_PfiiE14s_intermediate+3804];
	ld.global.f32 	%f4592, [%rd27+1947648];
	fma.rn.f32 	%f4593, %f4591, %f4592, %f4590;
	ld.shared.f32 	%f4594, [_ZZ16fused_mlp_kernelILi512ELi2048ELi16EEvPKfS1_S1_S1_S1_PfiiE14s_intermediate+3808];
	ld.global.f32 	%f4595, [%rd27+1949696];
	fma.rn.f32 	%f4596, %f4594, %f4595, %f4593;
	ld.shared.f32 	%f4597, [_ZZ16fused_mlp_kernelILi512ELi2048ELi16EEvPKfS1_S1_S1_S1_PfiiE14s_intermediate+3812];
	ld.global.f32 	%f4598, [%rd27+1951744];
	fma.rn.f32 	%f4599, %f4597, %f4598, %f4596;
	ld.shared.f32 	%f4600, [_ZZ16fused_mlp_kernelILi512ELi2048ELi16EEvPKfS1_S1_S1_S1_PfiiE14s_intermediate+3816];
	ld.global.f32 	%f4601, [%rd27+1953792];
	fma.rn.f32 	%f4602, %f4600, %f4601, %f4599;
	ld.shared.f32 	%f4603, [_ZZ16fused_mlp_kernelILi512ELi2048ELi16EEvPKfS1_S1_S1_S1_PfiiE14s_intermediate+3820];
	ld.global.f32 	%f4604, [%rd27+1955840];
	fma.rn.f32 	%f4605, %f4603, %f4604, %f4602;
	ld.shared.f32 	%f4606, [_ZZ16fused_mlp_kernelILi512ELi2048ELi16EEvPKfS1_S1_S1_S1_PfiiE14s_intermediate+3824];
	ld.global.f32 	%f4607, [%rd27+1957888];
	fma.rn.f32 	%f4608, %f4606, %f4607, %f4605;
	ld.shared.f32 	%f4609, [_ZZ16fused_mlp_kernelILi512ELi2048ELi16EEvPKfS1_S1_S1_S1_PfiiE14s_intermediate+3828];
	ld.global.f32 	%f4610, [%rd27+1959936];
	fma.rn.f32 	%f4611, %f4609, %f4610, %f4608;
	ld.shared.f32 	%f4612, [_ZZ16fused_mlp_kernelILi512ELi2048ELi16EEvPKfS1_S1_S1_S1_PfiiE14s_intermediate+3832];
	ld.global.f32 	%f4613, [%rd27+1961984];
	fma.rn.f32 	%f4614, %f4612, %f4613, %f4611;
	ld.shared.f32 	%f4615, [_ZZ16fused_mlp_kernelILi512ELi2048ELi16EEvPKfS1_S1_S1_S1_PfiiE14s_intermediate+3836];
	ld.global.f32 	%f4616, [%rd27+1964032];
	fma.rn.f32 	%f4617, %f4615, %f4616, %f4614;
	ld.shared.f32 	%f4618, [_ZZ16fused_mlp_kernelILi512ELi2048ELi16EEvPKfS1_S1_S1_S1_PfiiE14s_intermediate+3840];
	ld.global.f32 	%f4619, [%rd27+1966080];
	fma.rn.f32 	%f4620, %f4618, %f4619, %f4617;
	ld.shared.f32 	%f4621, [_ZZ16fused_mlp_kernelILi512ELi2048ELi16EEvPKfS1_S1_S1_S1_PfiiE14s_intermediate+3844];
	ld.global.f32 	%f4622, [%rd27+1968128];
	fma.rn.f32 	%f4623, %f4621, %f4622, %f4620;
	ld.shared.f32 	%f4624, [_ZZ16fused_mlp_kernelILi512ELi2048ELi16EEvPKfS1_S1_S1_S1_PfiiE14s_intermediate+3848];
	ld.global.f32 	%f4625, [%rd27+1970176];
	fma.rn.f32 	%f4626, %f4624, %f4625, %f4623;
	ld.shared.f32 	%f4627, [_ZZ16fused_mlp_kernelILi512ELi2048ELi16EEvPKfS1_S1_S1_S1_PfiiE14s_intermediate+3852];
	ld.global.f32 	%f4628, [%rd27+1972224];
	fma.rn.f32 	%f4629, %f4627, %f4628, %f4626;
	ld.shared.f32 	%f4630, [_ZZ16fused_mlp_kernelILi512ELi2048ELi16EEvPKfS1_S1_S1_S1_PfiiE14s_intermediate+3856];
	ld.global.f32 	%f4631, [%rd27+1974272];
	fma.rn.f32 	%f4632, %f4630, %f4631, %f4629;
	ld.shared.f32 	%f4633, [_ZZ16fused_mlp_kernelILi512ELi2048ELi16EEvPKfS1_S1_S1_S1_PfiiE14s_intermediate+3860];
	ld.global.f32 	%f4634, [%rd27+1976320];
	fma.rn.f32 	%f4635, %f4633, %f4634, %f4632;
	ld.shared.f32 	%f4636, [_ZZ16fused_mlp_kernelILi512ELi2048ELi16EEvPKfS1_S1_S1_S1_PfiiE14s_intermediate+3864];
	ld.global.f32 	%f4637, [%rd27+1978368];
	fma.rn.f32 	%f4638, %f4636, %f4637, %f4635;
	ld.shared.f32 	%f4639, [_ZZ16fused_mlp_kernelILi512ELi2048ELi16EEvPKfS1_S1_S1_S1_PfiiE14s_intermediate+3868];
	ld.global.f32 	%f4640, [%rd27+1980416];
	fma.rn.f32 	%f4641, %f4639, %f4640, %f4638;
	ld.shared.f32 	%f4642, [_ZZ16fused_mlp_kernelILi512ELi2048ELi16EEvPKfS1_S1_S1_S1_PfiiE14s_intermediate+3872];
	ld.global.f32 	%f4643, [%rd27+1982464];
	fma.rn.f32 	%f4644, %f4642, %f4643, %f4641;
	ld.shared.f32 	%f4645, [_ZZ16fused_mlp_kernelILi512ELi2048ELi16EEvPKfS1_S1_S1_S1_PfiiE14s_intermediate+3876];
	ld.global.f32 	%f4646, [%rd27+1984512];
	fma.rn.f32 	%f4647, %f4645, %f4646, %f4644;
	ld.shared.f32 	%f4648, [_ZZ16fused_mlp_kernelILi512ELi2048ELi16EEvPKfS1_S1_S1_S1_PfiiE14s_intermediate+3880];
	ld.global.f32 	%f4649, [%rd27+1986560];
	fma.rn.f32 	%f4650, %f4648, %f4649, %f4647;
	ld.shared.f32 	%f4651, [_ZZ16fused_mlp_kernelILi512ELi2048ELi16EEvPKfS1_S1_S1_S1_PfiiE14s_intermediate+3884];
	ld.global.f32 	%f4652, [%rd27+1988608];
	fma.rn.f32 	%f4653, %f4651, %f4652, %f4650;
	ld.shared.f32 	%f4654, [_ZZ16fused_mlp_kernelILi512ELi2048ELi16EEvPKfS1_S1_S1_S1_PfiiE14s_intermediate+3888];
	ld.global.f32 	%f4655, [%rd27+1990656];
	fma.rn.f32 	%f4656, %f4654, %f4655, %f4653;
	ld.shared.f32 	%f4657, [_ZZ16fused_mlp_kernelILi512ELi2048ELi16EEvPKfS1_S1_S1_S1_PfiiE14s_intermediate+3892];
	ld.global.f32 	%f4658, [%rd27+1992704];
	fma.rn.f32 	%f4659, %f4657, %f4658, %f4656;
	ld.shared.f32 	%f4660, [_ZZ16fused_mlp_kernelILi512ELi2048ELi16EEvPKfS1_S1_S1_S1_PfiiE14s_intermediate+3896];
	ld.global.f32 	%f4661, [%rd27+1994752];
	fma.rn.f32 	%f4662, %f4660, %f4661, %f4659;
	ld.shared.f32 	%f4663, [_ZZ16fused_mlp_kernelILi512ELi2048ELi16EEvPKfS1_S1_S1_S1_PfiiE14s_intermediate+3900];
	ld.global.f32 	%f4664, [%rd27+1996800];
	fma.rn.f32 	%f4665, %f4663, %f4664, %f4662;
	ld.shared.f32 	%f4666, [_ZZ16fused_mlp_kernelILi512ELi2048ELi16EEvPKfS1_S1_S1_S1_PfiiE14s_intermediate+3904];
	ld.global.f32 	%f4667, [%rd27+1998848];
	fma.rn.f32 	%f4668, %f4666, %f4667, %f4665;
	ld.shared.f32 	%f4669, [_ZZ16fused_mlp_kernelILi512ELi2048ELi16EEvPKfS1_S1_S1_S1_PfiiE14s_intermediate+3908];
	ld.global.f32 	%f4670, [%rd27+2000896];
	fma.rn.f32 	%f4671, %f4669, %f4670, %f4668;
	ld.shared.f32 	%f4672, [_ZZ16fused_mlp_kernelILi512ELi2048ELi16EEvPKfS1_S1_S1_S1_PfiiE14s_intermediate+3912];
	ld.global.f32 	%f4673, [%rd27+2002944];
	fma.rn.f32 	%f4674, %f4672, %f4673, %f4671;
	ld.shared.f32 	%f4675, [_ZZ16fused_mlp_kernelILi512ELi2048ELi16EEvPKfS1_S1_S1_S1_PfiiE14s_intermediate+3916];
	ld.global.f32 	%f4676, [%rd27+2004992];
	fma.rn.f32 	%f4677, %f4675, %f4676, %f4674;
	ld.shared.f32 	%f4678, [_ZZ16fused_mlp_kernelILi512ELi2048ELi16EEvPKfS1_S1_S1_S1_PfiiE14s_intermediate+3920];
	ld.global.f32 	%f4679, [%rd27+2007040];
	fma.rn.f32 	%f4680, %f4678, %f4679, %f4677;
	ld.shared.f32 	%f4681, [_ZZ16fused_mlp_kernelILi512ELi2048ELi16EEvPKfS1_S1_S1_S1_PfiiE14s_intermediate+3924];
	ld.global.f32 	%f4682, [%rd27+2009088];
	fma.rn.f32 	%f4683, %f4681, %f4682, %f4680;
	ld.shared.f32 	%f4684, [_ZZ16fused_mlp_kernelILi512ELi2048ELi16EEvPKfS1_S1_S1_S1_PfiiE14s_intermediate+3928];
	ld.global.f32 	%f4685, [%rd27+2011136];
	fma.rn.f32 	%f4686, %f4684, %f4685, %f4683;
	ld.shared.f32 	%f4687, [_ZZ16fused_mlp_kernelILi512ELi2048ELi16EEvPKfS1_S1_S1_S1_PfiiE14s_intermediate+3932];
	ld.global.f32 	%f4688, [%rd27+2013184];
	fma.rn.f32 	%f4689, %f4687, %f4688, %f4686;
	ld.shared.f32 	%f4690, [_ZZ16fused_mlp_kernelILi512ELi2048ELi16EEvPKfS1_S1_S1_S1_PfiiE14s_intermediate+3936];
	ld.global.f32 	%f4691, [%rd27+2015232];
	fma.rn.f32 	%f4692, %f4690, %f4691, %f4689;
	ld.shared.f32 	%f4693, [_ZZ16fused_mlp_kernelILi512ELi2048ELi16EEvPKfS1_S1_S1_S1_PfiiE14s_intermediate+3940];
	ld.global.f32 	%f4694, [%rd27+2017280];
	fma.rn.f32 	%f4695, %f4693, %f4694, %f4692;
	ld.shared.f32 	%f4696, [_ZZ16fused_mlp_kernelILi512ELi2048ELi16EEvPKfS1_S1_S1_S1_PfiiE14s_intermediate+3944];
	ld.global.f32 	%f4697, [%rd27+2019328];
	fma.rn.f32 	%f4698, %f4696, %f4697, %f4695;
	ld.shared.f32 	%f4699, [_ZZ16fused_mlp_kernelILi512ELi2048ELi16EEvPKfS1_S1_S1_S1_PfiiE14s_intermediate+3948];
	ld.global.f32 	%f4700, [%rd27+2021376];
	fma.rn.f32 	%f4701, %f4699, %f4700, %f4698;
	ld.shared.f32 	%f4702, [_ZZ16fused_mlp_kernelILi512ELi2048ELi16EEvPKfS1_S1_S1_S1_PfiiE14s_intermediate+3952];
	ld.global.f32 	%f4703, [%rd27+2023424];
	fma.rn.f32 	%f4704, %f4702, %f4703, %f4701;
	ld.shared.f32 	%f4705, [_ZZ16fused_mlp_kernelILi512ELi2048ELi16EEvPKfS1_S1_S1_S1_PfiiE14s_intermediate+3956];
	ld.global.f32 	%f4706, [%rd27+2025472];
	fma.rn.f32 	%f4707, %f4705, %f4706, %f4704;
	ld.shared.f32 	%f4708, [_ZZ16fused_mlp_kernelILi512ELi2048ELi16EEvPKfS1_S1_S1_S1_PfiiE14s_intermediate+3960];
	ld.global.f32 	%f4709, [%rd27+2027520];
	fma.rn.f32 	%f4710, %f4708, %f4709, %f4707;
	ld.shared.f32 	%f4711, [_ZZ16fused_mlp_kernelILi512ELi2048ELi16EEvPKfS1_S1_S1_S1_PfiiE14s_intermediate+3964];
	ld.global.f32 	%f4712, [%rd27+2029568];
	fma.rn.f32 	%f4713, %f4711, %f4712, %f4710;
	ld.shared.f32 	%f4714, [_ZZ16fused_mlp_kernelILi512ELi2048ELi16EEvPKfS1_S1_S1_S1_PfiiE14s_intermediate+3968];
	ld.global.f32 	%f4715, [%rd27+2031616];
	fma.rn.f32 	%f4716, %f4714, %f4715, %f4713;
	ld.shared.f32 	%f4717, [_ZZ16fused_mlp_kernelILi512ELi2048ELi16EEvPKfS1_S1_S1_S1_PfiiE14s_intermediate+3972];
	ld.global.f32 	%f4718, [%rd27+2033664];
	fma.rn.f32 	%f4719, %f4717, %f4718, %f4716;
	ld.shared.f32 	%f4720, [_ZZ16fused_mlp_kernelILi512ELi2048ELi16EEvPKfS1_S1_S1_S1_PfiiE14s_intermediate+3976];
	ld.global.f32 	%f4721, [%rd27+2035712];
	fma.rn.f32 	%f4722, %f4720, %f4721, %f4719;
	ld.shared.f32 	%f4723, [_ZZ16fused_mlp_kernelILi512ELi2048ELi16EEvPKfS1_S1_S1_S1_PfiiE14s_intermediate+3980];
	ld.global.f32 	%f4724, [%rd27+2037760];
	fma.rn.f32 	%f4725, %f4723, %f4724, %f4722;
	ld.shared.f32 	%f4726, [_ZZ16fused_mlp_kernelILi512ELi2048ELi16EEvPKfS1_S1_S1_S1_PfiiE14s_intermediate+3984];
	ld.global.f32 	%f4727, [%rd27+2039808];
	fma.rn.f32 	%f4728, %f4726, %f4727, %f4725;
	ld.shared.f32 	%f4729, [_ZZ16fused_mlp_kernelILi512ELi2048ELi16EEvPKfS1_S1_S1_S1_PfiiE14s_intermediate+3988];
	ld.global.f32 	%f4730, [%rd27+2041856];
	fma.rn.f32 	%f4731, %f4729, %f4730, %f4728;
	ld.shared.f32 	%f4732, [_ZZ16fused_mlp_kernelILi512ELi2048ELi16EEvPKfS1_S1_S1_S1_PfiiE14s_intermediate+3992];
	ld.global.f32 	%f4733, [%rd27+2043904];
	fma.rn.f32 	%f4734, %f4732, %f4733, %f4731;
	ld.shared.f32 	%f4735, [_ZZ16fused_mlp_kernelILi512ELi2048ELi16EEvPKfS1_S1_S1_S1_PfiiE14s_intermediate+3996];
	ld.global.f32 	%f4736, [%rd27+2045952];
	fma.rn.f32 	%f4737, %f4735, %f4736, %f4734;
	ld.shared.f32 	%f4738, [_ZZ16fused_mlp_kernelILi512ELi2048ELi16EEvPKfS1_S1_S1_S1_PfiiE14s_intermediate+4000];
	ld.global.f32 	%f4739, [%rd27+2048000];
	fma.rn.f32 	%f4740, %f4738, %f4739, %f4737;
	ld.shared.f32 	%f4741, [_ZZ16fused_mlp_kernelILi512ELi2048ELi16EEvPKfS1_S1_S1_S1_PfiiE14s_intermediate+4004];
	ld.global.f32 	%f4742, [%rd27+2050048];
	fma.rn.f32 	%f4743, %f4741, %f4742, %f4740;
	ld.shared.f32 	%f4744, [_ZZ16fused_mlp_kernelILi512ELi2048ELi16EEvPKfS1_S1_S1_S1_PfiiE14s_intermediate+4008];
	ld.global.f32 	%f4745, [%rd27+2052096];
	fma.rn.f32 	%f4746, %f4744, %f4745, %f4743;
	ld.shared.f32 	%f4747, [_ZZ16fused_mlp_kernelILi512ELi2048ELi16EEvPKfS1_S1_S1_S1_PfiiE14s_intermediate+4012];
	ld.global.f32 	%f4748, [%rd27+2054144];
	fma.rn.f32 	%f4749, %f4747, %f4748, %f4746;
	ld.shared.f32 	%f4750, [_ZZ16fused_mlp_kernelILi512ELi2048ELi16EEvPKfS1_S1_S1_S1_PfiiE14s_intermediate+4016];
	ld.global.f32 	%f4751, [%rd27+2056192];
	fma.rn.f32 	%f4752, %f4750, %f4751, %f4749;
	ld.shared.f32 	%f4753, [_ZZ16fused_mlp_kernelILi512ELi2048ELi16EEvPKfS1_S1_S1_S1_PfiiE14s_intermediate+4020];
	ld.global.f32 	%f4754, [%rd27+2058240];
	fma.rn.f32 	%f4755, %f4753, %f4754, %f4752;
	ld.shared.f32 	%f4756, [_ZZ16fused_mlp_kernelILi512ELi2048ELi16EEvPKfS1_S1_S1_S1_PfiiE14s_intermediate+4024];
	ld.global.f32 	%f4757, [%rd27+2060288];
	fma.rn.f32 	%f4758, %f4756, %f4757, %f4755;
	ld.shared.f32 	%f4759, [_ZZ16fused_mlp_kernelILi512ELi2048ELi16EEvPKfS1_S1_S1_S1_PfiiE14s_intermediate+4028];
	ld.global.f32 	%f4760, [%rd27+2062336];
	fma.rn.f32 	%f4761, %f4759, %f4760, %f4758;
	ld.shared.f32 	%f4762, [_ZZ16fused_mlp_kernelILi512ELi2048ELi16EEvPKfS1_S1_S1_S1_PfiiE14s_intermediate+4032];
	ld.global.f32 	%f4763, [%rd27+2064384];
	fma.rn.f32 	%f4764, %f4762, %f4763, %f4761;
	ld.shared.f32 	%f4765, [_ZZ16fused_mlp_kernelILi512ELi2048ELi16EEvPKfS1_S1_S1_S1_PfiiE14s_intermediate+4036];
	ld.global.f32 	%f4766, [%rd27+2066432];
	fma.rn.f32 	%f4767, %f4765, %f4766, %f4764;
	ld.shared.f32 	%f4768, [_ZZ16fused_mlp_kernelILi512ELi2048ELi16EEvPKfS1_S1_S1_S1_PfiiE14s_intermediate+4040];
	ld.global.f32 	%f4769, [%rd27+2068480];
	fma.rn.f32 	%f4770, %f4768, %f4769, %f4767;
	ld.shared.f32 	%f4771, [_ZZ16fused_mlp_kernelILi512ELi2048ELi16EEvPKfS1_S1_S1_S1_PfiiE14s_intermediate+4044];
	ld.global.f32 	%f4772, [%rd27+2070528];
	fma.rn.f32 	%f4773, %f4771, %f4772, %f4770;
	ld.shared.f32 	%f4774, [_ZZ16fused_mlp_kernelILi512ELi2048ELi16EEvPKfS1_S1_S1_S1_PfiiE14s_intermediate+4048];
	ld.global.f32 	%f4775, [%rd27+2072576];
	fma.rn.f32 	%f4776, %f4774, %f4775, %f4773;
	ld.shared.f32 	%f4777, [_ZZ16fused_mlp_kernelILi512ELi2048ELi16EEvPKfS1_S1_S1_S1_PfiiE14s_intermediate+4052];
	ld.global.f32 	%f4778, [%rd27+2074624];
	fma.rn.f32 	%f4779, %f4777, %f4778, %f4776;
	ld.shared.f32 	%f4780, [_ZZ16fused_mlp_kernelILi512ELi2048ELi16EEvPKfS1_S1_S1_S1_PfiiE14s_intermediate+4056];
	ld.global.f32 	%f4781, [%rd27+2076672];
	fma.rn.f32 	%f4782, %f4780, %f4781, %f4779;
	ld.shared.f32 	%f4783, [_ZZ16fused_mlp_kernelILi512ELi2048ELi16EEvPKfS1_S1_S1_S1_PfiiE14s_intermediate+4060];
	ld.global.f32 	%f4784, [%rd27+2078720];
	fma.rn.f32 	%f4785, %f4783, %f4784, %f4782;
	ld.shared.f32 	%f4786, [_ZZ16fused_mlp_kernelILi512ELi2048ELi16EEvPKfS1_S1_S1_S1_PfiiE14s_intermediate+4064];
	ld.global.f32 	%f4787, [%rd27+2080768];
	fma.rn.f32 	%f4788, %f4786, %f4787, %f4785;
	ld.shared.f32 	%f4789, [_ZZ16fused_mlp_kernelILi512ELi2048ELi16EEvPKfS1_S1_S1_S1_PfiiE14s_intermediate+4068];
	ld.global.f32 	%f4790, [%rd27+2082816];
	fma.rn.f32 	%f4791, %f4789, %f4790, %f4788;
	ld.shared.f32 	%f4792, [_ZZ16fused_mlp_kernelILi512ELi2048ELi16EEvPKfS1_S1_S1_S1_PfiiE14s_intermediate+4072];
	ld.global.f32 	%f4793, [%rd27+2084864];
	fma.rn.f32 	%f4794, %f4792, %f4793, %f4791;
	ld.shared.f32 	%f4795, [_ZZ16fused_mlp_kernelILi512ELi2048ELi16EEvPKfS1_S1_S1_S1_PfiiE14s_intermediate+4076];
	ld.global.f32 	%f4796, [%rd27+2086912];
	fma.rn.f32 	%f4797, %f4795, %f4796, %f4794;
	ld.shared.f32 	%f4798, [_ZZ16fused_mlp_kernelILi512ELi2048ELi16EEvPKfS1_S1_S1_S1_PfiiE14s_intermediate+4080];
	ld.global.f32 	%f4799, [%rd27+2088960];
	fma.rn.f32 	%f4800, %f4798, %f4799, %f4797;
	ld.shared.f32 	%f4801, [_ZZ16fused_mlp_kernelILi512ELi2048ELi16EEvPKfS1_S1_S1_S1_PfiiE14s_intermediate+4084];
	ld.global.f32 	%f4802, [%rd27+2091008];
	fma.rn.f32 	%f4803, %f4801, %f4802, %f4800;
	ld.shared.f32 	%f4804, [_ZZ16fused_mlp_kernelILi512ELi2048ELi16EEvPKfS1_S1_S1_S1_PfiiE14s_intermediate+4088];
	ld.global.f32 	%f4805, [%rd27+2093056];
	fma.rn.f32 	%f4806, %f4804, %f4805, %f4803;
	ld.shared.f32 	%f4807, [_ZZ16fused_mlp_kernelILi512ELi2048ELi16EEvPKfS1_S1_S1_S1_PfiiE14s_intermediate+4092];
	ld.global.f32 	%f4808, [%rd27+2095104];
	fma.rn.f32 	%f4809, %f4807, %f4808, %f4806;
	ld.shared.f32 	%f4810, [_ZZ16fused_mlp_kernelILi512ELi2048ELi16EEvPKfS1_S1_S1_S1_PfiiE14s_intermediate+4096];
	ld.global.f32 	%f4811, [%rd27+2097152];
	fma.rn.f32 	%f4812, %f4810, %f4811, %f4809;
	ld.shared.f32 	%f4813, [_ZZ16fused_mlp_kernelILi512ELi2048ELi16EEvPKfS1_S1_S1_S1_PfiiE14s_intermediate+4100];
	ld.global.f32 	%f4814, [%rd27+2099200];
	fma.rn.f32 	%f4815, %f4813, %f4814, %f4812;
	ld.shared.f32 	%f4816, [_ZZ16fused_mlp_kernelILi512ELi2048ELi16EEvPKfS1_S1_S1_S1_PfiiE14s_intermediate+4104];
	ld.global.f32 	%f4817, [%rd27+2101248];
	fma.rn.f32 	%f4818, %f4816, %f4817, %f4815;
	ld.shared.f32 	%f4819, [_ZZ16fused_mlp_kernelILi512ELi2048ELi16EEvPKfS1_S1_S1_S1_PfiiE14s_intermediate+4108];
	ld.global.f32 	%f4820, [%rd27+2103296];
	fma.rn.f32 	%f4821, %f4819, %f4820, %f4818;
	ld.shared.f32 	%f4822, [_ZZ16fused_mlp_kernelILi512ELi2048ELi16EEvPKfS1_S1_S1_S1_PfiiE14s_intermediate+4112];
	ld.global.f32 	%f4823, [%rd27+2105344];
	fma.rn.f32 	%f4824, %f4822, %f4823, %f4821;
	ld.shared.f32 	%f4825, [_ZZ16fused_mlp_kernelILi512ELi2048ELi16EEvPKfS1_S1_S1_S1_PfiiE14s_intermediate+4116];
	ld.global.f32 	%f4826, [%rd27+2107392];
	fma.rn.f32 	%f4827, %f4825, %f4826, %f4824;
	ld.shared.f32 	%f4828, [_ZZ16fused_mlp_kernelILi512ELi2048ELi16EEvPKfS1_S1_S1_S1_PfiiE14s_intermediate+4120];
	ld.global.f32 	%f4829, [%rd27+2109440];
	fma.rn.f32 	%f4830, %f4828, %f4829, %f4827;
	ld.shared.f32 	%f4831, [_ZZ16fused_mlp_kernelILi512ELi2048ELi16EEvPKfS1_S1_S1_S1_PfiiE14s_intermediate+4124];
	ld.global.f32 	%f4832, [%rd27+2111488];
	fma.rn.f32 	%f4833, %f4831, %f4832, %f4830;
	ld.shared.f32 	%f4834, [_ZZ16fused_mlp_kernelILi512ELi2048ELi16EEvPKfS1_S1_S1_S1_PfiiE14s_intermediate+4128];
	ld.global.f32 	%f4835, [%rd27+2113536];
	fma.rn.f32 	%f4836, %f4834, %f4835, %f4833;
	ld.shared.f32 	%f4837, [_ZZ16fused_mlp_kernelILi512ELi2048ELi16EEvPKfS1_S1_S1_S1_PfiiE14s_intermediate+4132];
	ld.global.f32 	%f4838, [%rd27+2115584];
	fma.rn.f32 	%f4839, %f4837, %f4838, %f4836;
	ld.shared.f32 	%f4840, [_ZZ16fused_mlp_kernelILi512ELi2048ELi16EEvPKfS1_S1_S1_S1_PfiiE14s_intermediate+4136];
	ld.global.f32 	%f4841, [%rd27+2117632];
	fma.rn.f32 	%f4842, %f4840, %f4841, %f4839;
	ld.shared.f32 	%f4843, [_ZZ16fused_mlp_kernelILi512ELi2048ELi16EEvPKfS1_S1_S1_S1_PfiiE14s_intermediate+4140];
	ld.global.f32 	%f4844, [%rd27+2119680];
	fma.rn.f32 	%f4845, %f4843, %f4844, %f4842;
	ld.shared.f32 	%f4846, [_ZZ16fused_mlp_kernelILi512ELi2048ELi16EEvPKfS1_S1_S1_S1_PfiiE14s_intermediate+4144];
	ld.global.f32 	%f4847, [%rd27+2121728];
	fma.rn.f32 	%f4848, %f4846, %f4847, %f4845;
	ld.shared.f32 	%f4849, [_ZZ16fused_mlp_kernelILi512ELi2048ELi16EEvPKfS1_S1_S1_S1_PfiiE14s_intermediate+4148];
	ld.global.f32 	%f4850, [%rd27+2123776];
	fma.rn.f32 	%f4851, %f4849, %f4850, %f4848;
	ld.shared.f32 	%f4852, [_ZZ16fused_mlp_kernelILi512ELi2048ELi16EEvPKfS1_S1_S1_S1_PfiiE14s_intermediate+4152];
	ld.global.f32 	%f4853, [%rd27+2125824];
	fma.rn.f32 	%f4854, %f4852, %f4853, %f4851;
	ld.shared.f32 	%f4855, [_ZZ16fused_mlp_kernelILi512ELi2048ELi16EEvPKfS1_S1_S1_S1_PfiiE14s_intermediate+4156];
	ld.global.f32 	%f4856, [%rd27+2127872];
	fma.rn.f32 	%f4857, %f4855, %f4856, %f4854;
	ld.shared.f32 	%f4858, [_ZZ16fused_mlp_kernelILi512ELi2048ELi16EEvPKfS1_S1_S1_S1_PfiiE14s_intermediate+4160];
	ld.global.f32 	%f4859, [%rd27+2129920];
	fma.rn.f32 	%f4860, %f4858, %f4859, %f4857;
	ld.shared.f32 	%f4861, [_ZZ16fused_mlp_kernelILi512ELi2048ELi16EEvPKfS1_S1_S1_S1_PfiiE14s_intermediate+4164];
	ld.global.f32 	%f4862, [%rd27+2131968];
	fma.rn.f32 	%f4863, %f4861, %f4862, %f4860;
	ld.shared.f32 	%f4864, [_ZZ16fused_mlp_kernelILi512ELi2048ELi16EEvPKfS1_S1_S1_S1_PfiiE14s_intermediate+4168];
	ld.global.f32 	%f4865, [%rd27+2134016];
	fma.rn.f32 	%f4866, %f4864, %f4865, %f4863;
	ld.shared.f32 	%f4867, [_ZZ16fused_mlp_kernelILi512ELi2048ELi16EEvPKfS1_S1_S1_S1_PfiiE14s_intermediate+4172];
	ld.global.f32 	%f4868, [%rd27+2136064];
	fma.rn.f32 	%f4869, %f4867, %f4868, %f4866;
	ld.shared.f32 	%f4870, [_ZZ16fused_mlp_kernelILi512ELi2048ELi16EEvPKfS1_S1_S1_S1_PfiiE14s_intermediate+4176];
	ld.global.f32 	%f4871, [%rd27+2138112];
	fma.rn.f32 	%f4872, %f4870, %f4871, %f4869;
	ld.shared.f32 	%f4873, [_ZZ16fused_mlp_kernelILi512ELi2048ELi16EEvPKfS1_S1_S1_S1_PfiiE14s_intermediate+4180];
	ld.global.f32 	%f4874, [%rd27+2140160];
	fma.rn.f32 	%f4875, %f4873, %f4874, %f4872;
	ld.shared.f32 	%f4876, [_ZZ16fused_mlp_kernelILi512ELi2048ELi16EEvPKfS1_S1_S1_S1_PfiiE14s_intermediate+4184];
	ld.global.f32 	%f4877, [%rd27+2142208];
	fma.rn.f32 	%f4878, %f4876, %f4877, %f4875;
	ld.shared.f32 	%f4879, [_ZZ16fused_mlp_kernelILi512ELi2048ELi16EEvPKfS1_S1_S1_S1_PfiiE14s_intermediate+4188];
	ld.global.f32 	%f4880, [%rd27+2144256];
	fma.rn.f32 	%f4881, %f4879, %f4880, %f4878;
	ld.shared.f32 	%f4882, [_ZZ16fused_mlp_kernelILi512ELi2048ELi16EEvPKfS1_S1_S1_S1_PfiiE14s_intermediate+4192];
	ld.global.f32 	%f4883, [%rd27+2146304];
	fma.rn.f32 	%f4884, %f4882, %f4883, %f4881;
	ld.shared.f32 	%f4885, [_ZZ16fused_mlp_kernelILi512ELi2048ELi16EEvPKfS1_S1_S1_S1_PfiiE14s_intermediate+4196];
	ld.global.f32 	%f4886, [%rd27+2148352];
	fma.rn.f32 	%f4887, %f4885, %f4886, %f4884;
	ld.shared.f32 	%f4888, [_ZZ16fused_mlp_kernelILi512ELi2048ELi16EEvPKfS1_S1_S1_S1_PfiiE14s_intermediate+4200];
	ld.global.f32 	%f4889, [%rd27+2150400];
	fma.rn.f32 	%f4890, %f4888, %f4889, %f4887;
	ld.shared.f32 	%f4891, [_ZZ16fused_mlp_kernelILi512ELi2048ELi16EEvPKfS1_S1_S1_S1_PfiiE14s_intermediate+4204];
	ld.global.f32 	%f4892, [%rd27+2152448];
	fma.rn.f32 	%f4893, %f4891, %f4892, %f4890;
	ld.shared.f32 	%f4894, [_ZZ16fused_mlp_kernelILi512ELi2048ELi16EEvPKfS1_S1_S1_S1_PfiiE14s_intermediate+4208];
	ld.global.f32 	%f4895, [%rd27+2154496];
	fma.rn.f32 	%f4896, %f4894, %f4895, %f4893;
	ld.shared.f32 	%f4897, [_ZZ16fused_mlp_kernelILi512ELi2048ELi16EEvPKfS1_S1_S1_S1_PfiiE14s_intermediate+4212];
	ld.global.f32 	%f4898, [%rd27+2156544];
	fma.rn.f32 	%f4899, %f4897, %f4898, %f4896;
	ld.shared.f32 	%f4900, [_ZZ16fused_mlp_kernelILi512ELi2048ELi16EEvPKfS1_S1_S1_S1_PfiiE14s_intermediate+4216];
	ld.global.f32 	%f4901, [%rd27+2158592];
	fma.rn.f32 	%f4902, %f4900, %f4901, %f4899;
	ld.shared.f32 	%f4903, [_ZZ16fused_mlp_kernelILi512ELi2048ELi16EEvPKfS1_S1_S1_S1_PfiiE14s_intermediate+4220];
	ld.global.f32 	%f4904, [%rd27+2160640];
	fma.rn.f32 	%f4905, %f4903, %f4904, %f4902;
	ld.shared.f32 	%f4906, [_ZZ16fused_mlp_kernelILi512ELi2048ELi16EEvPKfS1_S1_S1_S1_PfiiE14s_intermediate+4224];
	ld.global.f32 	%f4907, [%rd27+2162688];
	fma.rn.f32 	%f4908, %f4906, %f4907, %f4905;
	ld.shared.f32 	%f4909, [_ZZ16fused_mlp_kernelILi512ELi2048ELi16EEvPKfS1_S1_S1_S1_PfiiE14s_intermediate+4228];
	ld.global.f32 	%f4910, [%rd27+2164736];
	fma.rn.f32 	%f4911, %f4909, %f4910, %f4908;
	ld.shared.f32 	%f4912, [_ZZ16fused_mlp_kernelILi512ELi2048ELi16EEvPKfS1_S1_S1_S1_PfiiE14s_intermediate+4232];
	ld.global.f32 	%f4913, [%rd27+2166784];
	fma.rn.f32 	%f4914, %f4912, %f4913, %f4911;
	ld.shared.f32 	%f4915, [_ZZ16fused_mlp_kernelILi512ELi2048ELi16EEvPKfS1_S1_S1_S1_PfiiE14s_intermediate+4236];
	ld.global.f32 	%f4916, [%rd27+2168832];
	fma.rn.f32 	%f4917, %f4915, %f4916, %f4914;
	ld.shared.f32 	%f4918, [_ZZ16fused_mlp_kernelILi512ELi2048ELi16EEvPKfS1_S1_S1_S1_PfiiE14s_intermediate+4240];
	ld.global.f32 	%f4919, [%rd27+2170880];
	fma.rn.f32 	%f4920, %f4918, %f4919, %f4917;
	ld.shared.f32 	%f4921, [_ZZ16fused_mlp_kernelILi512ELi2048ELi16EEvPKfS1_S1_S1_S1_PfiiE14s_intermediate+4244];
	ld.global.f32 	%f4922, [%rd27+2172928];
	fma.rn.f32 	%f4923, %f4921, %f4922, %f4920;
	ld.shared.f32 	%f4924, [_ZZ16fused_mlp_kernelILi512ELi2048ELi16EEvPKfS1_S1_S1_S1_PfiiE14s_intermediate+4248];
	ld.global.f32 	%f4925, [%rd27+2174976];
	fma.rn.f32 	%f4926, %f4924, %f4925, %f4923;
	ld.shared.f32 	%f4927, [_ZZ16fused_mlp_kernelILi512ELi2048ELi16EEvPKfS1_S1_S1_S1_PfiiE14s_intermediate+4252];
	ld.global.f32 	%f4928, [%rd27+2177024];
	fma.rn.f32 	%f4929, %f4927, %f4928, %f4926;
	ld.shared.f32 	%f4930, [_ZZ16fused_mlp_kernelILi512ELi2048ELi16EEvPKfS1_S1_S1_S1_PfiiE14s_intermediate+4256];
	ld.global.f32 	%f4931, [%rd27+2179072];
	fma.rn.f32 	%f4932, %f4930, %f4931, %f4929;
	ld.shared.f32 	%f4933, [_ZZ16fused_mlp_kernelILi512ELi2048ELi16EEvPKfS1_S1_S1_S1_PfiiE14s_intermediate+4260];
	ld.global.f32 	%f4934, [%rd27+2181120];
	fma.rn.f32 	%f4935, %f4933, %f4934, %f4932;
	ld.shared.f32 	%f4936, [_ZZ16fused_mlp_kernelILi512ELi2048ELi16EEvPKfS1_S1_S1_S1_PfiiE14s_intermediate+4264];
	ld.global.f32 	%f4937, [%rd27+2183168];
	fma.rn.f32 	%f4938, %f4936, %f4937, %f4935;
	ld.shared.f32 	%f4939, [_ZZ16fused_mlp_kernelILi512ELi2048ELi16EEvPKfS1_S1_S1_S1_PfiiE14s_intermediate+4268];
	ld.global.f32 	%f4940, [%rd27+2185216];
	fma.rn.f32 	%f4941, %f4939, %f4940, %f4938;
	ld.shared.f32 	%f4942, [_ZZ16fused_mlp_kernelILi512ELi2048ELi16EEvPKfS1_S1_S1_S1_PfiiE14s_intermediate+4272];
	ld.global.f32 	%f4943, [%rd27+2187264];
	fma.rn.f32 	%f4944, %f4942, %f4943, %f4941;
	ld.shared.f32 	%f4945, [_ZZ16fused_mlp_kernelILi512ELi2048ELi16EEvPKfS1_S1_S1_S1_PfiiE14s_intermediate+4276];
	ld.global.f32 	%f4946, [%rd27+2189312];
	fma.rn.f32 	%f4947, %f4945, %f4946, %f4944;
	ld.shared.f32 	%f4948, [_ZZ16fused_mlp_kernelILi512ELi2048ELi16EEvPKfS1_S1_S1_S1_PfiiE14s_intermediate+4280];
	ld.global.f32 	%f4949, [%rd27+2191360];
	fma.rn.f32 	%f4950, %f4948, %f4949, %f4947;
	ld.shared.f32 	%f4951, [_ZZ16fused_mlp_kernelILi512ELi2048ELi16EEvPKfS1_S1_S1_S1_PfiiE14s_intermediate+4284];
	ld.global.f32 	%f4952, [%rd27+2193408];
	fma.rn.f32 	%f4953, %f4951, %f4952, %f4950;
	ld.shared.f32 	%f4954, [_ZZ16fused_mlp_kernelILi512ELi2048ELi16EEvPKfS1_S1_S1_S1_PfiiE14s_intermediate+4288];
	ld.global.f32 	%f4955, [%rd27+2195456];
	fma.rn.f32 	%f4956, %f4954, %f4955, %f4953;
	ld.shared.f32 	%f4957, [_ZZ16fused_mlp_kernelILi512ELi2048ELi16EEvPKfS1_S1_S1_S1_PfiiE14s_intermediate+4292];
	ld.global.f32 	%f4958, [%rd27+2197504];
	fma.rn.f32 	%f4959, %f4957, %f4958, %f4956;
	ld.shared.f32 	%f4960, [_ZZ16fused_mlp_kernelILi512ELi2048ELi16EEvPKfS1_S1_S1_S1_PfiiE14s_intermediate+4296];
	ld.global.f32 	%f4961, [%rd27+2199552];
	fma.rn.f32 	%f4962, %f4960, %f4961, %f4959;
	ld.shared.f32 	%f4963, [_ZZ16fused_mlp_kernelILi512ELi2048ELi16EEvPKfS1_S1_S1_S1_PfiiE14s_intermediate+4300];
	ld.global.f32 	%f4964, [%rd27+2201600];
	fma.rn.f32 	%f4965, %f4963, %f4964, %f4962;
	ld.shared.f32 	%f4966, [_ZZ16fused_mlp_kernelILi512ELi2048ELi16EEvPKfS1_S1_S1_S1_PfiiE14s_intermediate+4304];
	ld.global.f32 	%f4967, [%rd27+2203648];
	fma.rn.f32 	%f4968, %f4966, %f4967, %f4965;
	ld.shared.f32 	%f4969, [_ZZ16fused_mlp_kernelILi512ELi2048ELi16EEvPKfS1_S1_S1_S1_PfiiE14s_intermediate+4308];
	ld.global.f32 	%f4970, [%rd27+2205696];
	fma.rn.f32 	%f4971, %f4969, %f4970, %f4968;
	ld.shared.f32 	%f4972, [_ZZ16fused_mlp_kernelILi512ELi2048ELi16EEvPKfS1_S1_S1_S1_PfiiE14s_intermediate+4312];
	ld.global.f32 	%f4973, [%rd27+2207744];
	fma.rn.f32 	%f4974, %f4972, %f4973, %f4971;
	ld.shared.f32 	%f4975, [_ZZ16fused_mlp_kernelILi512ELi2048ELi16EEvPKfS1_S1_S1_S1_PfiiE14s_intermediate+4316];
	ld.global.f32 	%f4976, [%rd27+2209792];
	fma.rn.f32 	%f4977, %f4975, %f4976, %f4974;
	ld.shared.f32 	%f4978, [_ZZ16fused_mlp_kernelILi512ELi2048ELi16EEvPKfS1_S1_S1_S1_PfiiE14s_intermediate+4320];
	ld.global.f32 	%f4979, [%rd27+2211840];
	fma.rn.f32 	%f4980, %f4978, %f4979, %f4977;
	ld.shared.f32 	%f4981, [_ZZ16fused_mlp_kernelILi512ELi2048ELi16EEvPKfS1_S1_S1_S1_PfiiE14s_intermediate+4324];
	ld.global.f32 	%f4982, [%rd27+2213888];
	fma.rn.f32 	%f4983, %f4981, %f4982, %f4980;
	ld.shared.f32 	%f4984, [_ZZ16fused_mlp_kernelILi512ELi2048ELi16EEvPKfS1_S1_S1_S1_PfiiE14s_intermediate+4328];
	ld.global.f32 	%f4985, [%rd27+2215936];
	fma.rn.f32 	%f4986, %f4984, %f4985, %f4983;
	ld.shared.f32 	%f4987, [_ZZ16fused_mlp_kernelILi512ELi2048ELi16EEvPKfS1_S1_S1_S1_PfiiE14s_intermediate+4332];
	ld.global.f32 	%f4988, [%rd27+2217984];
	fma.rn.f32 	%f4989, %f4987, %f4988, %f4986;
	ld.shared.f32 	%f4990, [_ZZ16fused_mlp_kernelILi512ELi2048ELi16EEvPKfS1_S1_S1_S1_PfiiE14s_intermediate+4336];
	ld.global.f32 	%f4991, [%rd27+2220032];
	fma.rn.f32 	%f4992, %f4990, %f4991, %f4989;
	ld.shared.f32 	%f4993, [_ZZ16fused_mlp_kernelILi512ELi2048ELi16EEvPKfS1_S1_S1_S1_PfiiE14s_intermediate+4340];
	ld.global.f32 	%f4994, [%rd27+2222080];
	fma.rn.f32 	%f4995, %f4993, %f4994, %f4992;
	ld.shared.f32 	%f4996, [_ZZ16fused_mlp_kernelILi512ELi2048ELi16EEvPKfS1_S1_S1_S1_PfiiE14s_intermediate+4344];
	ld.global.f32 	%f4997, [%rd27+2224128];
	fma.rn.f32 	%f4998, %f4996, %f4997, %f4995;
	ld.shared.f32 	%f4999, [_ZZ16fused_mlp_kernelILi512ELi2048ELi16EEvPKfS1_S1_S1_S1_PfiiE14s_intermediate+4348];
	ld.global.f32 	%f5000, [%rd27+2226176];
	fma.rn.f32 	%f5001, %f4999, %f5000, %f4998;
	ld.shared.f32 	%f5002, [_ZZ16fused_mlp_kernelILi512ELi2048ELi16EEvPKfS1_S1_S1_S1_PfiiE14s_intermediate+4352];
	ld.global.f32 	%f5003, [%rd27+2228224];
	fma.rn.f32 	%f5004, %f5002, %f5003, %f5001;
	ld.shared.f32 	%f5005, [_ZZ16fused_mlp_kernelILi512ELi2048ELi16EEvPKfS1_S1_S1_S1_PfiiE14s_intermediate+4356];
	ld.global.f32 	%f5006, [%rd27+2230272];
	fma.rn.f32 	%f5007, %f5005, %f5006, %f5004;
	ld.shared.f32 	%f5008, [_ZZ16fused_mlp_kernelILi512ELi2048ELi16EEvPKfS1_S1_S1_S1_PfiiE14s_intermediate+4360];
	ld.global.f32 	%f5009, [%rd27+2232320];
	fma.rn.f32 	%f5010, %f5008, %f5009, %f5007;
	ld.shared.f32 	%f5011, [_ZZ16fused_mlp_kernelILi512ELi2048ELi16EEvPKfS1_S1_S1_S1_PfiiE14s_intermediate+4364];
	ld.global.f32 	%f5012, [%rd27+2234368];
	fma.rn.f32 	%f5013, %f5011, %f5012, %f5010;
	ld.shared.f32 	%f5014, [_ZZ16fused_mlp_kernelILi512ELi2048ELi16EEvPKfS1_S1_S1_S1_PfiiE14s_intermediate+4368];
	ld.global.f32 	%f5015, [%rd27+2236416];
	fma.rn.f32 	%f5016, %f5014, %f5015, %f5013;
	ld.shared.f32 	%f5017, [_ZZ16fused_mlp_kernelILi512ELi2048ELi16EEvPKfS1_S1_S1_S1_PfiiE14s_intermediate+4372];
	ld.global.f32 	%f5018, [%rd27+2238464];
	fma.rn.f32 	%f5019, %f5017, %f5018, %f5016;
	ld.shared.f32 	%f5020, [_ZZ16fused_mlp_kernelILi512ELi2048ELi16EEvPKfS1_S1_S1_S1_PfiiE14s_intermediate+4376];
	ld.global.f32 	%f5021, [%rd27+2240512];
	fma.rn.f32 	%f5022, %f5020, %f5021, %f5019;
	ld.shared.f32 	%f5023, [_ZZ16fused_mlp_kernelILi512ELi2048ELi16EEvPKfS1_S1_S1_S1_PfiiE14s_intermediate+4380];
	ld.global.f32 	%f5024, [%rd27+2242560];
	fma.rn.f32 	%f5025, %f5023, %f5024, %f5022;
	ld.shared.f32 	%f5026, [_ZZ16fused_mlp_kernelILi512ELi2048ELi16EEvPKfS1_S1_S1_S1_PfiiE14s_intermediate+4384];
	ld.global.f32 	%f5027, [%rd27+2244608];
	fma.rn.f32 	%f5028, %f5026, %f5027, %f5025;
	ld.shared.f32 	%f5029, [_ZZ16fused_mlp_kernelILi512ELi2048ELi16EEvPKfS1_S1_S1_S1_PfiiE14s_intermediate+4388];
	ld.global.f32 	%f5030, [%rd27+2246656];
	fma.rn.f32 	%f5031, %f5029, %f5030, %f5028;
	ld.shared.f32 	%f5032, [_ZZ16fused_mlp_kernelILi512ELi2048ELi16EEvPKfS1_S1_S1_S1_PfiiE14s_intermediate+4392];
	ld.global.f32 	%f5033, [%rd27+2248704];
	fma.rn.f32 	%f5034, %f5032, %f5033, %f5031;
	ld.shared.f32 	%f5035, [_ZZ16fused_mlp_kernelILi512ELi2048ELi16EEvPKfS1_S1_S1_S1_PfiiE14s_intermediate+4396];
	ld.global.f32 	%f5036, [%rd27+2250752];
	fma.rn.f32 	%f5037, %f5035, %f5036, %f5034;
	ld.shared.f32 	%f5038, [_ZZ16fused_mlp_kernelILi512ELi2048ELi16EEvPKfS1_S1_S1_S1_PfiiE14s_intermediate+4400];
	ld.global.f32 	%f5039, [%rd27+2252800];
	fma.rn.f32 	%f5040, %f5038, %f5039, %f5037;
	ld.shared.f32 	%f5041, [_ZZ16fused_mlp_kernelILi512ELi2048ELi16EEvPKfS1_S1_S1_S1_PfiiE14s_intermediate+4404];
	ld.global.f32 	%f5042, [%rd27+2254848];
	fma.rn.f32 	%f5043, %f5041, %f5042, %f5040;
	ld.shared.f32 	%f5044, [_ZZ16fused_mlp_kernelILi512ELi2048ELi16EEvPKfS1_S1_S1_S1_PfiiE14s_intermediate+4408];
	ld.global.f32 	%f5045, [%rd27+2256896];
	fma.rn.f32 	%f5046, %f5044, %f5045, %f5043;
	ld.shared.f32 	%f5047, [_ZZ16fused_mlp_kernelILi512ELi2048ELi16EEvPKfS1_S1_S1_S1_PfiiE14s_intermediate+4412];
	ld.global.f32 	%f5048, [%rd27+2258944];
	fma.rn.f32 	%f5049, %f5047, %f5048, %f5046;
	ld.shared.f32 	%f5050, [_ZZ16fused_mlp_kernelILi512ELi2048ELi16EEvPKfS1_S1_S1_S1_PfiiE14s_intermediate+4416];
	ld.global.f32 	%f5051, [%rd27+2260992];
	fma.rn.f32 	%f5052, %f5050, %f5051, %f5049;
	ld.shared.f32 	%f5053, [_ZZ16fused_mlp_kernelILi512ELi2048ELi16EEvPKfS1_S1_S1_S1_PfiiE14s_intermediate+4420];
	ld.global.f32 	%f5054, [%rd27+2263040];
	fma.rn.f32 	%f5055, %f5053, %f5054, %f5052;
	ld.shared.f32 	%f5056, [_ZZ16fused_mlp_kernelILi512ELi2048ELi16EEvPKfS1_S1_S1_S1_PfiiE14s_intermediate+4424];
	ld.global.f32 	%f5057, [%rd27+2265088];
	fma.rn.f32 	%f5058, %f5056, %f5057, %f5055;
	ld.shared.f32 	%f5059, [_ZZ16fused_mlp_kernelILi512ELi2048ELi16EEvPKfS1_S1_S1_S1_PfiiE14s_intermediate+4428];
	ld.global.f32 	%f5060, [%rd27+2267136];
	fma.rn.f32 	%f5061, %f5059, %f5060, %f5058;
	ld.shared.f32 	%f5062, [_ZZ16fused_mlp_kernelILi512ELi2048ELi16EEvPKfS1_S1_S1_S1_PfiiE14s_intermediate+4432];
	ld.global.f32 	%f5063, [%rd27+2269184];
	fma.rn.f32 	%f5064, %f5062, %f5063, %f5061;
	ld.shared.f32 	%f5065, [_ZZ16fused_mlp_kernelILi512ELi2048ELi16EEvPKfS1_S1_S1_S1_PfiiE14s_intermediate+4436];
	ld.global.f32 	%f5066, [%rd27+2271232];
	fma.rn.f32 	%f5067, %f5065, %f5066, %f5064;
	ld.shared.f32 	%f5068, [_ZZ16fused_mlp_kernelILi512ELi2048ELi16EEvPKfS1_S1_S1_S1_PfiiE14s_intermediate+4440];
	ld.global.f32 	%f5069, [%rd27+2273280];
	fma.rn.f32 	%f5070, %f5068, %f5069, %f5067;
	ld.shared.f32 	%f5071, [_ZZ16fused_mlp_kernelILi512ELi2048ELi16EEvPKfS1_S1_S1_S1_PfiiE14s_intermediate+4444];
	ld.global.f32 	%f5072, [%rd27+2275328];
	fma.rn.f32 	%f5073, %f5071, %f5072, %f5070;
	ld.shared.f32 	%f5074, [_ZZ16fused_mlp_kernelILi512ELi2048ELi16EEvPKfS1_S1_S1_S1_PfiiE14s_intermediate+4448];
	ld.global.f32 	%f5075, [%rd27+2277376];
	fma.rn.f32 	%f5076, %f5074, %f5075, %f5073;
	ld.shared.f32 	%f5077, [_ZZ16fused_mlp_kernelILi512ELi2048ELi16EEvPKfS1_S1_S1_S1_PfiiE14s_intermediate+4452];
	ld.global.f32 	%f5078, [%rd27+2279424];
	fma.rn.f32 	%f5079, %f5077, %f5078, %f5076;
	ld.shared.f32 	%f5080, [_ZZ16fused_mlp_kernelILi512ELi2048ELi16EEvPKfS1_S1_S1_S1_PfiiE14s_intermediate+4456];
	ld.global.f32 	%f5081, [%rd27+2281472];
	fma.rn.f32 	%f5082, %f5080, %f5081, %f5079;
	ld.shared.f32 	%f5083, [_ZZ16fused_mlp_kernelILi512ELi2048ELi16EEvPKfS1_S1_S1_S1_PfiiE14s_intermediate+4460];
	ld.global.f32 	%f5084, [%rd27+2283520];
	fma.rn.f32 	%f5085, %f5083, %f5084, %f5082;
	ld.shared.f32 	%f5086, [_ZZ16fused_mlp_kernelILi512ELi2048ELi16EEvPKfS1_S1_S1_S1_PfiiE14s_intermediate+4464];
	ld.global.f32 	%f5087, [%rd27+2285568];
	fma.rn.f32 	%f5088, %f5086, %f5087, %f5085;
	ld.shared.f32 	%f5089, [_ZZ16fused_mlp_kernelILi512ELi2048ELi16EEvPKfS1_S1_S1_S1_PfiiE14s_intermediate+4468];
	ld.global.f32 	%f5090, [%rd27+2287616];
	fma.rn.f32 	%f5091, %f5089, %f5090, %f5088;
	ld.shared.f32 	%f5092, [_ZZ16fused_mlp_kernelILi512ELi2048ELi16EEvPKfS1_S1_S1_S1_PfiiE14s_intermediate+4472];
	ld.global.f32 	%f5093, [%rd27+2289664];
	fma.rn.f32 	%f5094, %f5092, %f5093, %f5091;
	ld.shared.f32 	%f5095, [_ZZ16fused_mlp_kernelILi512ELi2048ELi16EEvPKfS1_S1_S1_S1_PfiiE14s_intermediate+4476];
	ld.global.f32 	%f5096, [%rd27+2291712];
	fma.rn.f32 	%f5097, %f5095, %f5096, %f5094;
	ld.shared.f32 	%f5098, [_ZZ16fused_mlp_kernelILi512ELi2048ELi16EEvPKfS1_S1_S1_S1_PfiiE14s_intermediate+4480];
	ld.global.f32 	%f5099, [%rd27+2293760];
	fma.rn.f32 	%f5100, %f5098, %f5099, %f5097;
	ld.shared.f32 	%f5101, [_ZZ16fused_mlp_kernelILi512ELi2048ELi16EEvPKfS1_S1_S1_S1_PfiiE14s_intermediate+4484];
	ld.global.f32 	%f5102, [%rd27+2295808];
	fma.rn.f32 	%f5103, %f5101, %f5102, %f5100;
	ld.shared.f32 	%f5104, [_ZZ16fused_mlp_kernelILi512ELi2048ELi16EEvPKfS1_S1_S1_S1_PfiiE14s_intermediate+4488];
	ld.global.f32 	%f5105, [%rd27+2297856];
	fma.rn.f32 	%f5106, %f5104, %f5105, %f5103;
	ld.shared.f32 	%f5107, [_ZZ16fused_mlp_kernelILi512ELi2048ELi16EEvPKfS1_S1_S1_S1_PfiiE14s_intermediate+4492];
	ld.global.f32 	%f5108, [%rd27+2299904];
	fma.rn.f32 	%f5109, %f5107, %f5108, %f5106;
	ld.shared.f32 	%f5110, [_ZZ16fused_mlp_kernelILi512ELi2048ELi16EEvPKfS1_S1_S1_S1_PfiiE14s_intermediate+4496];
	ld.global.f32 	%f5111, [%rd27+2301952];
	fma.rn.f32 	%f5112, %f5110, %f5111, %f5109;
	ld.shared.f32 	%f5113, [_ZZ16fused_mlp_kernelILi512ELi2048ELi16EEvPKfS1_S1_S1_S1_PfiiE14s_intermediate+4500];
	ld.global.f32 	%f5114, [%rd27+2304000];
	fma.rn.f32 	%f5115, %f5113, %f5114, %f5112;
	ld.shared.f32 	%f5116, [_ZZ16fused_mlp_kernelILi512ELi2048ELi16EEvPKfS1_S1_S1_S1_PfiiE14s_intermediate+4504];
	ld.global.f32 	%f5117, [%rd27+2306048];
	fma.rn.f32 	%f5118, %f5116, %f5117, %f5115;
	ld.shared.f32 	%f5119, [_ZZ16fused_mlp_kernelILi512ELi2048ELi16EEvPKfS1_S1_S1_S1_PfiiE14s_intermediate+4508];
	ld.global.f32 	%f5120, [%rd27+2308096];
	fma.rn.f32 	%f5121, %f5119, %f5120, %f5118;
	ld.shared.f32 	%f5122, [_ZZ16fused_mlp_kernelILi512ELi2048ELi16EEvPKfS1_S1_S1_S1_PfiiE14s_intermediate+4512];
	ld.global.f32 	%f5123, [%rd27+2310144];
	fma.rn.f32 	%f5124, %f5122, %f5123, %f5121;
	ld.shared.f32 	%f5125, [_ZZ16fused_mlp_kernelILi512ELi2048ELi16EEvPKfS1_S1_S1_S1_PfiiE14s_intermediate+4516];
	ld.global.f32 	%f5126, [%rd27+2312192];
	fma.rn.f32 	%f5127, %f5125, %f5126, %f5124;
	ld.shared.f32 	%f5128, [_ZZ16fused_mlp_kernelILi512ELi2048ELi16EEvPKfS1_S1_S1_S1_PfiiE14s_intermediate+4520];
	ld.global.f32 	%f5129, [%rd27+2314240];
	fma.rn.f32 	%f5130, %f5128, %f5129, %f5127;
	ld.shared.f32 	%f5131, [_ZZ16fused_mlp_kernelILi512ELi2048ELi16EEvPKfS1_S1_S1_S1_PfiiE14s_intermediate+4524];
	ld.global.f32 	%f5132, [%rd27+2316288];
	fma.rn.f32 	%f5133, %f5131, %f5132, %f5130;
	ld.shared.f32 	%f5134, [_ZZ16fused_mlp_kernelILi512ELi2048ELi16EEvPKfS1_S1_S1_S1_PfiiE14s_intermediate+4528];
	ld.global.f32 	%f5135, [%rd27+2318336];
	fma.rn.f32 	%f5136, %f5134, %f5135, %f5133;
	ld.shared.f32 	%f5137, [_ZZ16fused_mlp_kernelILi512ELi2048ELi16EEvPKfS1_S1_S1_S1_PfiiE14s_intermediate+4532];
	ld.global.f32 	%f5138, [%rd27+2320384];
	fma.rn.f32 	%f5139, %f5137, %f5138, %f5136;
	ld.shared.f32 	%f5140, [_ZZ16fused_mlp_kernelILi512ELi2048ELi16EEvPKfS1_S1_S1_S1_PfiiE14s_intermediate+4536];
	ld.global.f32 	%f5141, [%rd27+2322432];
	fma.rn.f32 	%f5142, %f5140, %f5141, %f5139;
	ld.shared.f32 	%f5143, [_ZZ16fused_mlp_kernelILi512ELi2048ELi16EEvPKfS1_S1_S1_S1_PfiiE14s_intermediate+4540];
	ld.global.f32 	%f5144, [%rd27+2324480];
	fma.rn.f32 	%f5145, %f5143, %f5144, %f5142;
	ld.shared.f32 	%f5146, [_ZZ16fused_mlp_kernelILi512ELi2048ELi16EEvPKfS1_S1_S1_S1_PfiiE14s_intermediate+4544];
	ld.global.f32 	%f5147, [%rd27+2326528];
	fma.rn.f32 	%f5148, %f5146, %f5147, %f5145;
	ld.shared.f32 	%f5149, [_ZZ16fused_mlp_kernelILi512ELi2048ELi16EEvPKfS1_S1_S1_S1_PfiiE14s_intermediate+4548];
	ld.global.f32 	%f5150, [%rd27+2328576];
	fma.rn.f32 	%f5151, %f5149, %f5150, %f5148;
	ld.shared.f32 	%f5152, [_ZZ16fused_mlp_kernelILi512ELi2048ELi16EEvPKfS1_S1_S1_S1_PfiiE14s_intermediate+4552];
	ld.global.f32 	%f5153, [%rd27+2330624];
	fma.rn.f32 	%f5154, %f5152, %f5153, %f5151;
	ld.shared.f32 	%f5155, [_ZZ16fused_mlp_kernelILi512ELi2048ELi16EEvPKfS1_S1_S1_S1_PfiiE14s_intermediate+4556];
	ld.global.f32 	%f5156, [%rd27+2332672];
	fma.rn.f32 	%f5157, %f5155, %f5156, %f5154;
	ld.shared.f32 	%f5158, [_ZZ16fused_mlp_kernelILi512ELi2048ELi16EEvPKfS1_S1_S1_S1_PfiiE14s_intermediate+4560];
	ld.global.f32 	%f5159, [%rd27+2334720];
	fma.rn.f32 	%f5160, %f5158, %f5159, %f5157;
	ld.shared.f32 	%f5161, [_ZZ16fused_mlp_kernelILi512ELi2048ELi16EEvPKfS1_S1_S1_S1_PfiiE14s_intermediate+4564];
	ld.global.f32 	%f5162, [%rd27+2336768];
	fma.rn.f32 	%f5163, %f5161, %f5162, %f5160;
	ld.shared.f32 	%f5164, [_ZZ16fused_mlp_kernelILi512ELi2048ELi16EEvPKfS1_S1_S1_S1_PfiiE14s_intermediate+4568];
	ld.global.f32 	%f5165, [%rd27+2338816];
	fma.rn.f32 	%f5166, %f5164, %f5165, %f5163;
	ld.shared.f32 	%f5167, [_ZZ16fused_mlp_kernelILi512ELi2048ELi16EEvPKfS1_S1_S1_S1_PfiiE14s_intermediate+4572];
	ld.global.f32 	%f5168, [%rd27+2340864];
	fma.rn.f32 	%f5169, %f5167, %f5168, %f5166;
	ld.shared.f32 	%f5170, [_ZZ16fused_mlp_kernelILi512ELi2048ELi16EEvPKfS1_S1_S1_S1_PfiiE14s_intermediate+4576];
	ld.global.f32 	%f5171, [%rd27+2342912];
	fma.rn.f32 	%f5172, %f5170, %f5171, %f5169;
	ld.shared.f32 	%f5173, [_ZZ16fused_mlp_kernelILi512ELi2048ELi16EEvPKfS1_S1_S1_S1_PfiiE14s_intermediate+4580];
	ld.global.f32 	%f5174, [%rd27+2344960];
	fma.rn.f32 	%f5175, %f5173, %f5174, %f5172;
	ld.shared.f32 	%f5176, [_ZZ16fused_mlp_kernelILi512ELi2048ELi16EEvPKfS1_S1_S1_S1_PfiiE14s_intermediate+4584];
	ld.global.f32 	%f5177, [%rd27+2347008];
	fma.rn.f32 	%f5178, %f5176, %f5177, %f5175;
	ld.shared.f32 	%f5179, [_ZZ16fused_mlp_kernelILi512ELi2048ELi16EEvPKfS1_S1_S1_S1_PfiiE14s_intermediate+4588];
	ld.global.f32 	%f5180, [%rd27+2349056];
	fma.rn.f32 	%f5181, %f5179, %f5180, %f5178;
	ld.shared.f32 	%f5182, [_ZZ16fused_mlp_kernelILi512ELi2048ELi16EEvPKfS1_S1_S1_S1_PfiiE14s_intermediate+4592];
	ld.global.f32 	%f5183, [%rd27+2351104];
	fma.rn.f32 	%f5184, %f5182, %f5183, %f5181;
	ld.shared.f32 	%f5185, [_ZZ16fused_mlp_kernelILi512ELi2048ELi16EEvPKfS1_S1_S1_S1_PfiiE14s_intermediate+4596];
	ld.global.f32 	%f5186, [%rd27+2353152];
	fma.rn.f32 	%f5187, %f5185, %f5186, %f5184;
	ld.shared.f32 	%f5188, [_ZZ16fused_mlp_kernelILi512ELi2048ELi16EEvPKfS1_S1_S1_S1_PfiiE14s_intermediate+4600];
	ld.global.f32 	%f5189, [%rd27+2355200];
	fma.rn.f32 	%f5190, %f5188, %f5189, %f5187;
	ld.shared.f32 	%f5191, [_ZZ16fused_mlp_kernelILi512ELi2048ELi16EEvPKfS1_S1_S1_S1_PfiiE14s_intermediate+4604];
	ld.global.f32 	%f5192, [%rd27+2357248];
	fma.rn.f32 	%f5193, %f5191, %f5192, %f5190;
	ld.shared.f32 	%f5194, [_ZZ16fused_mlp_kernelILi512ELi2048ELi16EEvPKfS1_S1_S1_S1_PfiiE14s_intermediate+4608];
	ld.global.f32 	%f5195, [%rd27+2359296];
	fma.rn.f32 	%f5196, %f5194, %f5195, %f5193;
	ld.shared.f32 	%f5197, [_ZZ16fused_mlp_kernelILi512ELi2048ELi16EEvPKfS1_S1_S1_S1_PfiiE14s_intermediate+4612];
	ld.global.f32 	%f5198, [%rd27+2361344];
	fma.rn.f32 	%f5199, %f5197, %f5198, %f5196;
	ld.shared.f32 	%f5200, [_ZZ16fused_mlp_kernelILi512ELi2048ELi16EEvPKfS1_S1_S1_S1_PfiiE14s_intermediate+4616];
	ld.global.f32 	%f5201, [%rd27+2363392];
	fma.rn.f32 	%f5202, %f5200, %f5201, %f5199;
	ld.shared.f32 	%f5203, [_ZZ16fused_mlp_kernelILi512ELi2048ELi16EEvPKfS1_S1_S1_S1_PfiiE14s_intermediate+4620];
	ld.global.f32 	%f5204, [%rd27+2365440];
	fma.rn.f32 	%f5205, %f5203, %f5204, %f5202;
	ld.shared.f32 	%f5206, [_ZZ16fused_mlp_kernelILi512ELi2048ELi16EEvPKfS1_S1_S1_S1_PfiiE14s_intermediate+4624];
	ld.global.f32 	%f5207, [%rd27+2367488];
	fma.rn.f32 	%f5208, %f5206, %f5207, %f5205;
	ld.shared.f32 	%f5209, [_ZZ16fused_mlp_kernelILi512ELi2048ELi16EEvPKfS1_S1_S1_S1_PfiiE14s_intermediate+4628];
	ld.global.f32 	%f5210, [%rd27+2369536];
	fma.rn.f32 	%f5211, %f5209, %f5210, %f5208;
	ld.shared.f32 	%f5212, [_ZZ16fused_mlp_kernelILi512ELi2048ELi16EEvPKfS1_S1_S1_S1_PfiiE14s_intermediate+4632];
	ld.global.f32 	%f5213, [%rd27+2371584];
	fma.rn.f32 	%f5214, %f5212, %f5213, %f5211;
	ld.shared.f32 	%f5215, [_ZZ16fused_mlp_kernelILi512ELi2048ELi16EEvPKfS1_S1_S1_S1_PfiiE14s_intermediate+4636];
	ld.global.f32 	%f5216, [%rd27+2373632];
	fma.rn.f32 	%f5217, %f5215, %f5216, %f5214;
	ld.shared.f32 	%f5218, [_ZZ16fused_mlp_kernelILi512ELi2048ELi16EEvPKfS1_S1_S1_S1_PfiiE14s_intermediate+4640];
	ld.global.f32 	%f5219, [%rd27+2375680];
	fma.rn.f32 	%f5220, %f5218, %f5219, %f5217;
	ld.shared.f32 	%f5221, [_ZZ16fused_mlp_kernelILi512ELi2048ELi16EEvPKfS1_S1_S1_S1_PfiiE14s_intermediate+4644];
	ld.global.f32 	%f5222, [%rd27+2377728];
	fma.rn.f32 	%f5223, %f5221, %f5222, %f5220;
	ld.shared.f32 	%f5224, [_ZZ16fused_mlp_kernelILi512ELi2048ELi16EEvPKfS1_S1_S1_S1_PfiiE14s_intermediate+4648];
	ld.global.f32 	%f5225, [%rd27+2379776];
	fma.rn.f32 	%f5226, %f5224, %f5225, %f5223;
	ld.shared.f32 	%f5227, [_ZZ16fused_mlp_kernelILi512ELi2048ELi16EEvPKfS1_S1_S1_S1_PfiiE14s_intermediate+4652];
	ld.global.f32 	%f5228, [%rd27+2381824];
	fma.rn.f32 	%f5229, %f5227, %f5228, %f5226;
	ld.shared.f32 	%f5230, [_ZZ16fused_mlp_kernelILi512ELi2048ELi16EEvPKfS1_S1_S1_S1_PfiiE14s_intermediate+4656];
	ld.global.f32 	%f5231, [%rd27+2383872];
	fma.rn.f32 	%f5232, %f5230, %f5231, %f5229;
	ld.shared.f32 	%f5233, [_ZZ16fused_mlp_kernelILi512ELi2048ELi16EEvPKfS1_S1_S1_S1_PfiiE14s_intermediate+4660];
	ld.global.f32 	%f5234, [%rd27+2385920];
	fma.rn.f32 	%f5235, %f5233, %f5234, %f5232;
	ld.shared.f32 	%f5236, [_ZZ16fused_mlp_kernelILi512ELi2048ELi16EEvPKfS1_S1_S1_S1_PfiiE14s_intermediate+4664];
	ld.global.f32 	%f5237, [%rd27+2387968];
	fma.rn.f32 	%f5238, %f5236, %f5237, %f5235;
	ld.shared.f32 	%f5239, [_ZZ16fused_mlp_kernelILi512ELi2048ELi16EEvPKfS1_S1_S1_S1_PfiiE14s_intermediate+4668];
	ld.global.f32 	%f5240, [%rd27+2390016];
	fma.rn.f32 	%f5241, %f5239, %f5240, %f5238;
	ld.shared.f32 	%f5242, [_ZZ16fused_mlp_kernelILi512ELi2048ELi16EEvPKfS1_S1_S1_S1_PfiiE14s_intermediate+4672];
	ld.global.f32 	%f5243, [%rd27+2392064];
	fma.rn.f32 	%f5244, %f5242, %f5243, %f5241;
	ld.shared.f32 	%f5245, [_ZZ16fused_mlp_kernelILi512ELi2048ELi16EEvPKfS1_S1_S1_S1_PfiiE14s_intermediate+4676];
	ld.global.f32 	%f5246, [%rd27+2394112];
	fma.rn.f32 	%f5247, %f5245, %f5246, %f5244;
	ld.shared.f32 	%f5248, [_ZZ16fused_mlp_kernelILi512ELi2048ELi16EEvPKfS1_S1_S1_S1_PfiiE14s_intermediate+4680];
	ld.global.f32 	%f5249, [%rd27+2396160];
	fma.rn.f32 	%f5250, %f5248, %f5249, %f5247;
	ld.shared.f32 	%f5251, [_ZZ16fused_mlp_kernelILi512ELi2048ELi16EEvPKfS1_S1_S1_S1_PfiiE14s_intermediate+4684];
	ld.global.f32 	%f5252, [%rd27+2398208];
	fma.rn.f32 	%f5253, %f5251, %f5252, %f5250;
	ld.shared.f32 	%f5254, [_ZZ16fused_mlp_kernelILi512ELi2048ELi16EEvPKfS1_S1_S1_S1_PfiiE14s_intermediate+4688];
	ld.global.f32 	%f5255, [%rd27+2400256];
	fma.rn.f32 	%f5256, %f5254, %f5255, %f5253;
	ld.shared.f32 	%f5257, [_ZZ16fused_mlp_kernelILi512ELi2048ELi16EEvPKfS1_S1_S1_S1_PfiiE14s_intermediate+4692];
	ld.global.f32 	%f5258, [%rd27+2402304];
	fma.rn.f32 	%f5259, %f5257, %f5258, %f5256;
	ld.shared.f32 	%f5260, [_ZZ16fused_mlp_kernelILi512ELi2048ELi16EEvPKfS1_S1_S1_S1_PfiiE14s_intermediate+4696];
	ld.global.f32 	%f5261, [%rd27+2404352];
	fma.rn.f32 	%f5262, %f5260, %f5261, %f5259;
	ld.shared.f32 	%f5263, [_ZZ16fused_mlp_kernelILi512ELi2048ELi16EEvPKfS1_S1_S1_S1_PfiiE14s_intermediate+4700];
	ld.global.f32 	%f5264, [%rd27+2406400];
	fma.rn.f32 	%f5265, %f5263, %f5264, %f5262;
	ld.shared.f32 	%f5266, [_ZZ16fused_mlp_kernelILi512ELi2048ELi16EEvPKfS1_S1_S1_S1_PfiiE14s_intermediate+4704];
	ld.global.f32 	%f5267, [%rd27+2408448];
	fma.rn.f32 	%f5268, %f5266, %f5267, %f5265;
	ld.shared.f32 	%f5269, [_ZZ16fused_mlp_kernelILi512ELi2048ELi16EEvPKfS1_S1_S1_S1_PfiiE14s_intermediate+4708];
	ld.global.f32 	%f5270, [%rd27+2410496];
	fma.rn.f32 	%f5271, %f5269, %f5270, %f5268;
	ld.shared.f32 	%f5272, [_ZZ16fused_mlp_kernelILi512ELi2048ELi16EEvPKfS1_S1_S1_S1_PfiiE14s_intermediate+4712];
	ld.global.f32 	%f5273, [%rd27+2412544];
	fma.rn.f32 	%f5274, %f5272, %f5273, %f5271;
	ld.shared.f32 	%f5275, [_ZZ16fused_mlp_kernelILi512ELi2048ELi16EEvPKfS1_S1_S1_S1_PfiiE14s_intermediate+4716];
	ld.global.f32 	%f5276, [%rd27+2414592];
	fma.rn.f32 	%f5277, %f5275, %f5276, %f5274;
	ld.shared.f32 	%f5278, [_ZZ16fused_mlp_kernelILi512ELi2048ELi16EEvPKfS1_S1_S1_S1_PfiiE14s_intermediate+4720];
	ld.global.f32 	%f5279, [%rd27+2416640];
	fma.rn.f32 	%f5280, %f5278, %f5279, %f5277;
	ld.shared.f32 	%f5281, [_ZZ16fused_mlp_kernelILi512ELi2048ELi16EEvPKfS1_S1_S1_S1_PfiiE14s_intermediate+4724];
	ld.global.f32 	%f5282, [%rd27+2418688];
	fma.rn.f32 	%f5283, %f5281, %f5282, %f5280;
	ld.shared.f32 	%f5284, [_ZZ16fused_mlp_kernelILi512ELi2048ELi16EEvPKfS1_S1_S1_S1_PfiiE14s_intermediate+4728];
	ld.global.f32 	%f5285, [%rd27+2420736];
	fma.rn.f32 	%f5286, %f5284, %f5285, %f5283;
	ld.shared.f32 	%f5287, [_ZZ16fused_mlp_kernelILi512ELi2048ELi16EEvPKfS1_S1_S1_S1_PfiiE14s_intermediate+4732];
	ld.global.f32 	%f5288, [%rd27+2422784];
	fma.rn.f32 	%f5289, %f5287, %f5288, %f5286;
	ld.shared.f32 	%f5290, [_ZZ16fused_mlp_kernelILi512ELi2048ELi16EEvPKfS1_S1_S1_S1_PfiiE14s_intermediate+4736];
	ld.global.f32 	%f5291, [%rd27+2424832];
	fma.rn.f32 	%f5292, %f5290, %f5291, %f5289;
	ld.shared.f32 	%f5293, [_ZZ16fused_mlp_kernelILi512ELi2048ELi16EEvPKfS1_S1_S1_S1_PfiiE14s_intermediate+4740];
	ld.global.f32 	%f5294, [%rd27+2426880];
	fma.rn.f32 	%f5295, %f5293, %f5294, %f5292;
	ld.shared.f32 	%f5296, [_ZZ16fused_mlp_kernelILi512ELi2048ELi16EEvPKfS1_S1_S1_S1_PfiiE14s_intermediate+4744];
	ld.global.f32 	%f5297, [%rd27+2428928];
	fma.rn.f32 	%f5298, %f5296, %f5297, %f5295;
	ld.shared.f32 	%f5299, [_ZZ16fused_mlp_kernelILi512ELi2048ELi16EEvPKfS1_S1_S1_S1_PfiiE14s_intermediate+4748];
	ld.global.f32 	%f5300, [%rd27+2430976];
	fma.rn.f32 	%f5301, %f5299, %f5300, %f5298;
	ld.shared.f32 	%f5302, [_ZZ16fused_mlp_kernelILi512ELi2048ELi16EEvPKfS1_S1_S1_S1_PfiiE14s_intermediate+4752];
	ld.global.f32 	%f5303, [%rd27+2433024];
	fma.rn.f32 	%f5304, %f5302, %f5303, %f5301;
	ld.shared.f32 	%f5305, [_ZZ16fused_mlp_kernelILi512ELi2048ELi16EEvPKfS1_S1_S1_S1_PfiiE14s_intermediate+4756];
	ld.global.f32 	%f5306, [%rd27+2435072];
	fma.rn.f32 	%f5307, %f5305, %f5306, %f5304;
	ld.shared.f32 	%f5308, [_ZZ16fused_mlp_kernelILi512ELi2048ELi16EEvPKfS1_S1_S1_S1_PfiiE14s_intermediate+4760];
	ld.global.f32 	%f5309, [%rd27+2437120];
	fma.rn.f32 	%f5310, %f5308, %f5309, %f5307;
	ld.shared.f32 	%f5311, [_ZZ16fused_mlp_kernelILi512ELi2048ELi16EEvPKfS1_S1_S1_S1_PfiiE14s_intermediate+4764];
	ld.global.f32 	%f5312, [%rd27+2439168];
	fma.rn.f32 	%f5313, %f5311, %f5312, %f5310;
	ld.shared.f32 	%f5314, [_ZZ16fused_mlp_kernelILi512ELi2048ELi16EEvPKfS1_S1_S1_S1_PfiiE14s_intermediate+4768];
	ld.global.f32 	%f5315, [%rd27+2441216];
	fma.rn.f32 	%f5316, %f5314, %f5315, %f5313;
	ld.shared.f32 	%f5317, [_ZZ16fused_mlp_kernelILi512ELi2048ELi16EEvPKfS1_S1_S1_S1_PfiiE14s_intermediate+4772];
	ld.global.f32 	%f5318, [%rd27+2443264];
	fma.rn.f32 	%f5319, %f5317, %f5318, %f5316;
	ld.shared.f32 	%f5320, [_ZZ16fused_mlp_kernelILi512ELi2048ELi16EEvPKfS1_S1_S1_S1_PfiiE14s_intermediate+4776];
	ld.global.f32 	%f5321, [%rd27+2445312];
	fma.rn.f32 	%f5322, %f5320, %f5321, %f5319;
	ld.shared.f32 	%f5323, [_ZZ16fused_mlp_kernelILi512ELi2048ELi16EEvPKfS1_S1_S1_S1_PfiiE14s_intermediate+4780];
	ld.global.f32 	%f5324, [%rd27+2447360];
	fma.rn.f32 	%f5325, %f5323, %f5324, %f5322;
	ld.shared.f32 	%f5326, [_ZZ16fused_mlp_kernelILi512ELi2048ELi16EEvPKfS1_S1_S1_S1_PfiiE14s_intermediate+4784];
	ld.global.f32 	%f5327, [%rd27+2449408];
	fma.rn.f32 	%f5328, %f5326, %f5327, %f5325;
	ld.shared.f32 	%f5329, [_ZZ16fused_mlp_kernelILi512ELi2048ELi16EEvPKfS1_S1_S1_S1_PfiiE14s_intermediate+4788];
	ld.global.f32 	%f5330, [%rd27+2451456];
	fma.rn.f32 	%f5331, %f5329, %f5330, %f5328;
	ld.shared.f32 	%f5332, [_ZZ16fused_mlp_kernelILi512ELi2048ELi16EEvPKfS1_S1_S1_S1_PfiiE14s_intermediate+4792];
	ld.global.f32 	%f5333, [%rd27+2453504];
	fma.rn.f32 	%f5334, %f5332, %f5333, %f5331;
	ld.shared.f32 	%f5335, [_ZZ16fused_mlp_kernelILi512ELi2048ELi16EEvPKfS1_S1_S1_S1_PfiiE14s_intermediate+4796];
	ld.global.f32 	%f5336, [%rd27+2455552];
	fma.rn.f32 	%f5337, %f5335, %f5336, %f5334;
	ld.shared.f32 	%f5338, [_ZZ16fused_mlp_kernelILi512ELi2048ELi16EEvPKfS1_S1_S1_S1_PfiiE14s_intermediate+4800];
	ld.global.f32 	%f5339, [%rd27+2457600];
	fma.rn.f32 	%f5340, %f5338, %f5339, %f5337;
	ld.shared.f32 	%f5341, [_ZZ16fused_mlp_kernelILi512ELi2048ELi16EEvPKfS1_S1_S1_S1_PfiiE14s_intermediate+4804];
	ld.global.f32 	%f5342, [%rd27+2459648];
	fma.rn.f32 	%f5343, %f5341, %f5342, %f5340;
	ld.shared.f32 	%f5344, [_ZZ16fused_mlp_kernelILi512ELi2048ELi16EEvPKfS1_S1_S1_S1_PfiiE14s_intermediate+4808];
	ld.global.f32 	%f5345, [%rd27+2461696];
	fma.rn.f32 	%f5346, %f5344, %f5345, %f5343;
	ld.shared.f32 	%f5347, [_ZZ16fused_mlp_kernelILi512ELi2048ELi16EEvPKfS1_S1_S1_S1_PfiiE14s_intermediate+4812];
	ld.global.f32 	%f5348, [%rd27+2463744];
	fma.rn.f32 	%f5349, %f5347, %f5348, %f5346;
	ld.shared.f32 	%f5350, [_ZZ16fused_mlp_kernelILi512ELi2048ELi16EEvPKfS1_S1_S1_S1_PfiiE14s_intermediate+4816];
	ld.global.f32 	%f5351, [%rd27+2465792];
	fma.rn.f32 	%f5352, %f5350, %f5351, %f5349;
	ld.shared.f32 	%f5353, [_ZZ16fused_mlp_kernelILi512ELi2048ELi16EEvPKfS1_S1_S1_S1_PfiiE14s_intermediate+4820];
	ld.global.f32 	%f5354, [%rd27+2467840];
	fma.rn.f32 	%f5355, %f5353, %f5354, %f5352;
	ld.shared.f32 	%f5356, [_ZZ16fused_mlp_kernelILi512ELi2048ELi16EEvPKfS1_S1_S1_S1_PfiiE14s_intermediate+4824];
	ld.global.f32 	%f5357, [%rd27+2469888];
	fma.rn.f32 	%f5358, %f5356, %f5357, %f5355;
	ld.shared.f32 	%f5359, [_ZZ16fused_mlp_kernelILi512ELi2048ELi16EEvPKfS1_S1_S1_S1_PfiiE14s_intermediate+4828];
	ld.global.f32 	%f5360, [%rd27+2471936];
	fma.rn.f32 	%f5361, %f5359, %f5360, %f5358;
	ld.shared.f32 	%f5362, [_ZZ16fused_mlp_kernelILi512ELi2048ELi16EEvPKfS1_S1_S1_S1_PfiiE14s_intermediate+4832];
	ld.global.f32 	%f5363, [%rd27+2473984];
	fma.rn.f32 	%f5364, %f5362, %f5363, %f5361;
	ld.shared.f32 	%f5365, [_ZZ16fused_mlp_kernelILi512ELi2048ELi16EEvPKfS1_S1_S1_S1_PfiiE14s_intermediate+4836];
	ld.global.f32 	%f5366, [%rd27+2476032];
	fma.rn.f32 	%f5367, %f5365, %f5366, %f5364;
	ld.shared.f32 	%f5368, [_ZZ16fused_mlp_kernelILi512ELi2048ELi16EEvPKfS1_S1_S1_S1_PfiiE14s_intermediate+4840];
	ld.global.f32 	%f5369, [%rd27+2478080];
	fma.rn.f32 	%f5370, %f5368, %f5369, %f5367;
	ld.shared.f32 	%f5371, [_ZZ16fused_mlp_kernelILi512ELi2048ELi16EEvPKfS1_S1_S1_S1_PfiiE14s_intermediate+4844];
	ld.global.f32 	%f5372, [%rd27+2480128];
	fma.rn.f32 	%f5373, %f5371, %f5372, %f5370;
	ld.shared.f32 	%f5374, [_ZZ16fused_mlp_kernelILi512ELi2048ELi16EEvPKfS1_S1_S1_S1_PfiiE14s_intermediate+4848];
	ld.global.f32 	%f5375, [%rd27+2482176];
	fma.rn.f32 	%f5376, %f5374, %f5375, %f5373;
	ld.shared.f32 	%f5377, [_ZZ16fused_mlp_kernelILi512ELi2048ELi16EEvPKfS1_S1_S1_S1_PfiiE14s_intermediate+4852];
	ld.global.f32 	%f5378, [%rd27+2484224];
	fma.rn.f32 	%f5379, %f5377, %f5378, %f5376;
	ld.shared.f32 	%f5380, [_ZZ16fused_mlp_kernelILi512ELi2048ELi16EEvPKfS1_S1_S1_S1_PfiiE14s_intermediate+4856];
	ld.global.f32 	%f5381, [%rd27+2486272];
	fma.rn.f32 	%f5382, %f5380, %f5381, %f5379;
	ld.shared.f32 	%f5383, [_ZZ16fused_mlp_kernelILi512ELi2048ELi16EEvPKfS1_S1_S1_S1_PfiiE14s_intermediate+4860];
	ld.global.f32 	%f5384, [%rd27+2488320];
	fma.rn.f32 	%f5385, %f5383, %f5384, %f5382;
	ld.shared.f32 	%f5386, [_ZZ16fused_mlp_kernelILi512ELi2048ELi16EEvPKfS1_S1_S1_S1_PfiiE14s_intermediate+4864];
	ld.global.f32 	%f5387, [%rd27+2490368];
	fma.rn.f32 	%f5388, %f5386, %f5387, %f5385;
	ld.shared.f32 	%f5389, [_ZZ16fused_mlp_kernelILi512ELi2048ELi16EEvPKfS1_S1_S1_S1_PfiiE14s_intermediate+4868];
	ld.global.f32 	%f5390, [%rd27+2492416];
	fma.rn.f32 	%f5391, %f5389, %f5390, %f5388;
	ld.shared.f32 	%f5392, [_ZZ16fused_mlp_kernelILi512ELi2048ELi16EEvPKfS1_S1_S1_S1_PfiiE14s_intermediate+4872];
	ld.global.f32 	%f5393, [%rd27+2494464];
	fma.rn.f32 	%f5394, %f5392, %f5393, %f5391;
	ld.shared.f32 	%f5395, [_ZZ16fused_mlp_kernelILi512ELi2048ELi16EEvPKfS1_S1_S1_S1_PfiiE14s_intermediate+4876];
	ld.global.f32 	%f5396, [%rd27+2496512];
	fma.rn.f32 	%f5397, %f5395, %f5396, %f5394;
	ld.shared.f32 	%f5398, [_ZZ16fused_mlp_kernelILi512ELi2048ELi16EEvPKfS1_S1_S1_S1_PfiiE14s_intermediate+4880];
	ld.global.f32 	%f5399, [%rd27+2498560];
	fma.rn.f32 	%f5400, %f5398, %f5399, %f5397;
	ld.shared.f32 	%f5401, [_ZZ16fused_mlp_kernelILi512ELi2048ELi16EEvPKfS1_S1_S1_S1_PfiiE14s_intermediate+4884];
	ld.global.f32 	%f5402, [%rd27+2500608];
	fma.rn.f32 	%f5403, %f5401, %f5402, %f5400;
	ld.shared.f32 	%f5404, [_ZZ16fused_mlp_kernelILi512ELi2048ELi16EEvPKfS1_S1_S1_S1_PfiiE14s_intermediate+4888];
	ld.global.f32 	%f5405, [%rd27+2502656];
	fma.rn.f32 	%f5406, %f5404, %f5405, %f5403;
	ld.shared.f32 	%f5407, [_ZZ16fused_mlp_kernelILi512ELi2048ELi16EEvPKfS1_S1_S1_S1_PfiiE14s_intermediate+4892];
	ld.global.f32 	%f5408, [%rd27+2504704];
	fma.rn.f32 	%f5409, %f5407, %f5408, %f5406;
	ld.shared.f32 	%f5410, [_ZZ16fused_mlp_kernelILi512ELi2048ELi16EEvPKfS1_S1_S1_S1_PfiiE14s_intermediate+4896];
	ld.global.f32 	%f5411, [%rd27+2506752];
	fma.rn.f32 	%f5412, %f5410, %f5411, %f5409;
	ld.shared.f32 	%f5413, [_ZZ16fused_mlp_kernelILi512ELi2048ELi16EEvPKfS1_S1_S1_S1_PfiiE14s_intermediate+4900];
	ld.global.f32 	%f5414, [%rd27+2508800];
	fma.rn.f32 	%f5415, %f5413, %f5414, %f5412;
	ld.shared.f32 	%f5416, [_ZZ16fused_mlp_kernelILi512ELi2048ELi16EEvPKfS1_S1_S1_S1_PfiiE14s_intermediate+4904];
	ld.global.f32 	%f5417, [%rd27+2510848];
	fma.rn.f32 	%f5418, %f5416, %f5417, %f5415;
	ld.shared.f32 	%f5419, [_ZZ16fused_mlp_kernelILi512ELi2048ELi16EEvPKfS1_S1_S1_S1_PfiiE14s_intermediate+4908];
	ld.global.f32 	%f5420, [%rd27+2512896];
	fma.rn.f32 	%f5421, %f5419, %f5420, %f5418;
	ld.shared.f32 	%f5422, [_ZZ16fused_mlp_kernelILi512ELi2048ELi16EEvPKfS1_S1_S1_S1_PfiiE14s_intermediate+4912];
	ld.global.f32 	%f5423, [%rd27+2514944];
	fma.rn.f32 	%f5424, %f5422, %f5423, %f5421;
	ld.shared.f32 	%f5425, [_ZZ16fused_mlp_kernelILi512ELi2048ELi16EEvPKfS1_S1_S1_S1_PfiiE14s_intermediate+4916];
	ld.global.f32 	%f5426, [%rd27+2516992];
	fma.rn.f32 	%f5427, %f5425, %f5426, %f5424;
	ld.shared.f32 	%f5428, [_ZZ16fused_mlp_kernelILi512ELi2048ELi16EEvPKfS1_S1_S1_S1_PfiiE14s_intermediate+4920];
	ld.global.f32 	%f5429, [%rd27+2519040];
	fma.rn.f32 	%f5430, %f5428, %f5429, %f5427;
	ld.shared.f32 	%f5431, [_ZZ16fused_mlp_kernelILi512ELi2048ELi16EEvPKfS1_S1_S1_S1_PfiiE14s_intermediate+4924];
	ld.global.f32 	%f5432, [%rd27+2521088];
	fma.rn.f32 	%f5433, %f5431, %f5432, %f5430;
	ld.shared.f32 	%f5434, [_ZZ16fused_mlp_kernelILi512ELi2048ELi16EEvPKfS1_S1_S1_S1_PfiiE14s_intermediate+4928];
	ld.global.f32 	%f5435, [%rd27+2523136];
	fma.rn.f32 	%f5436, %f5434, %f5435, %f5433;
	ld.shared.f32 	%f5437, [_ZZ16fused_mlp_kernelILi512ELi2048ELi16EEvPKfS1_S1_S1_S1_PfiiE14s_intermediate+4932];
	ld.global.f32 	%f5438, [%rd27+2525184];
	fma.rn.f32 	%f5439, %f5437, %f5438, %f5436;
	ld.shared.f32 	%f5440, [_ZZ16fused_mlp_kernelILi512ELi2048ELi16EEvPKfS1_S1_S1_S1_PfiiE14s_intermediate+4936];
	ld.global.f32 	%f5441, [%rd27+2527232];
	fma.rn.f32 	%f5442, %f5440, %f5441, %f5439;
	ld.shared.f32 	%f5443, [_ZZ16fused_mlp_kernelILi512ELi2048ELi16EEvPKfS1_S1_S1_S1_PfiiE14s_intermediate+4940];
	ld.global.f32 	%f5444, [%rd27+2529280];
	fma.rn.f32 	%f5445, %f5443, %f5444, %f5442;
	ld.shared.f32 	%f5446, [_ZZ16fused_mlp_kernelILi512ELi2048ELi16EEvPKfS1_S1_S1_S1_PfiiE14s_intermediate+4944];
	ld.global.f32 	%f5447, [%rd27+2531328];
	fma.rn.f32 	%f5448, %f5446, %f5447, %f5445;
	ld.shared.f32 	%f5449, [_ZZ16fused_mlp_kernelILi512ELi2048ELi16EEvPKfS1_S1_S1_S1_PfiiE14s_intermediate+4948];
	ld.global.f32 	%f5450, [%rd27+2533376];
	fma.rn.f32 	%f5451, %f5449, %f5450, %f5448;
	ld.shared.f32 	%f5452, [_ZZ16fused_mlp_kernelILi512ELi2048ELi16EEvPKfS1_S1_S1_S1_PfiiE14s_intermediate+4952];
	ld.global.f32 	%f5453, [%rd27+2535424];
	fma.rn.f32 	%f5454, %f5452, %f5453, %f5451;
	ld.shared.f32 	%f5455, [_ZZ16fused_mlp_kernelILi512ELi2048ELi16EEvPKfS1_S1_S1_S1_PfiiE14s_intermediate+4956];
	ld.global.f32 	%f5456, [%rd27+2537472];
	fma.rn.f32 	%f5457, %f5455, %f5456, %f5454;
	ld.shared.f32 	%f5458, [_ZZ16fused_mlp_kernelILi512ELi2048ELi16EEvPKfS1_S1_S1_S1_PfiiE14s_intermediate+4960];
	ld.global.f32 	%f5459, [%rd27+2539520];
	fma.rn.f32 	%f5460, %f5458, %f5459, %f5457;
	ld.shared.f32 	%f5461, [_ZZ16fused_mlp_kernelILi512ELi2048ELi16EEvPKfS1_S1_S1_S1_PfiiE14s_intermediate+4964];
	ld.global.f32 	%f5462, [%rd27+2541568];
	fma.rn.f32 	%f5463, %f5461, %f5462, %f5460;
	ld.shared.f32 	%f5464, [_ZZ16fused_mlp_kernelILi512ELi2048ELi16EEvPKfS1_S1_S1_S1_PfiiE14s_intermediate+4968];
	ld.global.f32 	%f5465, [%rd27+2543616];
	fma.rn.f32 	%f5466, %f5464, %f5465, %f5463;
	ld.shared.f32 	%f5467, [_ZZ16fused_mlp_kernelILi512ELi2048ELi16EEvPKfS1_S1_S1_S1_PfiiE14s_intermediate+4972];
	ld.global.f32 	%f5468, [%rd27+2545664];
	fma.rn.f32 	%f5469, %f5467, %f5468, %f5466;
	ld.shared.f32 	%f5470, [_ZZ16fused_mlp_kernelILi512ELi2048ELi16EEvPKfS1_S1_S1_S1_PfiiE14s_intermediate+4976];
	ld.global.f32 	%f5471, [%rd27+2547712];
	fma.rn.f32 	%f5472, %f5470, %f5471, %f5469;
	ld.shared.f32 	%f5473, [_ZZ16fused_mlp_kernelILi512ELi2048ELi16EEvPKfS1_S1_S1_S1_PfiiE14s_intermediate+4980];
	ld.global.f32 	%f5474, [%rd27+2549760];
	fma.rn.f32 	%f5475, %f5473, %f5474, %f5472;
	ld.shared.f32 	%f5476, [_ZZ16fused_mlp_kernelILi512ELi2048ELi16EEvPKfS1_S1_S1_S1_PfiiE14s_intermediate+4984];
	ld.global.f32 	%f5477, [%rd27+2551808];
	fma.rn.f32 	%f5478, %f5476, %f5477, %f5475;
	ld.shared.f32 	%f5479, [_ZZ16fused_mlp_kernelILi512ELi2048ELi16EEvPKfS1_S1_S1_S1_PfiiE14s_intermediate+4988];
	ld.global.f32 	%f5480, [%rd27+2553856];
	fma.rn.f32 	%f5481, %f5479, %f5480, %f5478;
	ld.shared.f32 	%f5482, [_ZZ16fused_mlp_kernelILi512ELi2048ELi16EEvPKfS1_S1_S1_S1_PfiiE14s_intermediate+4992];
	ld.global.f32 	%f5483, [%rd27+2555904];
	fma.rn.f32 	%f5484, %f5482, %f5483, %f5481;
	ld.shared.f32 	%f5485, [_ZZ16fused_mlp_kernelILi512ELi2048ELi16EEvPKfS1_S1_S1_S1_PfiiE14s_intermediate+4996];
	ld.global.f32 	%f5486, [%rd27+2557952];
	fma.rn.f32 	%f5487, %f5485, %f5486, %f5484;
	ld.shared.f32 	%f5488, [_ZZ16fused_mlp_kernelILi512ELi2048ELi16EEvPKfS1_S1_S1_S1_PfiiE14s_intermediate+5000];
	ld.global.f32 	%f5489, [%rd27+2560000];
	fma.rn.f32 	%f5490, %f5488, %f5489, %f5487;
	ld.shared.f32 	%f5491, [_ZZ16fused_mlp_kernelILi512ELi2048ELi16EEvPKfS1_S1_S1_S1_PfiiE14s_intermediate+5004];
	ld.global.f32 	%f5492, [%rd27+2562048];
	fma.rn.f32 	%f5493, %f5491, %f5492, %f5490;
	ld.shared.f32 	%f5494, [_ZZ16fused_mlp_kernelILi512ELi2048ELi16EEvPKfS1_S1_S1_S1_PfiiE14s_intermediate+5008];
	ld.global.f32 	%f5495, [%rd27+2564096];
	fma.rn.f32 	%f5496, %f5494, %f5495, %f5493;
	ld.shared.f32 	%f5497, [_ZZ16fused_mlp_kernelILi512ELi2048ELi16EEvPKfS1_S1_S1_S1_PfiiE14s_intermediate+5012];
	ld.global.f32 	%f5498, [%rd27+2566144];
	fma.rn.f32 	%f5499, %f5497, %f5498, %f5496;
	ld.shared.f32 	%f5500, [_ZZ16fused_mlp_kernelILi512ELi2048ELi16EEvPKfS1_S1_S1_S1_PfiiE14s_intermediate+5016];
	ld.global.f32 	%f5501, [%rd27+2568192];
	fma.rn.f32 	%f5502, %f5500, %f5501, %f5499;
	ld.shared.f32 	%f5503, [_ZZ16fused_mlp_kernelILi512ELi2048ELi16EEvPKfS1_S1_S1_S1_PfiiE14s_intermediate+5020];
	ld.global.f32 	%f5504, [%rd27+2570240];
	fma.rn.f32 	%f5505, %f5503, %f5504, %f5502;
	ld.shared.f32 	%f5506, [_ZZ16fused_mlp_kernelILi512ELi2048ELi16EEvPKfS1_S1_S1_S1_PfiiE14s_intermediate+5024];
	ld.global.f32 	%f5507, [%rd27+2572288];
	fma.rn.f32 	%f5508, %f5506, %f5507, %f5505;
	ld.shared.f32 	%f5509, [_ZZ16fused_mlp_kernelILi512ELi2048ELi16EEvPKfS1_S1_S1_S1_PfiiE14s_intermediate+5028];
	ld.global.f32 	%f5510, [%rd27+2574336];
	fma.rn.f32 	%f5511, %f5509, %f5510, %f5508;
	ld.shared.f32 	%f5512, [_ZZ16fused_mlp_kernelILi512ELi2048ELi16EEvPKfS1_S1_S1_S1_PfiiE14s_intermediate+5032];
	ld.global.f32 	%f5513, [%rd27+2576384];
	fma.rn.f32 	%f5514, %f5512, %f5513, %f5511;
	ld.shared.f32 	%f5515, [_ZZ16fused_mlp_kernelILi512ELi2048ELi16EEvPKfS1_S1_S1_S1_PfiiE14s_intermediate+5036];
	ld.global.f32 	%f5516, [%rd27+2578432];
	fma.rn.f32 	%f5517, %f5515, %f5516, %f5514;
	ld.shared.f32 	%f5518, [_ZZ16fused_mlp_kernelILi512ELi2048ELi16EEvPKfS1_S1_S1_S1_PfiiE14s_intermediate+5040];
	ld.global.f32 	%f5519, [%rd27+2580480];
	fma.rn.f32 	%f5520, %f5518, %f5519, %f5517;
	ld.shared.f32 	%f5521, [_ZZ16fused_mlp_kernelILi512ELi2048ELi16EEvPKfS1_S1_S1_S1_PfiiE14s_intermediate+5044];
	ld.global.f32 	%f5522, [%rd27+2582528];
	fma.rn.f32 	%f5523, %f5521, %f5522, %f5520;
	ld.shared.f32 	%f5524, [_ZZ16fused_mlp_kernelILi512ELi2048ELi16EEvPKfS1_S1_S1_S1_PfiiE14s_intermediate+5048];
	ld.global.f32 	%f5525, [%rd27+2584576];
	fma.rn.f32 	%f5526, %f5524, %f5525, %f5523;
	ld.shared.f32 	%f5527, [_ZZ16fused_mlp_kernelILi512ELi2048ELi16EEvPKfS1_S1_S1_S1_PfiiE14s_intermediate+5052];
	ld.global.f32 	%f5528, [%rd27+2586624];
	fma.rn.f32 	%f5529, %f5527, %f5528, %f5526;
	ld.shared.f32 	%f5530, [_ZZ16fused_mlp_kernelILi512ELi2048ELi16EEvPKfS1_S1_S1_S1_PfiiE14s_intermediate+5056];
	ld.global.f32 	%f5531, [%rd27+2588672];
	fma.rn.f32 	%f5532, %f5530, %f5531, %f5529;
	ld.shared.f32 	%f5533, [_ZZ16fused_mlp_kernelILi512ELi2048ELi16EEvPKfS1_S1_S1_S1_PfiiE14s_intermediate+5060];
	ld.global.f32 	%f5534, [%rd27+2590720];
	fma.rn.f32 	%f5535, %f5533, %f5534, %f5532;
	ld.shared.f32 	%f5536, [_ZZ16fused_mlp_kernelILi512ELi2048ELi16EEvPKfS1_S1_S1_S1_PfiiE14s_intermediate+5064];
	ld.global.f32 	%f5537, [%rd27+2592768];
	fma.rn.f32 	%f5538, %f5536, %f5537, %f5535;
	ld.shared.f32 	%f5539, [_ZZ16fused_mlp_kernelILi512ELi2048ELi16EEvPKfS1_S1_S1_S1_PfiiE14s_intermediate+5068];
	ld.global.f32 	%f5540, [%rd27+2594816];
	fma.rn.f32 	%f5541, %f5539, %f5540, %f5538;
	ld.shared.f32 	%f5542, [_ZZ16fused_mlp_kernelILi512ELi2048ELi16EEvPKfS1_S1_S1_S1_PfiiE14s_intermediate+5072];
	ld.global.f32 	%f5543, [%rd27+2596864];
	fma.rn.f32 	%f5544, %f5542, %f5543, %f5541;
	ld.shared.f32 	%f5545, [_ZZ16fused_mlp_kernelILi512ELi2048ELi16EEvPKfS1_S1_S1_S1_PfiiE14s_intermediate+5076];
	ld.global.f32 	%f5546, [%rd27+2598912];
	fma.rn.f32 	%f5547, %f5545, %f5546, %f5544;
	ld.shared.f32 	%f5548, [_ZZ16fused_mlp_kernelILi512ELi2048ELi16EEvPKfS1_S1_S1_S1_PfiiE14s_intermediate+5080];
	ld.global.f32 	%f5549, [%rd27+2600960];
	fma.rn.f32 	%f5550, %f5548, %f5549, %f5547;
	ld.shared.f32 	%f5551, [_ZZ16fused_mlp_kernelILi512ELi2048ELi16EEvPKfS1_S1_S1_S1_PfiiE14s_intermediate+5084];
	ld.global.f32 	%f5552, [%rd27+2603008];
	fma.rn.f32 	%f5553, %f5551, %f5552, %f5550;
	ld.shared.f32 	%f5554, [_ZZ16fused_mlp_kernelILi512ELi2048ELi16EEvPKfS1_S1_S1_S1_PfiiE14s_intermediate+5088];
	ld.global.f32 	%f5555, [%rd27+2605056];
	fma.rn.f32 	%f5556, %f5554, %f5555, %f5553;
	ld.shared.f32 	%f5557, [_ZZ16fused_mlp_kernelILi512ELi2048ELi16EEvPKfS1_S1_S1_S1_PfiiE14s_intermediate+5092];
	ld.global.f32 	%f5558, [%rd27+2607104];
	fma.rn.f32 	%f5559, %f5557, %f5558, %f5556;
	ld.shared.f32 	%f5560, [_ZZ16fused_mlp_kernelILi512ELi2048ELi16EEvPKfS1_S1_S1_S1_PfiiE14s_intermediate+5096];
	ld.global.f32 	%f5561, [%rd27+2609152];
	fma.rn.f32 	%f5562, %f5560, %f5561, %f5559;
	ld.shared.f32 	%f5563, [_ZZ16fused_mlp_kernelILi512ELi2048ELi16EEvPKfS1_S1_S1_S1_PfiiE14s_intermediate+5100];
	ld.global.f32 	%f5564, [%rd27+2611200];
	fma.rn.f32 	%f5565, %f5563, %f5564, %f5562;
	ld.shared.f32 	%f5566, [_ZZ16fused_mlp_kernelILi512ELi2048ELi16EEvPKfS1_S1_S1_S1_PfiiE14s_intermediate+5104];
	ld.global.f32 	%f5567, [%rd27+2613248];
	fma.rn.f32 	%f5568, %f5566, %f5567, %f5565;
	ld.shared.f32 	%f5569, [_ZZ16fused_mlp_kernelILi512ELi2048ELi16EEvPKfS1_S1_S1_S1_PfiiE14s_intermediate+5108];
	ld.global.f32 	%f5570, [%rd27+2615296];
	fma.rn.f32 	%f5571, %f5569, %f5570, %f5568;
	ld.shared.f32 	%f5572, [_ZZ16fused_mlp_kernelILi512ELi2048ELi16EEvPKfS1_S1_S1_S1_PfiiE14s_intermediate+5112];
	ld.global.f32 	%f5573, [%rd27+2617344];
	fma.rn.f32 	%f5574, %f5572, %f5573, %f5571;
	ld.shared.f32 	%f5575, [_ZZ16fused_mlp_kernelILi512ELi2048ELi16EEvPKfS1_S1_S1_S1_PfiiE14s_intermediate+5116];
	ld.global.f32 	%f5576, [%rd27+2619392];
	fma.rn.f32 	%f5577, %f5575, %f5576, %f5574;
	ld.shared.f32 	%f5578, [_ZZ16fused_mlp_kernelILi512ELi2048ELi16EEvPKfS1_S1_S1_S1_PfiiE14s_intermediate+5120];
	ld.global.f32 	%f5579, [%rd27+2621440];
	fma.rn.f32 	%f5580, %f5578, %f5579, %f5577;
	ld.shared.f32 	%f5581, [_ZZ16fused_mlp_kernelILi512ELi2048ELi16EEvPKfS1_S1_S1_S1_PfiiE14s_intermediate+5124];
	ld.global.f32 	%f5582, [%rd27+2623488];
	fma.rn.f32 	%f5583, %f5581, %f5582, %f5580;
	ld.shared.f32 	%f5584, [_ZZ16fused_mlp_kernelILi512ELi2048ELi16EEvPKfS1_S1_S1_S1_PfiiE14s_intermediate+5128];
	ld.global.f32 	%f5585, [%rd27+2625536];
	fma.rn.f32 	%f5586, %f5584, %f5585, %f5583;
	ld.shared.f32 	%f5587, [_ZZ16fused_mlp_kernelILi512ELi2048ELi16EEvPKfS1_S1_S1_S1_PfiiE14s_intermediate+5132];
	ld.global.f32 	%f5588, [%rd27+2627584];
	fma.rn.f32 	%f5589, %f5587, %f5588, %f5586;
	ld.shared.f32 	%f5590, [_ZZ16fused_mlp_kernelILi512ELi2048ELi16EEvPKfS1_S1_S1_S1_PfiiE14s_intermediate+5136];
	ld.global.f32 	%f5591, [%rd27+2629632];
	fma.rn.f32 	%f5592, %f5590, %f5591, %f5589;
	ld.shared.f32 	%f5593, [_ZZ16fused_mlp_kernelILi512ELi2048ELi16EEvPKfS1_S1_S1_S1_PfiiE14s_intermediate+5140];
	ld.global.f32 	%f5594, [%rd27+2631680];
	fma.rn.f32 	%f5595, %f5593, %f5594, %f5592;
	ld.shared.f32 	%f5596, [_ZZ16fused_mlp_kernelILi512ELi2048ELi16EEvPKfS1_S1_S1_S1_PfiiE14s_intermediate+5144];
	ld.global.f32 	%f5597, [%rd27+2633728];
	fma.rn.f32 	%f5598, %f5596, %f5597, %f5595;
	ld.shared.f32 	%f5599, [_ZZ16fused_mlp_kernelILi512ELi2048ELi16EEvPKfS1_S1_S1_S1_PfiiE14s_intermediate+5148];
	ld.global.f32 	%f5600, [%rd27+2635776];
	fma.rn.f32 	%f5601, %f5599, %f5600, %f5598;
	ld.shared.f32 	%f5602, [_ZZ16fused_mlp_kernelILi512ELi2048ELi16EEvPKfS1_S1_S1_S1_PfiiE14s_intermediate+5152];
	ld.global.f32 	%f5603, [%rd27+2637824];
	fma.rn.f32 	%f5604, %f5602, %f5603, %f5601;
	ld.shared.f32 	%f5605, [_ZZ16fused_mlp_kernelILi512ELi2048ELi16EEvPKfS1_S1_S1_S1_PfiiE14s_intermediate+5156];
	ld.global.f32 	%f5606, [%rd27+2639872];
	fma.rn.f32 	%f5607, %f5605, %f5606, %f5604;
	ld.shared.f32 	%f5608, [_ZZ16fused_mlp_kernelILi512ELi2048ELi16EEvPKfS1_S1_S1_S1_PfiiE14s_intermediate+5160];
	ld.global.f32 	%f5609, [%rd27+2641920];
	fma.rn.f32 	%f5610, %f5608, %f5609, %f5607;
	ld.shared.f32 	%f5611, [_ZZ16fused_mlp_kernelILi512ELi2048ELi16EEvPKfS1_S1_S1_S1_PfiiE14s_intermediate+5164];
	ld.global.f32 	%f5612, [%rd27+2643968];
	fma.rn.f32 	%f5613, %f5611, %f5612, %f5610;
	ld.shared.f32 	%f5614, [_ZZ16fused_mlp_kernelILi512ELi2048ELi16EEvPKfS1_S1_S1_S1_PfiiE14s_intermediate+5168];
	ld.global.f32 	%f5615, [%rd27+2646016];
	fma.rn.f32 	%f5616, %f5614, %f5615, %f5613;
	ld.shared.f32 	%f5617, [_ZZ16fused_mlp_kernelILi512ELi2048ELi16EEvPKfS1_S1_S1_S1_PfiiE14s_intermediate+5172];
	ld.global.f32 	%f5618, [%rd27+2648064];
	fma.rn.f32 	%f5619, %f5617, %f5618, %f5616;
	ld.shared.f32 	%f5620, [_ZZ16fused_mlp_kernelILi512ELi2048ELi16EEvPKfS1_S1_S1_S1_PfiiE14s_intermediate+5176];
	ld.global.f32 	%f5621, [%rd27+2650112];
	fma.rn.f32 	%f5622, %f5620, %f5621, %f5619;
	ld.shared.f32 	%f5623, [_ZZ16fused_mlp_kernelILi512ELi2048ELi16EEvPKfS1_S1_S1_S1_PfiiE14s_intermediate+5180];
	ld.global.f32 	%f5624, [%rd27+2652160];
	fma.rn.f32 	%f5625, %f5623, %f5624, %f5622;
	ld.shared.f32 	%f5626, [_ZZ16fused_mlp_kernelILi512ELi2048ELi16EEvPKfS1_S1_S1_S1_PfiiE14s_intermediate+5184];
	ld.global.f32 	%f5627, [%rd27+2654208];
	fma.rn.f32 	%f5628, %f5626, %f5627, %f5625;
	ld.shared.f32 	%f5629, [_ZZ16fused_mlp_kernelILi512ELi2048ELi16EEvPKfS1_S1_S1_S1_PfiiE14s_intermediate+5188];
	ld.global.f32 	%f5630, [%rd27+2656256];
	fma.rn.f32 	%f5631, %f5629, %f5630, %f5628;
	ld.shared.f32 	%f5632, [_ZZ16fused_mlp_kernelILi512ELi2048ELi16EEvPKfS1_S1_S1_S1_PfiiE14s_intermediate+5192];
	ld.global.f32 	%f5633, [%rd27+2658304];
	fma.rn.f32 	%f5634, %f5632, %f5633, %f5631;
	ld.shared.f32 	%f5635, [_ZZ16fused_mlp_kernelILi512ELi2048ELi16EEvPKfS1_S1_S1_S1_PfiiE14s_intermediate+5196];
	ld.global.f32 	%f5636, [%rd27+2660352];
	fma.rn.f32 	%f5637, %f5635, %f5636, %f5634;
	ld.shared.f32 	%f5638, [_ZZ16fused_mlp_kernelILi512ELi2048ELi16EEvPKfS1_S1_S1_S1_PfiiE14s_intermediate+5200];
	ld.global.f32 	%f5639, [%rd27+2662400];
	fma.rn.f32 	%f5640, %f5638, %f5639, %f5637;
	ld.shared.f32 	%f5641, [_ZZ16fused_mlp_kernelILi512ELi2048ELi16EEvPKfS1_S1_S1_S1_PfiiE14s_intermediate+5204];
	ld.global.f32 	%f5642, [%rd27+2664448];
	fma.rn.f32 	%f5643, %f5641, %f5642, %f5640;
	ld.shared.f32 	%f5644, [_ZZ16fused_mlp_kernelILi512ELi2048ELi16EEvPKfS1_S1_S1_S1_PfiiE14s_intermediate+5208];
	ld.global.f32 	%f5645, [%rd27+2666496];
	fma.rn.f32 	%f5646, %f5644, %f5645, %f5643;
	ld.shared.f32 	%f5647, [_ZZ16fused_mlp_kernelILi512ELi2048ELi16EEvPKfS1_S1_S1_S1_PfiiE14s_intermediate+5212];
	ld.global.f32 	%f5648, [%rd27+2668544];
	fma.rn.f32 	%f5649, %f5647, %f5648, %f5646;
	ld.shared.f32 	%f5650, [_ZZ16fused_mlp_kernelILi512ELi2048ELi16EEvPKfS1_S1_S1_S1_PfiiE14s_intermediate+5216];
	ld.global.f32 	%f5651, [%rd27+2670592];
	fma.rn.f32 	%f5652, %f5650, %f5651, %f5649;
	ld.shared.f32 	%f5653, [_ZZ16fused_mlp_kernelILi512ELi2048ELi16EEvPKfS1_S1_S1_S1_PfiiE14s_intermediate+5220];
	ld.global.f32 	%f5654, [%rd27+2672640];
	fma.rn.f32 	%f5655, %f5653, %f5654, %f5652;
	ld.shared.f32 	%f5656, [_ZZ16fused_mlp_kernelILi512ELi2048ELi16EEvPKfS1_S1_S1_S1_PfiiE14s_intermediate+5224];
	ld.global.f32 	%f5657, [%rd27+2674688];
	fma.rn.f32 	%f5658, %f5656, %f5657, %f5655;
	ld.shared.f32 	%f5659, [_ZZ16fused_mlp_kernelILi512ELi2048ELi16EEvPKfS1_S1_S1_S1_PfiiE14s_intermediate+5228];
	ld.global.f32 	%f5660, [%rd27+2676736];
	fma.rn.f32 	%f5661, %f5659, %f5660, %f5658;
	ld.shared.f32 	%f5662, [_ZZ16fused_mlp_kernelILi512ELi2048ELi16EEvPKfS1_S1_S1_S1_PfiiE14s_intermediate+5232];
	ld.global.f32 	%f5663, [%rd27+2678784];
	fma.rn.f32 	%f5664, %f5662, %f5663, %f5661;
	ld.shared.f32 	%f5665, [_ZZ16fused_mlp_kernelILi512ELi2048ELi16EEvPKfS1_S1_S1_S1_PfiiE14s_intermediate+5236];
	ld.global.f32 	%f5666, [%rd27+2680832];
	fma.rn.f32 	%f5667, %f5665, %f5666, %f5664;
	ld.shared.f32 	%f5668, [_ZZ16fused_mlp_kernelILi512ELi2048ELi16EEvPKfS1_S1_S1_S1_PfiiE14s_intermediate+5240];
	ld.global.f32 	%f5669, [%rd27+2682880];
	fma.rn.f32 	%f5670, %f5668, %f5669, %f5667;
	ld.shared.f32 	%f5671, [_ZZ16fused_mlp_kernelILi512ELi2048ELi16EEvPKfS1_S1_S1_S1_PfiiE14s_intermediate+5244];
	ld.global.f32 	%f5672, [%rd27+2684928];
	fma.rn.f32 	%f5673, %f5671, %f5672, %f5670;
	ld.shared.f32 	%f5674, [_ZZ16fused_mlp_kernelILi512ELi2048ELi16EEvPKfS1_S1_S1_S1_PfiiE14s_intermediate+5248];
	ld.global.f32 	%f5675, [%rd27+2686976];
	fma.rn.f32 	%f5676, %f5674, %f5675, %f5673;
	ld.shared.f32 	%f5677, [_ZZ16fused_mlp_kernelILi512ELi2048ELi16EEvPKfS1_S1_S1_S1_PfiiE14s_intermediate+5252];
	ld.global.f32 	%f5678, [%rd27+2689024];
	fma.rn.f32 	%f5679, %f5677, %f5678, %f5676;
	ld.shared.f32 	%f5680, [_ZZ16fused_mlp_kernelILi512ELi2048ELi16EEvPKfS1_S1_S1_S1_PfiiE14s_intermediate+5256];
	ld.global.f32 	%f5681, [%rd27+2691072];
	fma.rn.f32 	%f5682, %f5680, %f5681, %f5679;
	ld.shared.f32 	%f5683, [_ZZ16fused_mlp_kernelILi512ELi2048ELi16EEvPKfS1_S1_S1_S1_PfiiE14s_intermediate+5260];
	ld.global.f32 	%f5684, [%rd27+2693120];
	fma.rn.f32 	%f5685, %f5683, %f5684, %f5682;
	ld.shared.f32 	%f5686, [_ZZ16fused_mlp_kernelILi512ELi2048ELi16EEvPKfS1_S1_S1_S1_PfiiE14s_intermediate+5264];
	ld.global.f32 	%f5687, [%rd27+2695168];
	fma.rn.f32 	%f5688, %f5686, %f5687, %f5685;
	ld.shared.f32 	%f5689, [_ZZ16fused_mlp_kernelILi512ELi2048ELi16EEvPKfS1_S1_S1_S1_PfiiE14s_intermediate+5268];
	ld.global.f32 	%f5690, [%rd27+2697216];
	fma.rn.f32 	%f5691, %f5689, %f5690, %f5688;
	ld.shared.f32 	%f5692, [_ZZ16fused_mlp_kernelILi512ELi2048ELi16EEvPKfS1_S1_S1_S1_PfiiE14s_intermediate+5272];
	ld.global.f32 	%f5693, [%rd27+2699264];
	fma.rn.f32 	%f5694, %f5692, %f5693, %f5691;
	ld.shared.f32 	%f5695, [_ZZ16fused_mlp_kernelILi512ELi2048ELi16EEvPKfS1_S1_S1_S1_PfiiE14s_intermediate+5276];
	ld.global.f32 	%f5696, [%rd27+2701312];
	fma.rn.f32 	%f5697, %f5695, %f5696, %f5694;
	ld.shared.f32 	%f5698, [_ZZ16fused_mlp_kernelILi512ELi2048ELi16EEvPKfS1_S1_S1_S1_PfiiE14s_intermediate+5280];
	ld.global.f32 	%f5699, [%rd27+2703360];
	fma.rn.f32 	%f5700, %f5698, %f5699, %f5697;
	ld.shared.f32 	%f5701, [_ZZ16fused_mlp_kernelILi512ELi2048ELi16EEvPKfS1_S1_S1_S1_PfiiE14s_intermediate+5284];
	ld.global.f32 	%f5702, [%rd27+2705408];
	fma.rn.f32 	%f5703, %f5701, %f5702, %f5700;
	ld.shared.f32 	%f5704, [_ZZ16fused_mlp_kernelILi512ELi2048ELi16EEvPKfS1_S1_S1_S1_PfiiE14s_intermediate+5288];
	ld.global.f32 	%f5705, [%rd27+2707456];
	fma.rn.f32 	%f5706, %f5704, %f5705, %f5703;
	ld.shared.f32 	%f5707, [_ZZ16fused_mlp_kernelILi512ELi2048ELi16EEvPKfS1_S1_S1_S1_PfiiE14s_intermediate+5292];
	ld.global.f32 	%f5708, [%rd27+2709504];
	fma.rn.f32 	%f5709, %f5707, %f5708, %f5706;
	ld.shared.f32 	%f5710, [_ZZ16fused_mlp_kernelILi512ELi2048ELi16EEvPKfS1_S1_S1_S1_PfiiE14s_intermediate+5296];
	ld.global.f32 	%f5711, [%rd27+2711552];
	fma.rn.f32 	%f5712, %f5710, %f5711, %f5709;
	ld.shared.f32 	%f5713, [_ZZ16fused_mlp_kernelILi512ELi2048ELi16EEvPKfS1_S1_S1_S1_PfiiE14s_intermediate+5300];
	ld.global.f32 	%f5714, [%rd27+2713600];
	fma.rn.f32 	%f5715, %f5713, %f5714, %f5712;
	ld.shared.f32 	%f5716, [_ZZ16fused_mlp_kernelILi512ELi2048ELi16EEvPKfS1_S1_S1_S1_PfiiE14s_intermediate+5304];
	ld.global.f32 	%f5717, [%rd27+2715648];
	fma.rn.f32 	%f5718, %f5716, %f5717, %f5715;
	ld.shared.f32 	%f5719, [_ZZ16fused_mlp_kernelILi512ELi2048ELi16EEvPKfS1_S1_S1_S1_PfiiE14s_intermediate+5308];
	ld.global.f32 	%f5720, [%rd27+2717696];
	fma.rn.f32 	%f5721, %f5719, %f5720, %f5718;
	ld.shared.f32 	%f5722, [_ZZ16fused_mlp_kernelILi512ELi2048ELi16EEvPKfS1_S1_S1_S1_PfiiE14s_intermediate+5312];
	ld.global.f32 	%f5723, [%rd27+2719744];
	fma.rn.f32 	%f5724, %f5722, %f5723, %f5721;
	ld.shared.f32 	%f5725, [_ZZ16fused_mlp_kernelILi512ELi2048ELi16EEvPKfS1_S1_S1_S1_PfiiE14s_intermediate+5316];
	ld.global.f32 	%f5726, [%rd27+2721792];
	fma.rn.f32 	%f5727, %f5725, %f5726, %f5724;
	ld.shared.f32 	%f5728, [_ZZ16fused_mlp_kernelILi512ELi2048ELi16EEvPKfS1_S1_S1_S1_PfiiE14s_intermediate+5320];
	ld.global.f32 	%f5729, [%rd27+2723840];
	fma.rn.f32 	%f5730, %f5728, %f5729, %f5727;
	ld.shared.f32 	%f5731, [_ZZ16fused_mlp_kernelILi512ELi2048ELi16EEvPKfS1_S1_S1_S1_PfiiE14s_intermediate+5324];
	ld.global.f32 	%f5732, [%rd27+2725888];
	fma.rn.f32 	%f5733, %f5731, %f5732, %f5730;
	ld.shared.f32 	%f5734, [_ZZ16fused_mlp_kernelILi512ELi2048ELi16EEvPKfS1_S1_S1_S1_PfiiE14s_intermediate+5328];
	ld.global.f32 	%f5735, [%rd27+2727936];
	fma.rn.f32 	%f5736, %f5734, %f5735, %f5733;
	ld.shared.f32 	%f5737, [_ZZ16fused_mlp_kernelILi512ELi2048ELi16EEvPKfS1_S1_S1_S1_PfiiE14s_intermediate+5332];
	ld.global.f32 	%f5738, [%rd27+2729984];
	fma.rn.f32 	%f5739, %f5737, %f5738, %f5736;
	ld.shared.f32 	%f5740, [_ZZ16fused_mlp_kernelILi512ELi2048ELi16EEvPKfS1_S1_S1_S1_PfiiE14s_intermediate+5336];
	ld.global.f32 	%f5741, [%rd27+2732032];
	fma.rn.f32 	%f5742, %f5740, %f5741, %f5739;
	ld.shared.f32 	%f5743, [_ZZ16fused_mlp_kernelILi512ELi2048ELi16EEvPKfS1_S1_S1_S1_PfiiE14s_intermediate+5340];
	ld.global.f32 	%f5744, [%rd27+2734080];
	fma.rn.f32 	%f5745, %f5743, %f5744, %f5742;
	ld.shared.f32 	%f5746, [_ZZ16fused_mlp_kernelILi512ELi2048ELi16EEvPKfS1_S1_S1_S1_PfiiE14s_intermediate+5344];
	ld.global.f32 	%f5747, [%rd27+2736128];
	fma.rn.f32 	%f5748, %f5746, %f5747, %f5745;
	ld.shared.f32 	%f5749, [_ZZ16fused_mlp_kernelILi512ELi2048ELi16EEvPKfS1_S1_S1_S1_PfiiE14s_intermediate+5348];
	ld.global.f32 	%f5750, [%rd27+2738176];
	fma.rn.f32 	%f5751, %f5749, %f5750, %f5748;
	ld.shared.f32 	%f5752, [_ZZ16fused_mlp_kernelILi512ELi2048ELi16EEvPKfS1_S1_S1_S1_PfiiE14s_intermediate+5352];
	ld.global.f32 	%f5753, [%rd27+2740224];
	fma.rn.f32 	%f5754, %f5752, %f5753, %f5751;
	ld.shared.f32 	%f5755, [_ZZ16fused_mlp_kernelILi512ELi2048ELi16EEvPKfS1_S1_S1_S1_PfiiE14s_intermediate+5356];
	ld.global.f32 	%f5756, [%rd27+2742272];
	fma.rn.f32 	%f5757, %f5755, %f5756, %f5754;
	ld.shared.f32 	%f5758, [_ZZ16fused_mlp_kernelILi512ELi2048ELi16EEvPKfS1_S1_S1_S1_PfiiE14s_intermediate+5360];
	ld.global.f32 	%f5759, [%rd27+2744320];
	fma.rn.f32 	%f5760, %f5758, %f5759, %f5757;
	ld.shared.f32 	%f5761, [_ZZ16fused_mlp_kernelILi512ELi2048ELi16EEvPKfS1_S1_S1_S1_PfiiE14s_intermediate+5364];
	ld.global.f32 	%f5762, [%rd27+2746368];
	fma.rn.f32 	%f5763, %f5761, %f5762, %f5760;
	ld.shared.f32 	%f5764, [_ZZ16fused_mlp_kernelILi512ELi2048ELi16EEvPKfS1_S1_S1_S1_PfiiE14s_intermediate+5368];
	ld.global.f32 	%f5765, [%rd27+2748416];
	fma.rn.f32 	%f5766, %f5764, %f5765, %f5763;
	ld.shared.f32 	%f5767, [_ZZ16fused_mlp_kernelILi512ELi2048ELi16EEvPKfS1_S1_S1_S1_PfiiE14s_intermediate+5372];
	ld.global.f32 	%f5768, [%rd27+2750464];
	fma.rn.f32 	%f5769, %f5767, %f5768, %f5766;
	ld.shared.f32 	%f5770, [_ZZ16fused_mlp_kernelILi512ELi2048ELi16EEvPKfS1_S1_S1_S1_PfiiE14s_intermediate+5376];
	ld.global.f32 	%f5771, [%rd27+2752512];
	fma.rn.f32 	%f5772, %f5770, %f5771, %f5769;
	ld.shared.f32 	%f5773, [_ZZ16fused_mlp_kernelILi512ELi2048ELi16EEvPKfS1_S1_S1_S1_PfiiE14s_intermediate+5380];
	ld.global.f32 	%f5774, [%rd27+2754560];
	fma.rn.f32 	%f5775, %f5773, %f5774, %f5772;
	ld.shared.f32 	%f5776, [_ZZ16fused_mlp_kernelILi512ELi2048ELi16EEvPKfS1_S1_S1_S1_PfiiE14s_intermediate+5384];
	ld.global.f32 	%f5777, [%rd27+2756608];
	fma.rn.f32 	%f5778, %f5776, %f5777, %f5775;
	ld.shared.f32 	%f5779, [_ZZ16fused_mlp_kernelILi512ELi2048ELi16EEvPKfS1_S1_S1_S1_PfiiE14s_intermediate+5388];
	ld.global.f32 	%f5780, [%rd27+2758656];
	fma.rn.f32 	%f5781, %f5779, %f5780, %f5778;
	ld.shared.f32 	%f5782, [_ZZ16fused_mlp_kernelILi512ELi2048ELi16EEvPKfS1_S1_S1_S1_PfiiE14s_intermediate+5392];
	ld.global.f32 	%f5783, [%rd27+2760704];
	fma.rn.f32 	%f5784, %f5782, %f5783, %f5781;
	ld.shared.f32 	%f5785, [_ZZ16fused_mlp_kernelILi512ELi2048ELi16EEvPKfS1_S1_S1_S1_PfiiE14s_intermediate+5396];
	ld.global.f32 	%f5786, [%rd27+2762752];
	fma.rn.f32 	%f5787, %f5785, %f5786, %f5784;
	ld.shared.f32 	%f5788, [_ZZ16fused_mlp_kernelILi512ELi2048ELi16EEvPKfS1_S1_S1_S1_PfiiE14s_intermediate+5400];
	ld.global.f32 	%f5789, [%rd27+2764800];
	fma.rn.f32 	%f5790, %f5788, %f5789, %f5787;
	ld.shared.f32 	%f5791, [_ZZ16fused_mlp_kernelILi512ELi2048ELi16EEvPKfS1_S1_S1_S1_PfiiE14s_intermediate+5404];
	ld.global.f32 	%f5792, [%rd27+2766848];
	fma.rn.f32 	%f5793, %f5791, %f5792, %f5790;
	ld.shared.f32 	%f5794, [_ZZ16fused_mlp_kernelILi512ELi2048ELi16EEvPKfS1_S1_S1_S1_PfiiE14s_intermediate+5408];
	ld.global.f32 	%f5795, [%rd27+2768896];
	fma.rn.f32 	%f5796, %f5794, %f5795, %f5793;
	ld.shared.f32 	%f5797, [_ZZ16fused_mlp_kernelILi512ELi2048ELi16EEvPKfS1_S1_S1_S1_PfiiE14s_intermediate+5412];
	ld.global.f32 	%f5798, [%rd27+2770944];
	fma.rn.f32 	%f5799, %f5797, %f5798, %f5796;
	ld.shared.f32 	%f5800, [_ZZ16fused_mlp_kernelILi512ELi2048ELi16EEvPKfS1_S1_S1_S1_PfiiE14s_intermediate+5416];
	ld.global.f32 	%f5801, [%rd27+2772992];
	fma.rn.f32 	%f5802, %f5800, %f5801, %f5799;
	ld.shared.f32 	%f5803, [_ZZ16fused_mlp_kernelILi512ELi2048ELi16EEvPKfS1_S1_S1_S1_PfiiE14s_intermediate+5420];
	ld.global.f32 	%f5804, [%rd27+2775040];
	fma.rn.f32 	%f5805, %f5803, %f5804, %f5802;
	ld.shared.f32 	%f5806, [_ZZ16fused_mlp_kernelILi512ELi2048ELi16EEvPKfS1_S1_S1_S1_PfiiE14s_intermediate+5424];
	ld.global.f32 	%f5807, [%rd27+2777088];
	fma.rn.f32 	%f5808, %f5806, %f5807, %f5805;
	ld.shared.f32 	%f5809, [_ZZ16fused_mlp_kernelILi512ELi2048ELi16EEvPKfS1_S1_S1_S1_PfiiE14s_intermediate+5428];
	ld.global.f32 	%f5810, [%rd27+2779136];
	fma.rn.f32 	%f5811, %f5809, %f5810, %f5808;
	ld.shared.f32 	%f5812, [_ZZ16fused_mlp_kernelILi512ELi2048ELi16EEvPKfS1_S1_S1_S1_PfiiE14s_intermediate+5432];
	ld.global.f32 	%f5813, [%rd27+2781184];
	fma.rn.f32 	%f5814, %f5812, %f5813, %f5811;
	ld.shared.f32 	%f5815, [_ZZ16fused_mlp_kernelILi512ELi2048ELi16EEvPKfS1_S1_S1_S1_PfiiE14s_intermediate+5436];
	ld.global.f32 	%f5816, [%rd27+2783232];
	fma.rn.f32 	%f5817, %f5815, %f5816, %f5814;
	ld.shared.f32 	%f5818, [_ZZ16fused_mlp_kernelILi512ELi2048ELi16EEvPKfS1_S1_S1_S1_PfiiE14s_intermediate+5440];
	ld.global.f32 	%f5819, [%rd27+2785280];
	fma.rn.f32 	%f5820, %f5818, %f5819, %f5817;
	ld.shared.f32 	%f5821, [_ZZ16fused_mlp_kernelILi512ELi2048ELi16EEvPKfS1_S1_S1_S1_PfiiE14s_intermediate+5444];
	ld.global.f32 	%f5822, [%rd27+2787328];
	fma.rn.f32 	%f5823, %f5821, %f5822, %f5820;
	ld.shared.f32 	%f5824, [_ZZ16fused_mlp_kernelILi512ELi2048ELi16EEvPKfS1_S1_S1_S1_PfiiE14s_intermediate+5448];
	ld.global.f32 	%f5825, [%rd27+2789376];
	fma.rn.f32 	%f5826, %f5824, %f5825, %f5823;
	ld.shared.f32 	%f5827, [_ZZ16fused_mlp_kernelILi512ELi2048ELi16EEvPKfS1_S1_S1_S1_PfiiE14s_intermediate+5452];
	ld.global.f32 	%f5828, [%rd27+2791424];
	fma.rn.f32 	%f5829, %f5827, %f5828, %f5826;
	ld.shared.f32 	%f5830, [_ZZ16fused_mlp_kernelILi512ELi2048ELi16EEvPKfS1_S1_S1_S1_PfiiE14s_intermediate+5456];
	ld.global.f32 	%f5831, [%rd27+2793472];
	fma.rn.f32 	%f5832, %f5830, %f5831, %f5829;
	ld.shared.f32 	%f5833, [_ZZ16fused_mlp_kernelILi512ELi2048ELi16EEvPKfS1_S1_S1_S1_PfiiE14s_intermediate+5460];
	ld.global.f32 	%f5834, [%rd27+2795520];
	fma.rn.f32 	%f5835, %f5833, %f5834, %f5832;
	ld.shared.f32 	%f5836, [_ZZ16fused_mlp_kernelILi512ELi2048ELi16EEvPKfS1_S1_S1_S1_PfiiE14s_intermediate+5464];
	ld.global.f32 	%f5837, [%rd27+2797568];
	fma.rn.f32 	%f5838, %f5836, %f5837, %f5835;
	ld.shared.f32 	%f5839, [_ZZ16fused_mlp_kernelILi512ELi2048ELi16EEvPKfS1_S1_S1_S1_PfiiE14s_intermediate+5468];
	ld.global.f32 	%f5840, [%rd27+2799616];
	fma.rn.f32 	%f5841, %f5839, %f5840, %f5838;
	ld.shared.f32 	%f5842, [_ZZ16fused_mlp_kernelILi512ELi2048ELi16EEvPKfS1_S1_S1_S1_PfiiE14s_intermediate+5472];
	ld.global.f32 	%f5843, [%rd27+2801664];
	fma.rn.f32 	%f5844, %f5842, %f5843, %f5841;
	ld.shared.f32 	%f5845, [_ZZ16fused_mlp_kernelILi512ELi2048ELi16EEvPKfS1_S1_S1_S1_PfiiE14s_intermediate+5476];
	ld.global.f32 	%f5846, [%rd27+2803712];
	fma.rn.f32 	%f5847, %f5845, %f5846, %f5844;
	ld.shared.f32 	%f5848, [_ZZ16fused_mlp_kernelILi512ELi2048ELi16EEvPKfS1_S1_S1_S1_PfiiE14s_intermediate+5480];
	ld.global.f32 	%f5849, [%rd27+2805760];
	fma.rn.f32 	%f5850, %f5848, %f5849, %f5847;
	ld.shared.f32 	%f5851, [_ZZ16fused_mlp_kernelILi512ELi2048ELi16EEvPKfS1_S1_S1_S1_PfiiE14s_intermediate+5484];
	ld.global.f32 	%f5852, [%rd27+2807808];
	fma.rn.f32 	%f5853, %f5851, %f5852, %f5850;
	ld.shared.f32 	%f5854, [_ZZ16fused_mlp_kernelILi512ELi2048ELi16EEvPKfS1_S1_S1_S1_PfiiE14s_intermediate+5488];
	ld.global.f32 	%f5855, [%rd27+2809856];
	fma.rn.f32 	%f5856, %f5854, %f5855, %f5853;
	ld.shared.f32 	%f5857, [_ZZ16fused_mlp_kernelILi512ELi2048ELi16EEvPKfS1_S1_S1_S1_PfiiE14s_intermediate+5492];
	ld.global.f32 	%f5858, [%rd27+2811904];
	fma.rn.f32 	%f5859, %f5857, %f5858, %f5856;
	ld.shared.f32 	%f5860, [_ZZ16fused_mlp_kernelILi512ELi2048ELi16EEvPKfS1_S1_S1_S1_PfiiE14s_intermediate+5496];
	ld.global.f32 	%f5861, [%rd27+2813952];
	fma.rn.f32 	%f5862, %f5860, %f5861, %f5859;
	ld.shared.f32 	%f5863, [_ZZ16fused_mlp_kernelILi512ELi2048ELi16EEvPKfS1_S1_S1_S1_PfiiE14s_intermediate+5500];
	ld.global.f32 	%f5864, [%rd27+2816000];
	fma.rn.f32 	%f5865, %f5863, %f5864, %f5862;
	ld.shared.f32 	%f5866, [_ZZ16fused_mlp_kernelILi512ELi2048ELi16EEvPKfS1_S1_S1_S1_PfiiE14s_intermediate+5504];
	ld.global.f32 	%f5867, [%rd27+2818048];
	fma.rn.f32 	%f5868, %f5866, %f5867, %f5865;
	ld.shared.f32 	%f5869, [_ZZ16fused_mlp_kernelILi512ELi2048ELi16EEvPKfS1_S1_S1_S1_PfiiE14s_intermediate+5508];
	ld.global.f32 	%f5870, [%rd27+2820096];
	fma.rn.f32 	%f5871, %f5869, %f5870, %f5868;
	ld.shared.f32 	%f5872, [_ZZ16fused_mlp_kernelILi512ELi2048ELi16EEvPKfS1_S1_S1_S1_PfiiE14s_intermediate+5512];
	ld.global.f32 	%f5873, [%rd27+2822144];
	fma.rn.f32 	%f5874, %f5872, %f5873, %f5871;
	ld.shared.f32 	%f5875, [_ZZ16fused_mlp_kernelILi512ELi2048ELi16EEvPKfS1_S1_S1_S1_PfiiE14s_intermediate+5516];
	ld.global.f32 	%f5876, [%rd27+2824192];
	fma.rn.f32 	%f5877, %f5875, %f5876, %f5874;
	ld.shared.f32 	%f5878, [_ZZ16fused_mlp_kernelILi512ELi2048ELi16EEvPKfS1_S1_S1_S1_PfiiE14s_intermediate+5520];
	ld.global.f32 	%f5879, [%rd27+2826240];
	fma.rn.f32 	%f5880, %f5878, %f5879, %f5877;
	ld.shared.f32 	%f5881, [_ZZ16fused_mlp_kernelILi512ELi2048ELi16EEvPKfS1_S1_S1_S1_PfiiE14s_intermediate+5524];
	ld.global.f32 	%f5882, [%rd27+2828288];
	fma.rn.f32 	%f5883, %f5881, %f5882, %f5880;
	ld.shared.f32 	%f5884, [_ZZ16fused_mlp_kernelILi512ELi2048ELi16EEvPKfS1_S1_S1_S1_PfiiE14s_intermediate+5528];
	ld.global.f32 	%f5885, [%rd27+2830336];
	fma.rn.f32 	%f5886, %f5884, %f5885, %f5883;
	ld.shared.f32 	%f5887, [_ZZ16fused_mlp_kernelILi512ELi2048ELi16EEvPKfS1_S1_S1_S1_PfiiE14s_intermediate+5532];
	ld.global.f32 	%f5888, [%rd27+2832384];
	fma.rn.f32 	%f5889, %f5887, %f5888, %f5886;
	ld.shared.f32 	%f5890, [_ZZ16fused_mlp_kernelILi512ELi2048ELi16EEvPKfS1_S1_S1_S1_PfiiE14s_intermediate+5536];
	ld.global.f32 	%f5891, [%rd27+2834432];
	fma.rn.f32 	%f5892, %f5890, %f5891, %f5889;
	ld.shared.f32 	%f5893, [_ZZ16fused_mlp_kernelILi512ELi2048ELi16EEvPKfS1_S1_S1_S1_PfiiE14s_intermediate+5540];
	ld.global.f32 	%f5894, [%rd27+2836480];
	fma.rn.f32 	%f5895, %f5893, %f5894, %f5892;
	ld.shared.f32 	%f5896, [_ZZ16fused_mlp_kernelILi512ELi2048ELi16EEvPKfS1_S1_S1_S1_PfiiE14s_intermediate+5544];
	ld.global.f32 	%f5897, [%rd27+2838528];
	fma.rn.f32 	%f5898, %f5896, %f5897, %f5895;
	ld.shared.f32 	%f5899, [_ZZ16fused_mlp_kernelILi512ELi2048ELi16EEvPKfS1_S1_S1_S1_PfiiE14s_intermediate+5548];
	ld.global.f32 	%f5900, [%rd27+2840576];
	fma.rn.f32 	%f5901, %f5899, %f5900, %f5898;
	ld.shared.f32 	%f5902, [_ZZ16fused_mlp_kernelILi512ELi2048ELi16EEvPKfS1_S1_S1_S1_PfiiE14s_intermediate+5552];
	ld.global.f32 	%f5903, [%rd27+2842624];
	fma.rn.f32 	%f5904, %f5902, %f5903, %f5901;
	ld.shared.f32 	%f5905, [_ZZ16fused_mlp_kernelILi512ELi2048ELi16EEvPKfS1_S1_S1_S1_PfiiE14s_intermediate+5556];
	ld.global.f32 	%f5906, [%rd27+2844672];
	fma.rn.f32 	%f5907, %f5905, %f5906, %f5904;
	ld.shared.f32 	%f5908, [_ZZ16fused_mlp_kernelILi512ELi2048ELi16EEvPKfS1_S1_S1_S1_PfiiE14s_intermediate+5560];
	ld.global.f32 	%f5909, [%rd27+2846720];
	fma.rn.f32 	%f5910, %f5908, %f5909, %f5907;
	ld.shared.f32 	%f5911, [_ZZ16fused_mlp_kernelILi512ELi2048ELi16EEvPKfS1_S1_S1_S1_PfiiE14s_intermediate+5564];
	ld.global.f32 	%f5912, [%rd27+2848768];
	fma.rn.f32 	%f5913, %f5911, %f5912, %f5910;
	ld.shared.f32 	%f5914, [_ZZ16fused_mlp_kernelILi512ELi2048ELi16EEvPKfS1_S1_S1_S1_PfiiE14s_intermediate+5568];
	ld.global.f32 	%f5915, [%rd27+2850816];
	fma.rn.f32 	%f5916, %f5914, %f5915, %f5913;
	ld.shared.f32 	%f5917, [_ZZ16fused_mlp_kernelILi512ELi2048ELi16EEvPKfS1_S1_S1_S1_PfiiE14s_intermediate+5572];
	ld.global.f32 	%f5918, [%rd27+2852864];
	fma.rn.f32 	%f5919, %f5917, %f5918, %f5916;
	ld.global.f32 	%f5920, [%rd27+2854912];
	fma.rn.f32 	%f5921, %f693, %f5920, %f5919;
	ld.shared.f32 	%f5922, [_ZZ16fused_mlp_kernelILi512ELi2048ELi16EEvPKfS1_S1_S1_S1_PfiiE14s_intermediate+5580];
	ld.global.f32 	%f5923, [%rd27+2856960];
	fma.rn.f32 	%f5924, %f5922, %f5923, %f5921;
	ld.global.f32 	%f5925, [%rd27+2859008];
	fma.rn.f32 	%f5926, %f694, %f5925, %f5924;
	ld.shared.f32 	%f5927, [_ZZ16fused_mlp_kernelILi512ELi2048ELi16EEvPKfS1_S1_S1_S1_PfiiE14s_intermediate+5588];
	ld.global.f32 	%f5928, [%rd27+2861056];
	fma.rn.f32 	%f5929, %f5927, %f5928, %f5926;
	ld.global.f32 	%f5930, [%rd27+2863104];
	fma.rn.f32 	%f5931, %f695, %f5930, %f5929;
	ld.shared.f32 	%f5932, [_ZZ16fused_mlp_kernelILi512ELi2048ELi16EEvPKfS1_S1_S1_S1_PfiiE14s_intermediate+5596];
	ld.global.f32 	%f5933, [%rd27+2865152];
	fma.rn.f32 	%f5934, %f5932, %f5933, %f5931;
	ld.global.f32 	%f5935, [%rd27+2867200];
	fma.rn.f32 	%f5936, %f696, %f5935, %f5934;
	ld.shared.f32 	%f5937, [_ZZ16fused_mlp_kernelILi512ELi2048ELi16EEvPKfS1_S1_S1_S1_PfiiE14s_intermediate+5604];
	ld.global.f32 	%f5938, [%rd27+2869248];
	fma.rn.f32 	%f5939, %f5937, %f5938, %f5936;
	ld.global.f32 	%f5940, [%rd27+2871296];
	fma.rn.f32 	%f5941, %f697, %f5940, %f5939;
	ld.shared.f32 	%f5942, [_ZZ16fused_mlp_kernelILi512ELi2048ELi16EEvPKfS1_S1_S1_S1_PfiiE14s_intermediate+5612];
	ld.global.f32 	%f5943, [%rd27+2873344];
	fma.rn.f32 	%f5944, %f5942, %f5943, %f5941;
	ld.global.f32 	%f5945, [%rd27+2875392];
	fma.rn.f32 	%f5946, %f698, %f5945, %f5944;
	ld.shared.f32 	%f5947, [_ZZ16fused_mlp_kernelILi512ELi2048ELi16EEvPKfS1_S1_S1_S1_PfiiE14s_intermediate+5620];
	ld.global.f32 	%f5948, [%rd27+2877440];
	fma.rn.f32 	%f5949, %f5947, %f5948, %f5946;
	ld.global.f32 	%f5950, [%rd27+2879488];
	fma.rn.f32 	%f5951, %f699, %f5950, %f5949;
	ld.shared.f32 	%f5952, [_ZZ16fused_mlp_kernelILi512ELi2048ELi16EEvPKfS1_S1_S1_S1_PfiiE14s_intermediate+5628];
	ld.global.f32 	%f5953, [%rd27+2881536];
	fma.rn.f32 	%f5954, %f5952, %f5953, %f5951;
	ld.global.f32 	%f5955, [%rd27+2883584];
	fma.rn.f32 	%f5956, %f700, %f5955, %f5954;
	ld.shared.f32 	%f5957, [_ZZ16fused_mlp_kernelILi512ELi2048ELi16EEvPKfS1_S1_S1_S1_PfiiE14s_intermediate+5636];
	ld.global.f32 	%f5958, [%rd27+2885632];
	fma.rn.f32 	%f5959, %f5957, %f5958, %f5956;
	ld.global.f32 	%f5960, [%rd27+2887680];
	fma.rn.f32 	%f5961, %f614, %f5960, %f5959;
	ld.global.f32 	%f5962, [%rd27+2889728];
	fma.rn.f32 	%f5963, %f701, %f5962, %f5961;
	ld.shared.f32 	%f5964, [_ZZ16fused_mlp_kernelILi512ELi2048ELi16EEvPKfS1_S1_S1_S1_PfiiE14s_intermediate+5648];
	ld.global.f32 	%f5965, [%rd27+2891776];
	fma.rn.f32 	%f5966, %f5964, %f5965, %f5963;
	ld.global.f32 	%f5967, [%rd27+2893824];
	fma.rn.f32 	%f5968, %f615, %f5967, %f5966;
	ld.global.f32 	%f5969, [%rd27+2895872];
	fma.rn.f32 	%f5970, %f702, %f5969, %f5968;
	ld.shared.f32 	%f5971, [_ZZ16fused_mlp_kernelILi512ELi2048ELi16EEvPKfS1_S1_S1_S1_PfiiE14s_intermediate+5660];
	ld.global.f32 	%f5972, [%rd27+2897920];
	fma.rn.f32 	%f5973, %f5971, %f5972, %f5970;
	ld.global.f32 	%f5974, [%rd27+2899968];
	fma.rn.f32 	%f5975, %f616, %f5974, %f5973;
	ld.global.f32 	%f5976, [%rd27+2902016];
	fma.rn.f32 	%f5977, %f703, %f5976, %f5975;
	ld.shared.f32 	%f5978, [_ZZ16fused_mlp_kernelILi512ELi2048ELi16EEvPKfS1_S1_S1_S1_PfiiE14s_intermediate+5672];
	ld.global.f32 	%f5979, [%rd27+2904064];
	fma.rn.f32 	%f5980, %f5978, %f5979, %f5977;
	ld.global.f32 	%f5981, [%rd27+2906112];
	fma.rn.f32 	%f5982, %f617, %f5981, %f5980;
	ld.global.f32 	%f5983, [%rd27+2908160];
	fma.rn.f32 	%f5984, %f704, %f5983, %f5982;
	ld.shared.f32 	%f5985, [_ZZ16fused_mlp_kernelILi512ELi2048ELi16EEvPKfS1_S1_S1_S1_PfiiE14s_intermediate+5684];
	ld.global.f32 	%f5986, [%rd27+2910208];
	fma.rn.f32 	%f5987, %f5985, %f5986, %f5984;
	ld.global.f32 	%f5988, [%rd27+2912256];
	fma.rn.f32 	%f5989, %f618, %f5988, %f5987;
	ld.global.f32 	%f5990, [%rd27+2914304];
	fma.rn.f32 	%f5991, %f705, %f5990, %f5989;
	ld.shared.f32 	%f5992, [_ZZ16fused_mlp_kernelILi512ELi2048ELi16EEvPKfS1_S1_S1_S1_PfiiE14s_intermediate+5696];
	ld.global.f32 	%f5993, [%rd27+2916352];
	fma.rn.f32 	%f5994, %f5992, %f5993, %f5991;
	ld.global.f32 	%f5995, [%rd27+2918400];
	fma.rn.f32 	%f5996, %f619, %f5995, %f5994;
	ld.global.f32 	%f5997, [%rd27+2920448];
	fma.rn.f32 	%f5998, %f706, %f5997, %f5996;
	ld.shared.f32 	%f5999, [_ZZ16fused_mlp_kernelILi512ELi2048ELi16EEvPKfS1_S1_S1_S1_PfiiE14s_intermediate+5708];
	ld.global.f32 	%f6000, [%rd27+2922496];
	fma.rn.f32 	%f6001, %f5999, %f6000, %f5998;
	ld.global.f32 	%f6002, [%rd27+2924544];
	fma.rn.f32 	%f6003, %f620, %f6002, %f6001;
	ld.global.f32 	%f6004, [%rd27+2926592];
	fma.rn.f32 	%f6005, %f707, %f6004, %f6003;
	ld.shared.f32 	%f6006, [_ZZ16fused_mlp_kernelILi512ELi2048ELi16EEvPKfS1_S1_S1_S1_PfiiE14s_intermediate+5720];
	ld.global.f32 	%f6007, [%rd27+2928640];
	fma.rn.f32 	%f6008, %f6006, %f6007, %f6005;
	ld.global.f32 	%f6009, [%rd27+2930688];
	fma.rn.f32 	%f6010, %f621, %f6009, %f6008;
	ld.global.f32 	%f6011, [%rd27+2932736];
	fma.rn.f32 	%f6012, %f708, %f6011, %f6010;
	ld.shared.f32 	%f6013, [_ZZ16fused_mlp_kernelILi512ELi2048ELi16EEvPKfS1_S1_S1_S1_PfiiE14s_intermediate+5732];
	ld.global.f32 	%f6014, [%rd27+2934784];
	fma.rn.f32 	%f6015, %f6013, %f6014, %f6012;
	ld.global.f32 	%f6016, [%rd27+2936832];
	fma.rn.f32 	%f6017, %f622, %f6016, %f6015;
	ld.global.f32 	%f6018, [%rd27+2938880];
	fma.rn.f32 	%f6019, %f709, %f6018, %f6017;
	ld.shared.f32 	%f6020, [_ZZ16fused_mlp_kernelILi512ELi2048ELi16EEvPKfS1_S1_S1_S1_PfiiE14s_intermediate+5744];
	ld.global.f32 	%f6021, [%rd27+2940928];
	fma.rn.f32 	%f6022, %f6020, %f6021, %f6019;
	ld.global.f32 	%f6023, [%rd27+2942976];
	fma.rn.f32 	%f6024, %f623, %f6023, %f6022;
	ld.global.f32 	%f6025, [%rd27+2945024];
	fma.rn.f32 	%f6026, %f710, %f6025, %f6024;
	ld.shared.f32 	%f6027, [_ZZ16fused_mlp_kernelILi512ELi2048ELi16EEvPKfS1_S1_S1_S1_PfiiE14s_intermediate+5756];
	ld.global.f32 	%f6028, [%rd27+2947072];
	fma.rn.f32 	%f6029, %f6027, %f6028, %f6026;
	ld.global.f32 	%f6030, [%rd27+2949120];
	fma.rn.f32 	%f6031, %f624, %f6030, %f6029;
	ld.global.f32 	%f6032, [%rd27+2951168];
	fma.rn.f32 	%f6033, %f711, %f6032, %f6031;
	ld.shared.f32 	%f6034, [_ZZ16fused_mlp_kernelILi512ELi2048ELi16EEvPKfS1_S1_S1_S1_PfiiE14s_intermediate+5768];
	ld.global.f32 	%f6035, [%rd27+2953216];
	fma.rn.f32 	%f6036, %f6034, %f6035, %f6033;
	ld.global.f32 	%f6037, [%rd27+2955264];
	fma.rn.f32 	%f6038, %f625, %f6037, %f6036;
	ld.global.f32 	%f6039, [%rd27+2957312];
	fma.rn.f32 	%f6040, %f712, %f6039, %f6038;
	ld.shared.f32 	%f6041, [_ZZ16fused_mlp_kernelILi512ELi2048ELi16EEvPKfS1_S1_S1_S1_PfiiE14s_intermediate+5780];
	ld.global.f32 	%f6042, [%rd27+2959360];
	fma.rn.f32 	%f6043, %f6041, %f6042, %f6040;
	ld.global.f32 	%f6044, [%rd27+2961408];
	fma.rn.f32 	%f6045, %f626, %f6044, %f6043;
	ld.global.f32 	%f6046, [%rd27+2963456];
	fma.rn.f32 	%f6047, %f713, %f6046, %f6045;
	ld.shared.f32 	%f6048, [_ZZ16fused_mlp_kernelILi512ELi2048ELi16EEvPKfS1_S1_S1_S1_PfiiE14s_intermediate+5792];
	ld.global.f32 	%f6049, [%rd27+2965504];
	fma.rn.f32 	%f6050, %f6048, %f6049, %f6047;
	ld.global.f32 	%f6051, [%rd27+2967552];
	fma.rn.f32 	%f6052, %f627, %f6051, %f6050;
	ld.global.f32 	%f6053, [%rd27+2969600];
	fma.rn.f32 	%f6054, %f714, %f6053, %f6052;
	ld.shared.f32 	%f6055, [_ZZ16fused_mlp_kernelILi512ELi2048ELi16EEvPKfS1_S1_S1_S1_PfiiE14s_intermediate+5804];
	ld.global.f32 	%f6056, [%rd27+2971648];
	fma.rn.f32 	%f6057, %f6055, %f6056, %f6054;
	ld.global.f32 	%f6058, [%rd27+2973696];
	fma.rn.f32 	%f6059, %f628, %f6058, %f6057;
	ld.global.f32 	%f6060, [%rd27+2975744];
	fma.rn.f32 	%f6061, %f715, %f6060, %f6059;
	ld.shared.f32 	%f6062, [_ZZ16fused_mlp_kernelILi512ELi2048ELi16EEvPKfS1_S1_S1_S1_PfiiE14s_intermediate+5816];
	ld.global.f32 	%f6063, [%rd27+2977792];
	fma.rn.f32 	%f6064, %f6062, %f6063, %f6061;
	ld.global.f32 	%f6065, [%rd27+2979840];
	fma.rn.f32 	%f6066, %f629, %f6065, %f6064;
	ld.global.f32 	%f6067, [%rd27+2981888];
	fma.rn.f32 	%f6068, %f716, %f6067, %f6066;
	ld.shared.f32 	%f6069, [_ZZ16fused_mlp_kernelILi512ELi2048ELi16EEvPKfS1_S1_S1_S1_PfiiE14s_intermediate+5828];
	ld.global.f32 	%f6070, [%rd27+2983936];
	fma.rn.f32 	%f6071, %f6069, %f6070, %f6068;
	ld.global.f32 	%f6072, [%rd27+2985984];
	fma.rn.f32 	%f6073, %f630, %f6072, %f6071;
	ld.global.f32 	%f6074, [%rd27+2988032];
	fma.rn.f32 	%f6075, %f717, %f6074, %f6073;
	ld.shared.f32 	%f6076, [_ZZ16fused_mlp_kernelILi512ELi2048ELi16EEvPKfS1_S1_S1_S1_PfiiE14s_intermediate+5840];
	ld.global.f32 	%f6077, [%rd27+2990080];
	fma.rn.f32 	%f6078, %f6076, %f6077, %f6075;
	ld.global.f32 	%f6079, [%rd27+2992128];
	fma.rn.f32 	%f6080, %f631, %f6079, %f6078;
	ld.global.f32 	%f6081, [%rd27+2994176];
	fma.rn.f32 	%f6082, %f718, %f6081, %f6080;
	ld.shared.f32 	%f6083, [_ZZ16fused_mlp_kernelILi512ELi2048ELi16EEvPKfS1_S1_S1_S1_PfiiE14s_intermediate+5852];
	ld.global.f32 	%f6084, [%rd27+2996224];
	fma.rn.f32 	%f6085, %f6083, %f6084, %f6082;
	ld.global.f32 	%f6086, [%rd27+2998272];
	fma.rn.f32 	%f6087, %f632, %f6086, %f6085;
	ld.global.f32 	%f6088, [%rd27+3000320];
	fma.rn.f32 	%f6089, %f719, %f6088, %f6087;
	ld.shared.f32 	%f6090, [_ZZ16fused_mlp_kernelILi512ELi2048ELi16EEvPKfS1_S1_S1_S1_PfiiE14s_intermediate+5864];
	ld.global.f32 	%f6091, [%rd27+3002368];
	fma.rn.f32 	%f6092, %f6090, %f6091, %f6089;
	ld.global.f32 	%f6093, [%rd27+3004416];
	fma.rn.f32 	%f6094, %f633, %f6093, %f6092;
	ld.global.f32 	%f6095, [%rd27+3006464];
	fma.rn.f32 	%f6096, %f720, %f6095, %f6094;
	ld.shared.f32 	%f6097, [_ZZ16fused_mlp_kernelILi512ELi2048ELi16EEvPKfS1_S1_S1_S1_PfiiE14s_intermediate+5876];
	ld.global.f32 	%f6098, [%rd27+3008512];
	fma.rn.f32 	%f6099, %f6097, %f6098, %f6096;
	ld.global.f32 	%f6100, [%rd27+3010560];
	fma.rn.f32 	%f6101, %f634, %f6100, %f6099;
	ld.global.f32 	%f6102, [%rd27+3012608];
	fma.rn.f32 	%f6103, %f721, %f6102, %f6101;
	ld.shared.f32 	%f6104, [_ZZ16fused_mlp_kernelILi512ELi2048ELi16EEvPKfS1_S1_S1_S1_PfiiE14s_intermediate+5888];
	ld.global.f32 	%f6105, [%rd27+3014656];
	fma.rn.f32 	%f6106, %f6104, %f6105, %f6103;
	ld.global.f32 	%f6107, [%rd27+3016704];
	fma.rn.f32 	%f6108, %f635, %f6107, %f6106;
	ld.global.f32 	%f6109, [%rd27+3018752];
	fma.rn.f32 	%f6110, %f722, %f6109, %f6108;
	ld.shared.f32 	%f6111, [_ZZ16fused_mlp_kernelILi512ELi2048ELi16EEvPKfS1_S1_S1_S1_PfiiE14s_intermediate+5900];
	ld.global.f32 	%f6112, [%rd27+3020800];
	fma.rn.f32 	%f6113, %f6111, %f6112, %f6110;
	ld.global.f32 	%f6114, [%rd27+3022848];
	fma.rn.f32 	%f6115, %f636, %f6114, %f6113;
	ld.global.f32 	%f6116, [%rd27+3024896];
	fma.rn.f32 	%f6117, %f723, %f6116, %f6115;
	ld.shared.f32 	%f6118, [_ZZ16fused_mlp_kernelILi512ELi2048ELi16EEvPKfS1_S1_S1_S1_PfiiE14s_intermediate+5912];
	ld.global.f32 	%f6119, [%rd27+3026944];
	fma.rn.f32 	%f6120, %f6118, %f6119, %f6117;
	ld.global.f32 	%f6121, [%rd27+3028992];
	fma.rn.f32 	%f6122, %f637, %f6121, %f6120;
	ld.global.f32 	%f6123, [%rd27+3031040];
	fma.rn.f32 	%f6124, %f724, %f6123, %f6122;
	ld.shared.f32 	%f6125, [_ZZ16fused_mlp_kernelILi512ELi2048ELi16EEvPKfS1_S1_S1_S1_PfiiE14s_intermediate+5924];
	ld.global.f32 	%f6126, [%rd27+3033088];
	fma.rn.f32 	%f6127, %f6125, %f6126, %f6124;
	ld.global.f32 	%f6128, [%rd27+3035136];
	fma.rn.f32 	%f6129, %f638, %f6128, %f6127;
	ld.global.f32 	%f6130, [%rd27+3037184];
	fma.rn.f32 	%f6131, %f725, %f6130, %f6129;
	ld.shared.f32 	%f6132, [_ZZ16fused_mlp_kernelILi512ELi2048ELi16EEvPKfS1_S1_S1_S1_PfiiE14s_intermediate+5936];
	ld.global.f32 	%f6133, [%rd27+3039232];
	fma.rn.f32 	%f6134, %f6132, %f6133, %f6131;
	ld.global.f32 	%f6135, [%rd27+3041280];
	fma.rn.f32 	%f6136, %f639, %f6135, %f6134;
	ld.global.f32 	%f6137, [%rd27+3043328];
	fma.rn.f32 	%f6138, %f726, %f6137, %f6136;
	ld.shared.f32 	%f6139, [_ZZ16fused_mlp_kernelILi512ELi2048ELi16EEvPKfS1_S1_S1_S1_PfiiE14s_intermediate+5948];
	ld.global.f32 	%f6140, [%rd27+3045376];
	fma.rn.f32 	%f6141, %f6139, %f6140, %f6138;
	ld.global.f32 	%f6142, [%rd27+3047424];
	fma.rn.f32 	%f6143, %f640, %f6142, %f6141;
	ld.global.f32 	%f6144, [%rd27+3049472];
	fma.rn.f32 	%f6145, %f727, %f6144, %f6143;
	ld.shared.f32 	%f6146, [_ZZ16fused_mlp_kernelILi512ELi2048ELi16EEvPKfS1_S1_S1_S1_PfiiE14s_intermediate+5960];
	ld.global.f32 	%f6147, [%rd27+3051520];
	fma.rn.f32 	%f6148, %f6146, %f6147, %f6145;
	ld.global.f32 	%f6149, [%rd27+3053568];
	fma.rn.f32 	%f6150, %f641, %f6149, %f6148;
	ld.global.f32 	%f6151, [%rd27+3055616];
	fma.rn.f32 	%f6152, %f728, %f6151, %f6150;
	ld.shared.f32 	%f6153, [_ZZ16fused_mlp_kernelILi512ELi2048ELi16EEvPKfS1_S1_S1_S1_PfiiE14s_intermediate+5972];
	ld.global.f32 	%f6154, [%rd27+3057664];
	fma.rn.f32 	%f6155, %f6153, %f6154, %f6152;
	ld.global.f32 	%f6156, [%rd27+3059712];
	fma.rn.f32 	%f6157, %f642, %f6156, %f6155;
	ld.global.f32 	%f6158, [%rd27+3061760];
	fma.rn.f32 	%f6159, %f729, %f6158, %f6157;
	ld.shared.f32 	%f6160, [_ZZ16fused_mlp_kernelILi512ELi2048ELi16EEvPKfS1_S1_S1_S1_PfiiE14s_intermediate+5984];
	ld.global.f32 	%f6161, [%rd27+3063808];
	fma.rn.f32 	%f6162, %f6160, %f6161, %f6159;
	ld.global.f32 	%f6163, [%rd27+3065856];
	fma.rn.f32 	%f6164, %f643, %f6163, %f6162;
	ld.global.f32 	%f6165, [%rd27+3067904];
	fma.rn.f32 	%f6166, %f730, %f6165, %f6164;
	ld.shared.f32 	%f6167, [_ZZ16fused_mlp_kernelILi512ELi2048ELi16EEvPKfS1_S1_S1_S1_PfiiE14s_intermediate+5996];
	ld.global.f32 	%f6168, [%rd27+3069952];
	fma.rn.f32 	%f6169, %f6167, %f6168, %f6166;
	ld.global.f32 	%f6170, [%rd27+3072000];
	fma.rn.f32 	%f6171, %f644, %f6170, %f6169;
	ld.global.f32 	%f6172, [%rd27+3074048];
	fma.rn.f32 	%f6173, %f731, %f6172, %f6171;
	ld.shared.f32 	%f6174, [_ZZ16fused_mlp_kernelILi512ELi2048ELi16EEvPKfS1_S1_S1_S1_PfiiE14s_intermediate+6008];
	ld.global.f32 	%f6175, [%rd27+3076096];
	fma.rn.f32 	%f6176, %f6174, %f6175, %f6173;
	ld.global.f32 	%f6177, [%rd27+3078144];
	fma.rn.f32 	%f6178, %f645, %f6177, %f6176;
	ld.global.f32 	%f6179, [%rd27+3080192];
	fma.rn.f32 	%f6180, %f732, %f6179, %f6178;
	ld.shared.f32 	%f6181, [_ZZ16fused_mlp_kernelILi512ELi2048ELi16EEvPKfS1_S1_S1_S1_PfiiE14s_intermediate+6020];
	ld.global.f32 	%f6182, [%rd27+3082240];
	fma.rn.f32 	%f6183, %f6181, %f6182, %f6180;
	ld.global.f32 	%f6184, [%rd27+3084288];
	fma.rn.f32 	%f6185, %f646, %f6184, %f6183;
	ld.global.f32 	%f6186, [%rd27+3086336];
	fma.rn.f32 	%f6187, %f733, %f6186, %f6185;
	ld.shared.f32 	%f6188, [_ZZ16fused_mlp_kernelILi512ELi2048ELi16EEvPKfS1_S1_S1_S1_PfiiE14s_intermediate+6032];
	ld.global.f32 	%f6189, [%rd27+3088384];
	fma.rn.f32 	%f6190, %f6188, %f6189, %f6187;
	ld.global.f32 	%f6191, [%rd27+3090432];
	fma.rn.f32 	%f6192, %f647, %f6191, %f6190;
	ld.global.f32 	%f6193, [%rd27+3092480];
	fma.rn.f32 	%f6194, %f734, %f6193, %f6192;
	ld.shared.f32 	%f6195, [_ZZ16fused_mlp_kernelILi512ELi2048ELi16EEvPKfS1_S1_S1_S1_PfiiE14s_intermediate+6044];
	ld.global.f32 	%f6196, [%rd27+3094528];
	fma.rn.f32 	%f6197, %f6195, %f6196, %f6194;
	ld.global.f32 	%f6198, [%rd27+3096576];
	fma.rn.f32 	%f6199, %f648, %f6198, %f6197;
	ld.global.f32 	%f6200, [%rd27+3098624];
	fma.rn.f32 	%f6201, %f735, %f6200, %f6199;
	ld.shared.f32 	%f6202, [_ZZ16fused_mlp_kernelILi512ELi2048ELi16EEvPKfS1_S1_S1_S1_PfiiE14s_intermediate+6056];
	ld.global.f32 	%f6203, [%rd27+3100672];
	fma.rn.f32 	%f6204, %f6202, %f6203, %f6201;
	ld.global.f32 	%f6205, [%rd27+3102720];
	fma.rn.f32 	%f6206, %f649, %f6205, %f6204;
	ld.global.f32 	%f6207, [%rd27+3104768];
	fma.rn.f32 	%f6208, %f736, %f6207, %f6206;
	ld.shared.f32 	%f6209, [_ZZ16fused_mlp_kernelILi512ELi2048ELi16EEvPKfS1_S1_S1_S1_PfiiE14s_intermediate+6068];
	ld.global.f32 	%f6210, [%rd27+3106816];
	fma.rn.f32 	%f6211, %f6209, %f6210, %f6208;
	ld.global.f32 	%f6212, [%rd27+3108864];
	fma.rn.f32 	%f6213, %f650, %f6212, %f6211;
	ld.global.f32 	%f6214, [%rd27+3110912];
	fma.rn.f32 	%f6215, %f737, %f6214, %f6213;
	ld.shared.f32 	%f6216, [_ZZ16fused_mlp_kernelILi512ELi2048ELi16EEvPKfS1_S1_S1_S1_PfiiE14s_intermediate+6080];
	ld.global.f32 	%f6217, [%rd27+3112960];
	fma.rn.f32 	%f6218, %f6216, %f6217, %f6215;
	ld.global.f32 	%f6219, [%rd27+3115008];
	fma.rn.f32 	%f6220, %f651, %f6219, %f6218;
	ld.global.f32 	%f6221, [%rd27+3117056];
	fma.rn.f32 	%f6222, %f738, %f6221, %f6220;
	ld.shared.f32 	%f6223, [_ZZ16fused_mlp_kernelILi512ELi2048ELi16EEvPKfS1_S1_S1_S1_PfiiE14s_intermediate+6092];
	ld.global.f32 	%f6224, [%rd27+3119104];
	fma.rn.f32 	%f6225, %f6223, %f6224, %f6222;
	ld.global.f32 	%f6226, [%rd27+3121152];
	fma.rn.f32 	%f6227, %f652, %f6226, %f6225;
	ld.global.f32 	%f6228, [%rd27+3123200];
	fma.rn.f32 	%f6229, %f739, %f6228, %f6227;
	ld.shared.f32 	%f6230, [_ZZ16fused_mlp_kernelILi512ELi2048ELi16EEvPKfS1_S1_S1_S1_PfiiE14s_intermediate+6104];
	ld.global.f32 	%f6231, [%rd27+3125248];
	fma.rn.f32 	%f6232, %f6230, %f6231, %f6229;
	ld.global.f32 	%f6233, [%rd27+3127296];
	fma.rn.f32 	%f6234, %f653, %f6233, %f6232;
	ld.global.f32 	%f6235, [%rd27+3129344];
	fma.rn.f32 	%f6236, %f740, %f6235, %f6234;
	ld.shared.f32 	%f6237, [_ZZ16fused_mlp_kernelILi512ELi2048ELi16EEvPKfS1_S1_S1_S1_PfiiE14s_intermediate+6116];
	ld.global.f32 	%f6238, [%rd27+3131392];
	fma.rn.f32 	%f6239, %f6237, %f6238, %f6236;
	ld.global.f32 	%f6240, [%rd27+3133440];
	fma.rn.f32 	%f6241, %f654, %f6240, %f6239;
	ld.global.f32 	%f6242, [%rd27+3135488];
	fma.rn.f32 	%f6243, %f741, %f6242, %f6241;
	ld.shared.f32 	%f6244, [_ZZ16fused_mlp_kernelILi512ELi2048ELi16EEvPKfS1_S1_S1_S1_PfiiE14s_intermediate+6128];
	ld.global.f32 	%f6245, [%rd27+3137536];
	fma.rn.f32 	%f6246, %f6244, %f6245, %f6243;
	ld.global.f32 	%f6247, [%rd27+3139584];
	fma.rn.f32 	%f6248, %f655, %f6247, %f6246;
	ld.global.f32 	%f6249, [%rd27+3141632];
	fma.rn.f32 	%f6250, %f742, %f6249, %f6248;
	ld.shared.f32 	%f6251, [_ZZ16fused_mlp_kernelILi512ELi2048ELi16EEvPKfS1_S1_S1_S1_PfiiE14s_intermediate+6140];
	ld.global.f32 	%f6252, [%rd27+3143680];
	fma.rn.f32 	%f6253, %f6251, %f6252, %f6250;
	ld.global.f32 	%f6254, [%rd27+3145728];
	fma.rn.f32 	%f6255, %f656, %f6254, %f6253;
	ld.global.f32 	%f6256, [%rd27+3147776];
	fma.rn.f32 	%f6257, %f743, %f6256, %f6255;
	ld.shared.f32 	%f6258, [_ZZ16fused_mlp_kernelILi512ELi2048ELi16EEvPKfS1_S1_S1_S1_PfiiE14s_intermediate+6152];
	ld.global.f32 	%f6259, [%rd27+3149824];
	fma.rn.f32 	%f6260, %f6258, %f6259, %f6257;
	ld.global.f32 	%f6261, [%rd27+3151872];
	fma.rn.f32 	%f6262, %f657, %f6261, %f6260;
	ld.shared.f32 	%f6263, [_ZZ16fused_mlp_kernelILi512ELi2048ELi16EEvPKfS1_S1_S1_S1_PfiiE14s_intermediate+6160];
	ld.global.f32 	%f6264, [%rd27+3153920];
	fma.rn.f32 	%f6265, %f6263, %f6264, %f6262;
	ld.global.f32 	%f6266, [%rd27+3155968];
	fma.rn.f32 	%f6267, %f744, %f6266, %f6265;
	ld.global.f32 	%f6268, [%rd27+3158016];
	fma.rn.f32 	%f6269, %f658, %f6268, %f6267;
	ld.shared.f32 	%f6270, [_ZZ16fused_mlp_kernelILi512ELi2048ELi16EEvPKfS1_S1_S1_S1_PfiiE14s_intermediate+6172];
	ld.global.f32 	%f6271, [%rd27+3160064];
	fma.rn.f32 	%f6272, %f6270, %f6271, %f6269;
	ld.shared.f32 	%f6273, [_ZZ16fused_mlp_kernelILi512ELi2048ELi16EEvPKfS1_S1_S1_S1_PfiiE14s_intermediate+6176];
	ld.global.f32 	%f6274, [%rd27+3162112];
	fma.rn.f32 	%f6275, %f6273, %f6274, %f6272;
	ld.global.f32 	%f6276, [%rd27+3164160];
	fma.rn.f32 	%f6277, %f659, %f6276, %f6275;
	ld.global.f32 	%f6278, [%rd27+3166208];
	fma.rn.f32 	%f6279, %f745, %f6278, %f6277;
	ld.shared.f32 	%f6280, [_ZZ16fused_mlp_kernelILi512ELi2048ELi16EEvPKfS1_S1_S1_S1_PfiiE14s_intermediate+6188];
	ld.global.f32 	%f6281, [%rd27+3168256];
	fma.rn.f32 	%f6282, %f6280, %f6281, %f6279;
	ld.global.f32 	%f6283, [%rd27+3170304];
	fma.rn.f32 	%f6284, %f660, %f6283, %f6282;
	ld.shared.f32 	%f6285, [_ZZ16fused_mlp_kernelILi512ELi2048ELi16EEvPKfS1_S1_S1_S1_PfiiE14s_intermediate+6196];
	ld.global.f32 	%f6286, [%rd27+3172352];
	fma.rn.f32 	%f6287, %f6285, %f6286, %f6284;
	ld.global.f32 	%f6288, [%rd27+3174400];
	fma.rn.f32 	%f6289, %f746, %f6288, %f6287;
	ld.global.f32 	%f6290, [%rd27+3176448];
	fma.rn.f32 	%f6291, %f661, %f6290, %f6289;
	ld.shared.f32 	%f6292, [_ZZ16fused_mlp_kernelILi512ELi2048ELi16EEvPKfS1_S1_S1_S1_PfiiE14s_intermediate+6208];
	ld.global.f32 	%f6293, [%rd27+3178496];
	fma.rn.f32 	%f6294, %f6292, %f6293, %f6291;
	ld.shared.f32 	%f6295, [_ZZ16fused_mlp_kernelILi512ELi2048ELi16EEvPKfS1_S1_S1_S1_PfiiE14s_intermediate+6212];
	ld.global.f32 	%f6296, [%rd27+3180544];
	fma.rn.f32 	%f6297, %f6295, %f6296, %f6294;
	ld.global.f32 	%f6298, [%rd27+3182592];
	fma.rn.f32 	%f6299, %f662, %f6298, %f6297;
	ld.global.f32 	%f6300, [%rd27+3184640];
	fma.rn.f32 	%f6301, %f747, %f6300, %f6299;
	ld.shared.f32 	%f6302, [_ZZ16fused_mlp_kernelILi512ELi2048ELi16EEvPKfS1_S1_S1_S1_PfiiE14s_intermediate+6224];
	ld.global.f32 	%f6303, [%rd27+3186688];
	fma.rn.f32 	%f6304, %f6302, %f6303, %f6301;
	ld.global.f32 	%f6305, [%rd27+3188736];
	fma.rn.f32 	%f6306, %f663, %f6305, %f6304;
	ld.shared.f32 	%f6307, [_ZZ16fused_mlp_kernelILi512ELi2048ELi16EEvPKfS1_S1_S1_S1_PfiiE14s_intermediate+6232];
	ld.global.f32 	%f6308, [%rd27+3190784];
	fma.rn.f32 	%f6309, %f6307, %f6308, %f6306;
	ld.global.f32 	%f6310, [%rd27+3192832];
	fma.rn.f32 	%f6311, %f748, %f6310, %f6309;
	ld.global.f32 	%f6312, [%rd27+3194880];
	fma.rn.f32 	%f6313, %f664, %f6312, %f6311;
	ld.shared.f32 	%f6314, [_ZZ16fused_mlp_kernelILi512ELi2048ELi16EEvPKfS1_S1_S1_S1_PfiiE14s_intermediate+6244];
	ld.global.f32 	%f6315, [%rd27+3196928];
	fma.rn.f32 	%f6316, %f6314, %f6315, %f6313;
	ld.shared.f32 	%f6317, [_ZZ16fused_mlp_kernelILi512ELi2048ELi16EEvPKfS1_S1_S1_S1_PfiiE14s_intermediate+6248];
	ld.global.f32 	%f6318, [%rd27+3198976];
	fma.rn.f32 	%f6319, %f6317, %f6318, %f6316;
	ld.global.f32 	%f6320, [%rd27+3201024];
	fma.rn.f32 	%f6321, %f665, %f6320, %f6319;
	ld.global.f32 	%f6322, [%rd27+3203072];
	fma.rn.f32 	%f6323, %f749, %f6322, %f6321;
	ld.shared.f32 	%f6324, [_ZZ16fused_mlp_kernelILi512ELi2048ELi16EEvPKfS1_S1_S1_S1_PfiiE14s_intermediate+6260];
	ld.global.f32 	%f6325, [%rd27+3205120];
	fma.rn.f32 	%f6326, %f6324, %f6325, %f6323;
	ld.global.f32 	%f6327, [%rd27+3207168];
	fma.rn.f32 	%f6328, %f666, %f6327, %f6326;
	ld.shared.f32 	%f6329, [_ZZ16fused_mlp_kernelILi512ELi2048ELi16EEvPKfS1_S1_S1_S1_PfiiE14s_intermediate+6268];
	ld.global.f32 	%f6330, [%rd27+3209216];
	fma.rn.f32 	%f6331, %f6329, %f6330, %f6328;
	ld.global.f32 	%f6332, [%rd27+3211264];
	fma.rn.f32 	%f6333, %f750, %f6332, %f6331;
	ld.global.f32 	%f6334, [%rd27+3213312];
	fma.rn.f32 	%f6335, %f667, %f6334, %f6333;
	ld.shared.f32 	%f6336, [_ZZ16fused_mlp_kernelILi512ELi2048ELi16EEvPKfS1_S1_S1_S1_PfiiE14s_intermediate+6280];
	ld.global.f32 	%f6337, [%rd27+3215360];
	fma.rn.f32 	%f6338, %f6336, %f6337, %f6335;
	ld.shared.f32 	%f6339, [_ZZ16fused_mlp_kernelILi512ELi2048ELi16EEvPKfS1_S1_S1_S1_PfiiE14s_intermediate+6284];
	ld.global.f32 	%f6340, [%rd27+3217408];
	fma.rn.f32 	%f6341, %f6339, %f6340, %f6338;
	ld.global.f32 	%f6342, [%rd27+3219456];
	fma.rn.f32 	%f6343, %f668, %f6342, %f6341;
	ld.global.f32 	%f6344, [%rd27+3221504];
	fma.rn.f32 	%f6345, %f751, %f6344, %f6343;
	ld.shared.f32 	%f6346, [_ZZ16fused_mlp_kernelILi512ELi2048ELi16EEvPKfS1_S1_S1_S1_PfiiE14s_intermediate+6296];
	ld.global.f32 	%f6347, [%rd27+3223552];
	fma.rn.f32 	%f6348, %f6346, %f6347, %f6345;
	ld.shared.f32 	%f6349, [_ZZ16fused_mlp_kernelILi512ELi2048ELi16EEvPKfS1_S1_S1_S1_PfiiE14s_intermediate+6300];
	ld.global.f32 	%f6350, [%rd27+3225600];
	fma.rn.f32 	%f6351, %f6349, %f6350, %f6348;
	ld.global.f32 	%f6352, [%rd27+3227648];
	fma.rn.f32 	%f6353, %f669, %f6352, %f6351;
	ld.global.f32 	%f6354, [%rd27+3229696];
	fma.rn.f32 	%f6355, %f752, %f6354, %f6353;
	ld.shared.f32 	%f6356, [_ZZ16fused_mlp_kernelILi512ELi2048ELi16EEvPKfS1_S1_S1_S1_PfiiE14s_intermediate+6312];
	ld.global.f32 	%f6357, [%rd27+3231744];
	fma.rn.f32 	%f6358, %f6356, %f6357, %f6355;
	ld.shared.f32 	%f6359, [_ZZ16fused_mlp_kernelILi512ELi2048ELi16EEvPKfS1_S1_S1_S1_PfiiE14s_intermediate+6316];
	ld.global.f32 	%f6360, [%rd27+3233792];
	fma.rn.f32 	%f6361, %f6359, %f6360, %f6358;
	ld.global.f32 	%f6362, [%rd27+3235840];
	fma.rn.f32 	%f6363, %f670, %f6362, %f6361;
	ld.global.f32 	%f6364, [%rd27+3237888];
	fma.rn.f32 	%f6365, %f753, %f6364, %f6363;
	ld.shared.f32 	%f6366, [_ZZ16fused_mlp_kernelILi512ELi2048ELi16EEvPKfS1_S1_S1_S1_PfiiE14s_intermediate+6328];
	ld.global.f32 	%f6367, [%rd27+3239936];
	fma.rn.f32 	%f6368, %f6366, %f6367, %f6365;
	ld.shared.f32 	%f6369, [_ZZ16fused_mlp_kernelILi512ELi2048ELi16EEvPKfS1_S1_S1_S1_PfiiE14s_intermediate+6332];
	ld.global.f32 	%f6370, [%rd27+3241984];
	fma.rn.f32 	%f6371, %f6369, %f6370, %f6368;
	ld.global.f32 	%f6372, [%rd27+3244032];
	fma.rn.f32 	%f6373, %f671, %f6372, %f6371;
	ld.global.f32 	%f6374, [%rd27+3246080];
	fma.rn.f32 	%f6375, %f754, %f6374, %f6373;
	ld.shared.f32 	%f6376, [_ZZ16fused_mlp_kernelILi512ELi2048ELi16EEvPKfS1_S1_S1_S1_PfiiE14s_intermediate+6344];
	ld.global.f32 	%f6377, [%rd27+3248128];
	fma.rn.f32 	%f6378, %f6376, %f6377, %f6375;
	ld.shared.f32 	%f6379, [_ZZ16fused_mlp_kernelILi512ELi2048ELi16EEvPKfS1_S1_S1_S1_PfiiE14s_intermediate+6348];
	ld.global.f32 	%f6380, [%rd27+3250176];
	fma.rn.f32 	%f6381, %f6379, %f6380, %f6378;
	ld.global.f32 	%f6382, [%rd27+3252224];
	fma.rn.f32 	%f6383, %f672, %f6382, %f6381;
	ld.global.f32 	%f6384, [%rd27+3254272];
	fma.rn.f32 	%f6385, %f755, %f6384, %f6383;
	ld.shared.f32 	%f6386, [_ZZ16fused_mlp_kernelILi512ELi2048ELi16EEvPKfS1_S1_S1_S1_PfiiE14s_intermediate+6360];
	ld.global.f32 	%f6387, [%rd27+3256320];
	fma.rn.f32 	%f6388, %f6386, %f6387, %f6385;
	ld.shared.f32 	%f6389, [_ZZ16fused_mlp_kernelILi512ELi2048ELi16EEvPKfS1_S1_S1_S1_PfiiE14s_intermediate+6364];
	ld.global.f32 	%f6390, [%rd27+3258368];
	fma.rn.f32 	%f6391, %f6389, %f6390, %f6388;
	ld.global.f32 	%f6392, [%rd27+3260416];
	fma.rn.f32 	%f6393, %f513, %f6392, %f6391;
	ld.global.f32 	%f6394, [%rd27+3262464];
	fma.rn.f32 	%f6395, %f673, %f6394, %f6393;
	ld.global.f32 	%f6396, [%rd27+3264512];
	fma.rn.f32 	%f6397, %f756, %f6396, %f6395;
	ld.shared.f32 	%f6398, [_ZZ16fused_mlp_kernelILi512ELi2048ELi16EEvPKfS1_S1_S1_S1_PfiiE14s_intermediate+6380];
	ld.global.f32 	%f6399, [%rd27+3266560];
	fma.rn.f32 	%f6400, %f6398, %f6399, %f6397;
	ld.shared.f32 	%f6401, [_ZZ16fused_mlp_kernelILi512ELi2048ELi16EEvPKfS1_S1_S1_S1_PfiiE14s_intermediate+6384];
	ld.global.f32 	%f6402, [%rd27+3268608];
	fma.rn.f32 	%f6403, %f6401, %f6402, %f6400;
	ld.global.f32 	%f6404, [%rd27+3270656];
	fma.rn.f32 	%f6405, %f674, %f6404, %f6403;
	ld.global.f32 	%f6406, [%rd27+3272704];
	fma.rn.f32 	%f6407, %f757, %f6406, %f6405;
	ld.shared.f32 	%f6408, [_ZZ16fused_mlp_kernelILi512ELi2048ELi16EEvPKfS1_S1_S1_S1_PfiiE14s_intermediate+6396];
	ld.global.f32 	%f6409, [%rd27+3274752];
	fma.rn.f32 	%f6410, %f6408, %f6409, %f6407;
	ld.shared.f32 	%f6411, [_ZZ16fused_mlp_kernelILi512ELi2048ELi16EEvPKfS1_S1_S1_S1_PfiiE14s_intermediate+6400];
	ld.global.f32 	%f6412, [%rd27+3276800];
	fma.rn.f32 	%f6413, %f6411, %f6412, %f6410;
	ld.global.f32 	%f6414, [%rd27+3278848];
	fma.rn.f32 	%f6415, %f675, %f6414, %f6413;
	ld.global.f32 	%f6416, [%rd27+3280896];
	fma.rn.f32 	%f6417, %f758, %f6416, %f6415;
	ld.shared.f32 	%f6418, [_ZZ16fused_mlp_kernelILi512ELi2048ELi16EEvPKfS1_S1_S1_S1_PfiiE14s_intermediate+6412];
	ld.global.f32 	%f6419, [%rd27+3282944];
	fma.rn.f32 	%f6420, %f6418, %f6419, %f6417;
	ld.shared.f32 	%f6421, [_ZZ16fused_mlp_kernelILi512ELi2048ELi16EEvPKfS1_S1_S1_S1_PfiiE14s_intermediate+6416];
	ld.global.f32 	%f6422, [%rd27+3284992];
	fma.rn.f32 	%f6423, %f6421, %f6422, %f6420;
	ld.global.f32 	%f6424, [%rd27+3287040];
	fma.rn.f32 	%f6425, %f676, %f6424, %f6423;
	ld.global.f32 	%f6426, [%rd27+3289088];
	fma.rn.f32 	%f6427, %f759, %f6426, %f6425;
	ld.shared.f32 	%f6428, [_ZZ16fused_mlp_kernelILi512ELi2048ELi16EEvPKfS1_S1_S1_S1_PfiiE14s_intermediate+6428];
	ld.global.f32 	%f6429, [%rd27+3291136];
	fma.rn.f32 	%f6430, %f6428, %f6429, %f6427;
	ld.shared.f32 	%f6431, [_ZZ16fused_mlp_kernelILi512ELi2048ELi16EEvPKfS1_S1_S1_S1_PfiiE14s_intermediate+6432];
	ld.global.f32 	%f6432, [%rd27+3293184];
	fma.rn.f32 	%f6433, %f6431, %f6432, %f6430;
	ld.global.f32 	%f6434, [%rd27+3295232];
	fma.rn.f32 	%f6435, %f677, %f6434, %f6433;
	ld.global.f32 	%f6436, [%rd27+3297280];
	fma.rn.f32 	%f6437, %f760, %f6436, %f6435;
	ld.shared.f32 	%f6438, [_ZZ16fused_mlp_kernelILi512ELi2048ELi16EEvPKfS1_S1_S1_S1_PfiiE14s_intermediate+6444];
	ld.global.f32 	%f6439, [%rd27+3299328];
	fma.rn.f32 	%f6440, %f6438, %f6439, %f6437;
	ld.shared.f32 	%f6441, [_ZZ16fused_mlp_kernelILi512ELi2048ELi16EEvPKfS1_S1_S1_S1_PfiiE14s_intermediate+6448];
	ld.global.f32 	%f6442, [%rd27+3301376];
	fma.rn.f32 	%f6443, %f6441, %f6442, %f6440;
	ld.global.f32 	%f6444, [%rd27+3303424];
	fma.rn.f32 	%f6445, %f678, %f6444, %f6443;
	ld.global.f32 	%f6446, [%rd27+3305472];
	fma.rn.f32 	%f6447, %f761, %f6446, %f6445;
	ld.shared.f32 	%f6448, [_ZZ16fused_mlp_kernelILi512ELi2048ELi16EEvPKfS1_S1_S1_S1_PfiiE14s_intermediate+6460];
	ld.global.f32 	%f6449, [%rd27+3307520];
	fma.rn.f32 	%f6450, %f6448, %f6449, %f6447;
	ld.shared.f32 	%f6451, [_ZZ16fused_mlp_kernelILi512ELi2048ELi16EEvPKfS1_S1_S1_S1_PfiiE14s_intermediate+6464];
	ld.global.f32 	%f6452, [%rd27+3309568];
	fma.rn.f32 	%f6453, %f6451, %f6452, %f6450;
	ld.global.f32 	%f6454, [%rd27+3311616];
	fma.rn.f32 	%f6455, %f679, %f6454, %f6453;
	ld.global.f32 	%f6456, [%rd27+3313664];
	fma.rn.f32 	%f6457, %f762, %f6456, %f6455;
	ld.shared.f32 	%f6458, [_ZZ16fused_mlp_kernelILi512ELi2048ELi16EEvPKfS1_S1_S1_S1_PfiiE14s_intermediate+6476];
	ld.global.f32 	%f6459, [%rd27+3315712];
	fma.rn.f32 	%f6460, %f6458, %f6459, %f6457;
	ld.shared.f32 	%f6461, [_ZZ16fused_mlp_kernelILi512ELi2048ELi16EEvPKfS1_S1_S1_S1_PfiiE14s_intermediate+6480];
	ld.global.f32 	%f6462, [%rd27+3317760];
	fma.rn.f32 	%f6463, %f6461, %f6462, %f6460;
	ld.global.f32 	%f6464, [%rd27+3319808];
	fma.rn.f32 	%f6465, %f680, %f6464, %f6463;
	ld.global.f32 	%f6466, [%rd27+3321856];
	fma.rn.f32 	%f6467, %f763, %f6466, %f6465;
	ld.shared.f32 	%f6468, [_ZZ16fused_mlp_kernelILi512ELi2048ELi16EEvPKfS1_S1_S1_S1_PfiiE14s_intermediate+6492];
	ld.global.f32 	%f6469, [%rd27+3323904];
	fma.rn.f32 	%f6470, %f6468, %f6469, %f6467;
	ld.shared.f32 	%f6471, [_ZZ16fused_mlp_kernelILi512ELi2048ELi16EEvPKfS1_S1_S1_S1_PfiiE14s_intermediate+6496];
	ld.global.f32 	%f6472, [%rd27+3325952];
	fma.rn.f32 	%f6473, %f6471, %f6472, %f6470;
	ld.global.f32 	%f6474, [%rd27+3328000];
	fma.rn.f32 	%f6475, %f681, %f6474, %f6473;
	ld.global.f32 	%f6476, [%rd27+3330048];
	fma.rn.f32 	%f6477, %f764, %f6476, %f6475;
	ld.shared.f32 	%f6478, [_ZZ16fused_mlp_kernelILi512ELi2048ELi16EEvPKfS1_S1_S1_S1_PfiiE14s_intermediate+6508];
	ld.global.f32 	%f6479, [%rd27+3332096];
	fma.rn.f32 	%f6480, %f6478, %f6479, %f6477;
	ld.shared.f32 	%f6481, [_ZZ16fused_mlp_kernelILi512ELi2048ELi16EEvPKfS1_S1_S1_S1_PfiiE14s_intermediate+6512];
	ld.global.f32 	%f6482, [%rd27+3334144];
	fma.rn.f32 	%f6483, %f6481, %f6482, %f6480;
	ld.global.f32 	%f6484, [%rd27+3336192];
	fma.rn.f32 	%f6485, %f682, %f6484, %f6483;
	ld.global.f32 	%f6486, [%rd27+3338240];
	fma.rn.f32 	%f6487, %f765, %f6486, %f6485;
	ld.shared.f32 	%f6488, [_ZZ16fused_mlp_kernelILi512ELi2048ELi16EEvPKfS1_S1_S1_S1_PfiiE14s_intermediate+6524];
	ld.global.f32 	%f6489, [%rd27+3340288];
	fma.rn.f32 	%f6490, %f6488, %f6489, %f6487;
	ld.shared.f32 	%f6491, [_ZZ16fused_mlp_kernelILi512ELi2048ELi16EEvPKfS1_S1_S1_S1_PfiiE14s_intermediate+6528];
	ld.global.f32 	%f6492, [%rd27+3342336];
	fma.rn.f32 	%f6493, %f6491, %f6492, %f6490;
	ld.global.f32 	%f6494, [%rd27+3344384];
	fma.rn.f32 	%f6495, %f683, %f6494, %f6493;
	ld.global.f32 	%f6496, [%rd27+3346432];
	fma.rn.f32 	%f6497, %f766, %f6496, %f6495;
	ld.shared.f32 	%f6498, [_ZZ16fused_mlp_kernelILi512ELi2048ELi16EEvPKfS1_S1_S1_S1_PfiiE14s_intermediate+6540];
	ld.global.f32 	%f6499, [%rd27+3348480];
	fma.rn.f32 	%f6500, %f6498, %f6499, %f6497;
	ld.shared.f32 	%f6501, [_ZZ16fused_mlp_kernelILi512ELi2048ELi16EEvPKfS1_S1_S1_S1_PfiiE14s_intermediate+6544];
	ld.global.f32 	%f6502, [%rd27+3350528];
	fma.rn.f32 	%f6503, %f6501, %f6502, %f6500;
	ld.global.f32 	%f6504, [%rd27+3352576];
	fma.rn.f32 	%f6505, %f684, %f6504, %f6503;
	ld.global.f32 	%f6506, [%rd27+3354624];
	fma.rn.f32 	%f6507, %f767, %f6506, %f6505;
	ld.shared.f32 	%f6508, [_ZZ16fused_mlp_kernelILi512ELi2048ELi16EEvPKfS1_S1_S1_S1_PfiiE14s_intermediate+6556];
	ld.global.f32 	%f6509, [%rd27+3356672];
	fma.rn.f32 	%f6510, %f6508, %f6509, %f6507;
	ld.shared.f32 	%f6511, [_ZZ16fused_mlp_kernelILi512ELi2048ELi16EEvPKfS1_S1_S1_S1_PfiiE14s_intermediate+6560];
	ld.global.f32 	%f6512, [%rd27+3358720];
	fma.rn.f32 	%f6513, %f6511, %f6512, %f6510;
	ld.shared.f32 	%f6514, [_ZZ16fused_mlp_kernelILi512ELi2048ELi16EEvPKfS1_S1_S1_S1_PfiiE14s_intermediate+6564];
	ld.global.f32 	%f6515, [%rd27+3360768];
	fma.rn.f32 	%f6516, %f6514, %f6515, %f6513;
	ld.global.f32 	%f6517, [%rd27+3362816];
	fma.rn.f32 	%f6518, %f685, %f6517, %f6516;
	ld.global.f32 	%f6519, [%rd27+3364864];
	fma.rn.f32 	%f6520, %f768, %f6519, %f6518;
	ld.shared.f32 	%f6521, [_ZZ16fused_mlp_kernelILi512ELi2048ELi16EEvPKfS1_S1_S1_S1_PfiiE14s_intermediate+6576];
	ld.global.f32 	%f6522, [%rd27+3366912];
	fma.rn.f32 	%f6523, %f6521, %f6522, %f6520;
	ld.shared.f32 	%f6524, [_ZZ16fused_mlp_kernelILi512ELi2048ELi16EEvPKfS1_S1_S1_S1_PfiiE14s_intermediate+6580];
	ld.global.f32 	%f6525, [%rd27+3368960];
	fma.rn.f32 	%f6526, %f6524, %f6525, %f6523;
	ld.shared.f32 	%f6527, [_ZZ16fused_mlp_kernelILi512ELi2048ELi16EEvPKfS1_S1_S1_S1_PfiiE14s_intermediate+6584];
	ld.global.f32 	%f6528, [%rd27+3371008];
	fma.rn.f32 	%f6529, %f6527, %f6528, %f6526;
	ld.global.f32 	%f6530, [%rd27+3373056];
	fma.rn.f32 	%f6531, %f686, %f6530, %f6529;
	ld.global.f32 	%f6532, [%rd27+3375104];
	fma.rn.f32 	%f6533, %f769, %f6532, %f6531;
	ld.shared.f32 	%f6534, [_ZZ16fused_mlp_kernelILi512ELi2048ELi16EEvPKfS1_S1_S1_S1_PfiiE14s_intermediate+6596];
	ld.global.f32 	%f6535, [%rd27+3377152];
	fma.rn.f32 	%f6536, %f6534, %f6535, %f6533;
	ld.shared.f32 	%f6537, [_ZZ16fused_mlp_kernelILi512ELi2048ELi16EEvPKfS1_S1_S1_S1_PfiiE14s_intermediate+6600];
	ld.global.f32 	%f6538, [%rd27+3379200];
	fma.rn.f32 	%f6539, %f6537, %f6538, %f6536;
	ld.shared.f32 	%f6540, [_ZZ16fused_mlp_kernelILi512ELi2048ELi16EEvPKfS1_S1_S1_S1_PfiiE14s_intermediate+6604];
	ld.global.f32 	%f6541, [%rd27+3381248];
	fma.rn.f32 	%f6542, %f6540, %f6541, %f6539;
	ld.global.f32 	%f6543, [%rd27+3383296];
	fma.rn.f32 	%f6544, %f687, %f6543, %f6542;
	ld.global.f32 	%f6545, [%rd27+3385344];
	fma.rn.f32 	%f6546, %f770, %f6545, %f6544;
	ld.shared.f32 	%f6547, [_ZZ16fused_mlp_kernelILi512ELi2048ELi16EEvPKfS1_S1_S1_S1_PfiiE14s_intermediate+6616];
	ld.global.f32 	%f6548, [%rd27+3387392];
	fma.rn.f32 	%f6549, %f6547, %f6548, %f6546;
	ld.shared.f32 	%f6550, [_ZZ16fused_mlp_kernelILi512ELi2048ELi16EEvPKfS1_S1_S1_S1_PfiiE14s_intermediate+6620];
	ld.global.f32 	%f6551, [%rd27+3389440];
	fma.rn.f32 	%f6552, %f6550, %f6551, %f6549;
	ld.shared.f32 	%f6553, [_ZZ16fused_mlp_kernelILi512ELi2048ELi16EEvPKfS1_S1_S1_S1_PfiiE14s_intermediate+6624];
	ld.global.f32 	%f6554, [%rd27+3391488];
	fma.rn.f32 	%f6555, %f6553, %f6554, %f6552;
	ld.global.f32 	%f6556, [%rd27+3393536];
	fma.rn.f32 	%f6557, %f688, %f6556, %f6555;
	ld.global.f32 	%f6558, [%rd27+3395584];
	fma.rn.f32 	%f6559, %f771, %f6558, %f6557;
	ld.shared.f32 	%f6560, [_ZZ16fused_mlp_kernelILi512ELi2048ELi16EEvPKfS1_S1_S1_S1_PfiiE14s_intermediate+6636];
	ld.global.f32 	%f6561, [%rd27+3397632];
	fma.rn.f32 	%f6562, %f6560, %f6561, %f6559;
	ld.shared.f32 	%f6563, [_ZZ16fused_mlp_kernelILi512ELi2048ELi16EEvPKfS1_S1_S1_S1_PfiiE14s_intermediate+6640];
	ld.global.f32 	%f6564, [%rd27+3399680];
	fma.rn.f32 	%f6565, %f6563, %f6564, %f6562;
	ld.shared.f32 	%f6566, [_ZZ16fused_mlp_kernelILi512ELi2048ELi16EEvPKfS1_S1_S1_S1_PfiiE14s_intermediate+6644];
	ld.global.f32 	%f6567, [%rd27+3401728];
	fma.rn.f32 	%f6568, %f6566, %f6567, %f6565;
	ld.global.f32 	%f6569, [%rd27+3403776];
	fma.rn.f32 	%f6570, %f689, %f6569, %f6568;
	ld.global.f32 	%f6571, [%rd27+3405824];
	fma.rn.f32 	%f6572, %f772, %f6571, %f6570;
	ld.shared.f32 	%f6573, [_ZZ16fused_mlp_kernelILi512ELi2048ELi16EEvPKfS1_S1_S1_S1_PfiiE14s_intermediate+6656];
	ld.global.f32 	%f6574, [%rd27+3407872];
	fma.rn.f32 	%f6575, %f6573, %f6574, %f6572;
	ld.shared.f32 	%f6576, [_ZZ16fused_mlp_kernelILi512ELi2048ELi16EEvPKfS1_S1_S1_S1_PfiiE14s_intermediate+6660];
	ld.global.f32 	%f6577, [%rd27+3409920];
	fma.rn.f32 	%f6578, %f6576, %f6577, %f6575;
	ld.shared.f32 	%f6579, [_ZZ16fused_mlp_kernelILi512ELi2048ELi16EEvPKfS1_S1_S1_S1_PfiiE14s_intermediate+6664];
	ld.global.f32 	%f6580, [%rd27+3411968];
	fma.rn.f32 	%f6581, %f6579, %f6580, %f6578;
	ld.global.f32 	%f6582, [%rd27+3414016];
	fma.rn.f32 	%f6583, %f773, %f6582, %f6581;
	ld.global.f32 	%f6584, [%rd27+3416064];
	fma.rn.f32 	%f6585, %f690, %f6584, %f6583;
	ld.shared.f32 	%f6586, [_ZZ16fused_mlp_kernelILi512ELi2048ELi16EEvPKfS1_S1_S1_S1_PfiiE14s_intermediate+6676];
	ld.global.f32 	%f6587, [%rd27+3418112];
	fma.rn.f32 	%f6588, %f6586, %f6587, %f6585;
	ld.shared.f32 	%f6589, [_ZZ16fused_mlp_kernelILi512ELi2048ELi16EEvPKfS1_S1_S1_S1_PfiiE14s_intermediate+6680];
	ld.global.f32 	%f6590, [%rd27+3420160];
	fma.rn.f32 	%f6591, %f6589, %f6590, %f6588;
	ld.shared.f32 	%f6592, [_ZZ16fused_mlp_kernelILi512ELi2048ELi16EEvPKfS1_S1_S1_S1_PfiiE14s_intermediate+6684];
	ld.global.f32 	%f6593, [%rd27+3422208];
	fma.rn.f32 	%f6594, %f6592, %f6593, %f6591;
	ld.global.f32 	%f6595, [%rd27+3424256];
	fma.rn.f32 	%f6596, %f774, %f6595, %f6594;
	ld.shared.f32 	%f6597, [_ZZ16fused_mlp_kernelILi512ELi2048ELi16EEvPKfS1_S1_S1_S1_PfiiE14s_intermediate+6692];
	ld.global.f32 	%f6598, [%rd27+3426304];
	fma.rn.f32 	%f6599, %f6597, %f6598, %f6596;
	ld.global.f32 	%f6600, [%rd27+3428352];
	fma.rn.f32 	%f6601, %f691, %f6600, %f6599;
	ld.shared.f32 	%f6602, [_ZZ16fused_mlp_kernelILi512ELi2048ELi16EEvPKfS1_S1_S1_S1_PfiiE14s_intermediate+6700];
	ld.global.f32 	%f6603, [%rd27+3430400];
	fma.rn.f32 	%f6604, %f6602, %f6603, %f6601;
	ld.shared.f32 	%f6605, [_ZZ16fused_mlp_kernelILi512ELi2048ELi16EEvPKfS1_S1_S1_S1_PfiiE14s_intermediate+6704];
	ld.global.f32 	%f6606, [%rd27+3432448];
	fma.rn.f32 	%f6607, %f6605, %f6606, %f6604;
	ld.global.f32 	%f6608, [%rd27+3434496];
	fma.rn.f32 	%f6609, %f775, %f6608, %f6607;
	ld.shared.f32 	%f6610, [_ZZ16fused_mlp_kernelILi512ELi2048ELi16EEvPKfS1_S1_S1_S1_PfiiE14s_intermediate+6712];
	ld.global.f32 	%f6611, [%rd27+3436544];
	fma.rn.f32 	%f6612, %f6610, %f6611, %f6609;
	ld.shared.f32 	%f6613, [_ZZ16fused_mlp_kernelILi512ELi2048ELi16EEvPKfS1_S1_S1_S1_PfiiE14s_intermediate+6716];
	ld.global.f32 	%f6614, [%rd27+3438592];
	fma.rn.f32 	%f6615, %f6613, %f6614, %f6612;
	ld.shared.f32 	%f6616, [_ZZ16fused_mlp_kernelILi512ELi2048ELi16EEvPKfS1_S1_S1_S1_PfiiE14s_intermediate+6720];
	ld.global.f32 	%f6617, [%rd27+3440640];
	fma.rn.f32 	%f6618, %f6616, %f6617, %f6615;
	ld.global.f32 	%f6619, [%rd27+3442688];
	fma.rn.f32 	%f6620, %f692, %f6619, %f6618;
	ld.global.f32 	%f6621, [%rd27+3444736];
	fma.rn.f32 	%f6622, %f776, %f6621, %f6620;
	ld.shared.f32 	%f6623, [_ZZ16fused_mlp_kernelILi512ELi2048ELi16EEvPKfS1_S1_S1_S1_PfiiE14s_intermediate+6732];
	ld.global.f32 	%f6624, [%rd27+3446784];
	fma.rn.f32 	%f6625, %f6623, %f6624, %f6622;
	ld.shared.f32 	%f6626, [_ZZ16fused_mlp_kernelILi512ELi2048ELi16EEvPKfS1_S1_S1_S1_PfiiE14s_intermediate+6736];
	ld.global.f32 	%f6627, [%rd27+3448832];
	fma.rn.f32 	%f6628, %f6626, %f6627, %f6625;
	ld.shared.f32 	%f6629, [_ZZ16fused_mlp_kernelILi512ELi2048ELi16EEvPKfS1_S1_S1_S1_PfiiE14s_intermediate+6740];
	ld.global.f32 	%f6630, [%rd27+3450880];
	fma.rn.f32 	%f6631, %f6629, %f6630, %f6628;
	ld.shared.f32 	%f6632, [_ZZ16fused_mlp_kernelILi512ELi2048ELi16EEvPKfS1_S1_S1_S1_PfiiE14s_intermediate+6744];
	ld.global.f32 	%f6633, [%rd27+3452928];
	fma.rn.f32 	%f6634, %f6632, %f6633, %f6631;
	ld.global.f32 	%f6635, [%rd27+3454976];
	fma.rn.f32 	%f6636, %f777, %f6635, %f6634;
	ld.shared.f32 	%f6637, [_ZZ16fused_mlp_kernelILi512ELi2048ELi16EEvPKfS1_S1_S1_S1_PfiiE14s_intermediate+6752];
	ld.global.f32 	%f6638, [%rd27+3457024];
	fma.rn.f32 	%f6639, %f6637, %f6638, %f6636;
	ld.shared.f32 	%f6640, [_ZZ16fused_mlp_kernelILi512ELi2048ELi16EEvPKfS1_S1_S1_S1_PfiiE14s_intermediate+6756];
	ld.global.f32 	%f6641, [%rd27+3459072];
	fma.rn.f32 	%f6642, %f6640, %f6641, %f6639;
	ld.shared.f32 	%f6643, [_ZZ16fused_mlp_kernelILi512ELi2048ELi16EEvPKfS1_S1_S1_S1_PfiiE14s_intermediate+6760];
	ld.global.f32 	%f6644, [%rd27+3461120];
	fma.rn.f32 	%f6645, %f6643, %f6644, %f6642;
	ld.shared.f32 	%f6646, [_ZZ16fused_mlp_kernelILi512ELi2048ELi16EEvPKfS1_S1_S1_S1_PfiiE14s_intermediate+6764];
	ld.global.f32 	%f6647, [%rd27+3463168];
	fma.rn.f32 	%f6648, %f6646, %f6647, %f6645;
	ld.global.f32 	%f6649, [%rd27+3465216];
	fma.rn.f32 	%f6650, %f778, %f6649, %f6648;
	ld.shared.f32 	%f6651, [_ZZ16fused_mlp_kernelILi512ELi2048ELi16EEvPKfS1_S1_S1_S1_PfiiE14s_intermediate+6772];
	ld.global.f32 	%f6652, [%rd27+3467264];
	fma.rn.f32 	%f6653, %f6651, %f6652, %f6650;
	ld.shared.f32 	%f6654, [_ZZ16fused_mlp_kernelILi512ELi2048ELi16EEvPKfS1_S1_S1_S1_PfiiE14s_intermediate+6776];
	ld.global.f32 	%f6655, [%rd27+3469312];
	fma.rn.f32 	%f6656, %f6654, %f6655, %f6653;
	ld.shared.f32 	%f6657, [_ZZ16fused_mlp_kernelILi512ELi2048ELi16EEvPKfS1_S1_S1_S1_PfiiE14s_intermediate+6780];
	ld.global.f32 	%f6658, [%rd27+3471360];
	fma.rn.f32 	%f6659, %f6657, %f6658, %f6656;
	ld.shared.f32 	%f6660, [_ZZ16fused_mlp_kernelILi512ELi2048ELi16EEvPKfS1_S1_S1_S1_PfiiE14s_intermediate+6784];
	ld.global.f32 	%f6661, [%rd27+3473408];
	fma.rn.f32 	%f6662, %f6660, %f6661, %f6659;
	ld.global.f32 	%f6663, [%rd27+3475456];
	fma.rn.f32 	%f6664, %f779, %f6663, %f6662;
	ld.shared.f32 	%f6665, [_ZZ16fused_mlp_kernelILi512ELi2048ELi16EEvPKfS1_S1_S1_S1_PfiiE14s_intermediate+6792];
	ld.global.f32 	%f6666, [%rd27+3477504];
	fma.rn.f32 	%f6667, %f6665, %f6666, %f6664;
	ld.shared.f32 	%f6668, [_ZZ16fused_mlp_kernelILi512ELi2048ELi16EEvPKfS1_S1_S1_S1_PfiiE14s_intermediate+6796];
	ld.global.f32 	%f6669, [%rd27+3479552];
	fma.rn.f32 	%f6670, %f6668, %f6669, %f6667;
	ld.shared.f32 	%f6671, [_ZZ16fused_mlp_kernelILi512ELi2048ELi16EEvPKfS1_S1_S1_S1_PfiiE14s_intermediate+6800];
	ld.global.f32 	%f6672, [%rd27+3481600];
	fma.rn.f32 	%f6673, %f6671, %f6672, %f6670;
	ld.shared.f32 	%f6674, [_ZZ16fused_mlp_kernelILi512ELi2048ELi16EEvPKfS1_S1_S1_S1_PfiiE14s_intermediate+6804];
	ld.global.f32 	%f6675, [%rd27+3483648];
	fma.rn.f32 	%f6676, %f6674, %f6675, %f6673;
	ld.global.f32 	%f6677, [%rd27+3485696];
	fma.rn.f32 	%f6678, %f780, %f6677, %f6676;
	ld.shared.f32 	%f6679, [_ZZ16fused_mlp_kernelILi512ELi2048ELi16EEvPKfS1_S1_S1_S1_PfiiE14s_intermediate+6812];
	ld.global.f32 	%f6680, [%rd27+3487744];
	fma.rn.f32 	%f6681, %f6679, %f6680, %f6678;
	ld.shared.f32 	%f6682, [_ZZ16fused_mlp_kernelILi512ELi2048ELi16EEvPKfS1_S1_S1_S1_PfiiE14s_intermediate+6816];
	ld.global.f32 	%f6683, [%rd27+3489792];
	fma.rn.f32 	%f6684, %f6682, %f6683, %f6681;
	ld.shared.f32 	%f6685, [_ZZ16fused_mlp_kernelILi512ELi2048ELi16EEvPKfS1_S1_S1_S1_PfiiE14s_intermediate+6820];
	ld.global.f32 	%f6686, [%rd27+3491840];
	fma.rn.f32 	%f6687, %f6685, %f6686, %f6684;
	ld.shared.f32 	%f6688, [_ZZ16fused_mlp_kernelILi512ELi2048ELi16EEvPKfS1_S1_S1_S1_PfiiE14s_intermediate+6824];
	ld.global.f32 	%f6689, [%rd27+3493888];
	fma.rn.f32 	%f6690, %f6688, %f6689, %f6687;
	ld.global.f32 	%f6691, [%rd27+3495936];
	fma.rn.f32 	%f6692, %f781, %f6691, %f6690;
	ld.shared.f32 	%f6693, [_ZZ16fused_mlp_kernelILi512ELi2048ELi16EEvPKfS1_S1_S1_S1_PfiiE14s_intermediate+6832];
	ld.global.f32 	%f6694, [%rd27+3497984];
	fma.rn.f32 	%f6695, %f6693, %f6694, %f6692;
	ld.shared.f32 	%f6696, [_ZZ16fused_mlp_kernelILi512ELi2048ELi16EEvPKfS1_S1_S1_S1_PfiiE14s_intermediate+6836];
	ld.global.f32 	%f6697, [%rd27+3500032];
	fma.rn.f32 	%f6698, %f6696, %f6697, %f6695;
	ld.shared.f32 	%f6699, [_ZZ16fused_mlp_kernelILi512ELi2048ELi16EEvPKfS1_S1_S1_S1_PfiiE14s_intermediate+6840];
	ld.global.f32 	%f6700, [%rd27+3502080];
	fma.rn.f32 	%f6701, %f6699, %f6700, %f6698;
	ld.shared.f32 	%f6702, [_ZZ16fused_mlp_kernelILi512ELi2048ELi16EEvPKfS1_S1_S1_S1_PfiiE14s_intermediate+6844];
	ld.global.f32 	%f6703, [%rd27+3504128];
	fma.rn.f32 	%f6704, %f6702, %f6703, %f6701;
	ld.shared.f32 	%f6705, [_ZZ16fused_mlp_kernelILi512ELi2048ELi16EEvPKfS1_S1_S1_S1_PfiiE14s_intermediate+6848];
	ld.global.f32 	%f6706, [%rd27+3506176];
	fma.rn.f32 	%f6707, %f6705, %f6706, %f6704;
	ld.global.f32 	%f6708, [%rd27+3508224];
	fma.rn.f32 	%f6709, %f782, %f6708, %f6707;
	ld.shared.f32 	%f6710, [_ZZ16fused_mlp_kernelILi512ELi2048ELi16EEvPKfS1_S1_S1_S1_PfiiE14s_intermediate+6856];
	ld.global.f32 	%f6711, [%rd27+3510272];
	fma.rn.f32 	%f6712, %f6710, %f6711, %f6709;
	ld.shared.f32 	%f6713, [_ZZ16fused_mlp_kernelILi512ELi2048ELi16EEvPKfS1_S1_S1_S1_PfiiE14s_intermediate+6860];
	ld.global.f32 	%f6714, [%rd27+3512320];
	fma.rn.f32 	%f6715, %f6713, %f6714, %f6712;
	ld.shared.f32 	%f6716, [_ZZ16fused_mlp_kernelILi512ELi2048ELi16EEvPKfS1_S1_S1_S1_PfiiE14s_intermediate+6864];
	ld.global.f32 	%f6717, [%rd27+3514368];
	fma.rn.f32 	%f6718, %f6716, %f6717, %f6715;
	ld.shared.f32 	%f6719, [_ZZ16fused_mlp_kernelILi512ELi2048ELi16EEvPKfS1_S1_S1_S1_PfiiE14s_intermediate+6868];
	ld.global.f32 	%f6720, [%rd27+3516416];
	fma.rn.f32 	%f6721, %f6719, %f6720, %f6718;
	ld.shared.f32 	%f6722, [_ZZ16fused_mlp_kernelILi512ELi2048ELi16EEvPKfS1_S1_S1_S1_PfiiE14s_intermediate+6872];
	ld.global.f32 	%f6723, [%rd27+3518464];
	fma.rn.f32 	%f6724, %f6722, %f6723, %f6721;
	ld.global.f32 	%f6725, [%rd27+3520512];
	fma.rn.f32 	%f6726, %f783, %f6725, %f6724;
	ld.shared.f32 	%f6727, [_ZZ16fused_mlp_kernelILi512ELi2048ELi16EEvPKfS1_S1_S1_S1_PfiiE14s_intermediate+6880];
	ld.global.f32 	%f6728, [%rd27+3522560];
	fma.rn.f32 	%f6729, %f6727, %f6728, %f6726;
	ld.shared.f32 	%f6730, [_ZZ16fused_mlp_kernelILi512ELi2048ELi16EEvPKfS1_S1_S1_S1_PfiiE14s_intermediate+6884];
	ld.global.f32 	%f6731, [%rd27+3524608];
	fma.rn.f32 	%f6732, %f6730, %f6731, %f6729;
	ld.shared.f32 	%f6733, [_ZZ16fused_mlp_kernelILi512ELi2048ELi16EEvPKfS1_S1_S1_S1_PfiiE14s_intermediate+6888];
	ld.global.f32 	%f6734, [%rd27+3526656];
	fma.rn.f32 	%f6735, %f6733, %f6734, %f6732;
	ld.shared.f32 	%f6736, [_ZZ16fused_mlp_kernelILi512ELi2048ELi16EEvPKfS1_S1_S1_S1_PfiiE14s_intermediate+6892];
	ld.global.f32 	%f6737, [%rd27+3528704];
	fma.rn.f32 	%f6738, %f6736, %f6737, %f6735;
	ld.shared.f32 	%f6739, [_ZZ16fused_mlp_kernelILi512ELi2048ELi16EEvPKfS1_S1_S1_S1_PfiiE14s_intermediate+6896];
	ld.global.f32 	%f6740, [%rd27+3530752];
	fma.rn.f32 	%f6741, %f6739, %f6740, %f6738;
	ld.shared.f32 	%f6742, [_ZZ16fused_mlp_kernelILi512ELi2048ELi16EEvPKfS1_S1_S1_S1_PfiiE14s_intermediate+6900];
	ld.global.f32 	%f6743, [%rd27+3532800];
	fma.rn.f32 	%f6744, %f6742, %f6743, %f6741;
	ld.global.f32 	%f6745, [%rd27+3534848];
	fma.rn.f32 	%f6746, %f784, %f6745, %f6744;
	ld.shared.f32 	%f6747, [_ZZ16fused_mlp_kernelILi512ELi2048ELi16EEvPKfS1_S1_S1_S1_PfiiE14s_intermediate+6908];
	ld.global.f32 	%f6748, [%rd27+3536896];
	fma.rn.f32 	%f6749, %f6747, %f6748, %f6746;
	ld.shared.f32 	%f6750, [_ZZ16fused_mlp_kernelILi512ELi2048ELi16EEvPKfS1_S1_S1_S1_PfiiE14s_intermediate+6912];
	ld.global.f32 	%f6751, [%rd27+3538944];
	fma.rn.f32 	%f6752, %f6750, %f6751, %f6749;
	ld.shared.f32 	%f6753, [_ZZ16fused_mlp_kernelILi512ELi2048ELi16EEvPKfS1_S1_S1_S1_PfiiE14s_intermediate+6916];
	ld.global.f32 	%f6754, [%rd27+3540992];
	fma.rn.f32 	%f6755, %f6753, %f6754, %f6752;
	ld.shared.f32 	%f6756, [_ZZ16fused_mlp_kernelILi512ELi2048ELi16EEvPKfS1_S1_S1_S1_PfiiE14s_intermediate+6920];
	ld.global.f32 	%f6757, [%rd27+3543040];
	fma.rn.f32 	%f6758, %f6756, %f6757, %f6755;
	ld.shared.f32 	%f6759, [_ZZ16fused_mlp_kernelILi512ELi2048ELi16EEvPKfS1_S1_S1_S1_PfiiE14s_intermediate+6924];
	ld.global.f32 	%f6760, [%rd27+3545088];
	fma.rn.f32 	%f6761, %f6759, %f6760, %f6758;
	ld.shared.f32 	%f6762, [_ZZ16fused_mlp_kernelILi512ELi2048ELi16EEvPKfS1_S1_S1_S1_PfiiE14s_intermediate+6928];
	ld.global.f32 	%f6763, [%rd27+3547136];
	fma.rn.f32 	%f6764, %f6762, %f6763, %f6761;
	ld.shared.f32 	%f6765, [_ZZ16fused_mlp_kernelILi512ELi2048ELi16EEvPKfS1_S1_S1_S1_PfiiE14s_intermediate+6932];
	ld.global.f32 	%f6766, [%rd27+3549184];
	fma.rn.f32 	%f6767, %f6765, %f6766, %f6764;
	ld.shared.f32 	%f6768, [_ZZ16fused_mlp_kernelILi512ELi2048ELi16EEvPKfS1_S1_S1_S1_PfiiE14s_intermediate+6936];
	ld.global.f32 	%f6769, [%rd27+3551232];
	fma.rn.f32 	%f6770, %f6768, %f6769, %f6767;
	ld.shared.f32 	%f6771, [_ZZ16fused_mlp_kernelILi512ELi2048ELi16EEvPKfS1_S1_S1_S1_PfiiE14s_intermediate+6940];
	ld.global.f32 	%f6772, [%rd27+3553280];
	fma.rn.f32 	%f6773, %f6771, %f6772, %f6770;
	ld.shared.f32 	%f6774, [_ZZ16fused_mlp_kernelILi512ELi2048ELi16EEvPKfS1_S1_S1_S1_PfiiE14s_intermediate+6944];
	ld.global.f32 	%f6775, [%rd27+3555328];
	fma.rn.f32 	%f6776, %f6774, %f6775, %f6773;
	ld.shared.f32 	%f6777, [_ZZ16fused_mlp_kernelILi512ELi2048ELi16EEvPKfS1_S1_S1_S1_PfiiE14s_intermediate+6948];
	ld.global.f32 	%f6778, [%rd27+3557376];
	fma.rn.f32 	%f6779, %f6777, %f6778, %f6776;
	ld.shared.f32 	%f6780, [_ZZ16fused_mlp_kernelILi512ELi2048ELi16EEvPKfS1_S1_S1_S1_PfiiE14s_intermediate+6952];
	ld.global.f32 	%f6781, [%rd27+3559424];
	fma.rn.f32 	%f6782, %f6780, %f6781, %f6779;
	ld.shared.f32 	%f6783, [_ZZ16fused_mlp_kernelILi512ELi2048ELi16EEvPKfS1_S1_S1_S1_PfiiE14s_intermediate+6956];
	ld.global.f32 	%f6784, [%rd27+3561472];
	fma.rn.f32 	%f6785, %f6783, %f6784, %f6782;
	ld.shared.f32 	%f6786, [_ZZ16fused_mlp_kernelILi512ELi2048ELi16EEvPKfS1_S1_S1_S1_PfiiE14s_intermediate+6960];
	ld.global.f32 	%f6787, [%rd27+3563520];
	fma.rn.f32 	%f6788, %f6786, %f6787, %f6785;
	ld.shared.f32 	%f6789, [_ZZ16fused_mlp_kernelILi512ELi2048ELi16EEvPKfS1_S1_S1_S1_PfiiE14s_intermediate+6964];
	ld.global.f32 	%f6790, [%rd27+3565568];
	fma.rn.f32 	%f6791, %f6789, %f6790, %f6788;
	ld.shared.f32 	%f6792, [_ZZ16fused_mlp_kernelILi512ELi2048ELi16EEvPKfS1_S1_S1_S1_PfiiE14s_intermediate+6968];
	ld.global.f32 	%f6793, [%rd27+3567616];
	fma.rn.f32 	%f6794, %f6792, %f6793, %f6791;
	ld.shared.f32 	%f6795, [_ZZ16fused_mlp_kernelILi512ELi2048ELi16EEvPKfS1_S1_S1_S1_PfiiE14s_intermediate+6972];
	ld.global.f32 	%f6796, [%rd27+3569664];
	fma.rn.f32 	%f6797, %f6795, %f6796, %f6794;
	ld.shared.f32 	%f6798, [_ZZ16fused_mlp_kernelILi512ELi2048ELi16EEvPKfS1_S1_S1_S1_PfiiE14s_intermediate+6976];
	ld.global.f32 	%f6799, [%rd27+3571712];
	fma.rn.f32 	%f6800, %f6798, %f6799, %f6797;
	ld.shared.f32 	%f6801, [_ZZ16fused_mlp_kernelILi512ELi2048ELi16EEvPKfS1_S1_S1_S1_PfiiE14s_intermediate+6980];
	ld.global.f32 	%f6802, [%rd27+3573760];
	fma.rn.f32 	%f6803, %f6801, %f6802, %f6800;
	ld.shared.f32 	%f6804, [_ZZ16fused_mlp_kernelILi512ELi2048ELi16EEvPKfS1_S1_S1_S1_PfiiE14s_intermediate+6984];
	ld.global.f32 	%f6805, [%rd27+3575808];
	fma.rn.f32 	%f6806, %f6804, %f6805, %f6803;
	ld.shared.f32 	%f6807, [_ZZ16fused_mlp_kernelILi512ELi2048ELi16EEvPKfS1_S1_S1_S1_PfiiE14s_intermediate+6988];
	ld.global.f32 	%f6808, [%rd27+3577856];
	fma.rn.f32 	%f6809, %f6807, %f6808, %f6806;
	ld.shared.f32 	%f6810, [_ZZ16fused_mlp_kernelILi512ELi2048ELi16EEvPKfS1_S1_S1_S1_PfiiE14s_intermediate+6992];
	ld.global.f32 	%f6811, [%rd27+3579904];
	fma.rn.f32 	%f6812, %f6810, %f6811, %f6809;
	ld.shared.f32 	%f6813, [_ZZ16fused_mlp_kernelILi512ELi2048ELi16EEvPKfS1_S1_S1_S1_PfiiE14s_intermediate+6996];
	ld.global.f32 	%f6814, [%rd27+3581952];
	fma.rn.f32 	%f6815, %f6813, %f6814, %f6812;
	ld.shared.f32 	%f6816, [_ZZ16fused_mlp_kernelILi512ELi2048ELi16EEvPKfS1_S1_S1_S1_PfiiE14s_intermediate+7000];
	ld.global.f32 	%f6817, [%rd27+3584000];
	fma.rn.f32 	%f6818, %f6816, %f6817, %f6815;
	ld.shared.f32 	%f6819, [_ZZ16fused_mlp_kernelILi512ELi2048ELi16EEvPKfS1_S1_S1_S1_PfiiE14s_intermediate+7004];
	ld.global.f32 	%f6820, [%rd27+3586048];
	fma.rn.f32 	%f6821, %f6819, %f6820, %f6818;
	ld.shared.f32 	%f6822, [_ZZ16fused_mlp_kernelILi512ELi2048ELi16EEvPKfS1_S1_S1_S1_PfiiE14s_intermediate+7008];
	ld.global.f32 	%f6823, [%rd27+3588096];
	fma.rn.f32 	%f6824, %f6822, %f6823, %f6821;
	ld.shared.f32 	%f6825, [_ZZ16fused_mlp_kernelILi512ELi2048ELi16EEvPKfS1_S1_S1_S1_PfiiE14s_intermediate+7012];
	ld.global.f32 	%f6826, [%rd27+3590144];
	fma.rn.f32 	%f6827, %f6825, %f6826, %f6824;
	ld.shared.f32 	%f6828, [_ZZ16fused_mlp_kernelILi512ELi2048ELi16EEvPKfS1_S1_S1_S1_PfiiE14s_intermediate+7016];
	ld.global.f32 	%f6829, [%rd27+3592192];
	fma.rn.f32 	%f6830, %f6828, %f6829, %f6827;
	ld.shared.f32 	%f6831, [_ZZ16fused_mlp_kernelILi512ELi2048ELi16EEvPKfS1_S1_S1_S1_PfiiE14s_intermediate+7020];
	ld.global.f32 	%f6832, [%rd27+3594240];
	fma.rn.f32 	%f6833, %f6831, %f6832, %f6830;
	ld.shared.f32 	%f6834, [_ZZ16fused_mlp_kernelILi512ELi2048ELi16EEvPKfS1_S1_S1_S1_PfiiE14s_intermediate+7024];
	ld.global.f32 	%f6835, [%rd27+3596288];
	fma.rn.f32 	%f6836, %f6834, %f6835, %f6833;
	ld.shared.f32 	%f6837, [_ZZ16fused_mlp_kernelILi512ELi2048ELi16EEvPKfS1_S1_S1_S1_PfiiE14s_intermediate+7028];
	ld.global.f32 	%f6838, [%rd27+3598336];
	fma.rn.f32 	%f6839, %f6837, %f6838, %f6836;
	ld.shared.f32 	%f6840, [_ZZ16fused_mlp_kernelILi512ELi2048ELi16EEvPKfS1_S1_S1_S1_PfiiE14s_intermediate+7032];
	ld.global.f32 	%f6841, [%rd27+3600384];
	fma.rn.f32 	%f6842, %f6840, %f6841, %f6839;
	ld.shared.f32 	%f6843, [_ZZ16fused_mlp_kernelILi512ELi2048ELi16EEvPKfS1_S1_S1_S1_PfiiE14s_intermediate+7036];
	ld.global.f32 	%f6844, [%rd27+3602432];
	fma.rn.f32 	%f6845, %f6843, %f6844, %f6842;
	ld.shared.f32 	%f6846, [_ZZ16fused_mlp_kernelILi512ELi2048ELi16EEvPKfS1_S1_S1_S1_PfiiE14s_intermediate+7040];
	ld.global.f32 	%f6847, [%rd27+3604480];
	fma.rn.f32 	%f6848, %f6846, %f6847, %f6845;
	ld.shared.f32 	%f6849, [_ZZ16fused_mlp_kernelILi512ELi2048ELi16EEvPKfS1_S1_S1_S1_PfiiE14s_intermediate+7044];
	ld.global.f32 	%f6850, [%rd27+3606528];
	fma.rn.f32 	%f6851, %f6849, %f6850, %f6848;
	ld.shared.f32 	%f6852, [_ZZ16fused_mlp_kernelILi512ELi2048ELi16EEvPKfS1_S1_S1_S1_PfiiE14s_intermediate+7048];
	ld.global.f32 	%f6853, [%rd27+3608576];
	fma.rn.f32 	%f6854, %f6852, %f6853, %f6851;
	ld.shared.f32 	%f6855, [_ZZ16fused_mlp_kernelILi512ELi2048ELi16EEvPKfS1_S1_S1_S1_PfiiE14s_intermediate+7052];
	ld.global.f32 	%f6856, [%rd27+3610624];
	fma.rn.f32 	%f6857, %f6855, %f6856, %f6854;
	ld.shared.f32 	%f6858, [_ZZ16fused_mlp_kernelILi512ELi2048ELi16EEvPKfS1_S1_S1_S1_PfiiE14s_intermediate+7056];
	ld.global.f32 	%f6859, [%rd27+3612672];
	fma.rn.f32 	%f6860, %f6858, %f6859, %f6857;
	ld.shared.f32 	%f6861, [_ZZ16fused_mlp_kernelILi512ELi2048ELi16EEvPKfS1_S1_S1_S1_PfiiE14s_intermediate+7060];
	ld.global.f32 	%f6862, [%rd27+3614720];
	fma.rn.f32 	%f6863, %f6861, %f6862, %f6860;
	ld.shared.f32 	%f6864, [_ZZ16fused_mlp_kernelILi512ELi2048ELi16EEvPKfS1_S1_S1_S1_PfiiE14s_intermediate+7064];
	ld.global.f32 	%f6865, [%rd27+3616768];
	fma.rn.f32 	%f6866, %f6864, %f6865, %f6863;
	ld.shared.f32 	%f6867, [_ZZ16fused_mlp_kernelILi512ELi2048ELi16EEvPKfS1_S1_S1_S1_PfiiE14s_intermediate+7068];
	ld.global.f32 	%f6868, [%rd27+3618816];
	fma.rn.f32 	%f6869, %f6867, %f6868, %f6866;
	ld.shared.f32 	%f6870, [_ZZ16fused_mlp_kernelILi512ELi2048ELi16EEvPKfS1_S1_S1_S1_PfiiE14s_intermediate+7072];
	ld.global.f32 	%f6871, [%rd27+3620864];
	fma.rn.f32 	%f6872, %f6870, %f6871, %f6869;
	ld.shared.f32 	%f6873, [_ZZ16fused_mlp_kernelILi512ELi2048ELi16EEvPKfS1_S1_S1_S1_PfiiE14s_intermediate+7076];
	ld.global.f32 	%f6874, [%rd27+3622912];
	fma.rn.f32 	%f6875, %f6873, %f6874, %f6872;
	ld.shared.f32 	%f6876, [_ZZ16fused_mlp_kernelILi512ELi2048ELi16EEvPKfS1_S1_S1_S1_PfiiE14s_intermediate+7080];
	ld.global.f32 	%f6877, [%rd27+3624960];
	fma.rn.f32 	%f6878, %f6876, %f6877, %f6875;
	ld.shared.f32 	%f6879, [_ZZ16fused_mlp_kernelILi512ELi2048ELi16EEvPKfS1_S1_S1_S1_PfiiE14s_intermediate+7084];
	ld.global.f32 	%f6880, [%rd27+3627008];
	fma.rn.f32 	%f6881, %f6879, %f6880, %f6878;
	ld.shared.f32 	%f6882, [_ZZ16fused_mlp_kernelILi512ELi2048ELi16EEvPKfS1_S1_S1_S1_PfiiE14s_intermediate+7088];
	ld.global.f32 	%f6883, [%rd27+3629056];
	fma.rn.f32 	%f6884, %f6882, %f6883, %f6881;
	ld.shared.f32 	%f6885, [_ZZ16fused_mlp_kernelILi512ELi2048ELi16EEvPKfS1_S1_S1_S1_PfiiE14s_intermediate+7092];
	ld.global.f32 	%f6886, [%rd27+3631104];
	fma.rn.f32 	%f6887, %f6885, %f6886, %f6884;
	ld.shared.f32 	%f6888, [_ZZ16fused_mlp_kernelILi512ELi2048ELi16EEvPKfS1_S1_S1_S1_PfiiE14s_intermediate+7096];
	ld.global.f32 	%f6889, [%rd27+3633152];
	fma.rn.f32 	%f6890, %f6888, %f6889, %f6887;
	ld.shared.f32 	%f6891, [_ZZ16fused_mlp_kernelILi512ELi2048ELi16EEvPKfS1_S1_S1_S1_PfiiE14s_intermediate+7100];
	ld.global.f32 	%f6892, [%rd27+3635200];
	fma.rn.f32 	%f6893, %f6891, %f6892, %f6890;
	ld.shared.f32 	%f6894, [_ZZ16fused_mlp_kernelILi512ELi2048ELi16EEvPKfS1_S1_S1_S1_PfiiE14s_intermediate+7104];
	ld.global.f32 	%f6895, [%rd27+3637248];
	fma.rn.f32 	%f6896, %f6894, %f6895, %f6893;
	ld.shared.f32 	%f6897, [_ZZ16fused_mlp_kernelILi512ELi2048ELi16EEvPKfS1_S1_S1_S1_PfiiE14s_intermediate+7108];
	ld.global.f32 	%f6898, [%rd27+3639296];
	fma.rn.f32 	%f6899, %f6897, %f6898, %f6896;
	ld.shared.f32 	%f6900, [_ZZ16fused_mlp_kernelILi512ELi2048ELi16EEvPKfS1_S1_S1_S1_PfiiE14s_intermediate+7112];
	ld.global.f32 	%f6901, [%rd27+3641344];
	fma.rn.f32 	%f6902, %f6900, %f6901, %f6899;
	ld.shared.f32 	%f6903, [_ZZ16fused_mlp_kernelILi512ELi2048ELi16EEvPKfS1_S1_S1_S1_PfiiE14s_intermediate+7116];
	ld.global.f32 	%f6904, [%rd27+3643392];
	fma.rn.f32 	%f6905, %f6903, %f6904, %f6902;
	ld.shared.f32 	%f6906, [_ZZ16fused_mlp_kernelILi512ELi2048ELi16EEvPKfS1_S1_S1_S1_PfiiE14s_intermediate+7120];
	ld.global.f32 	%f6907, [%rd27+3645440];
	fma.rn.f32 	%f6908, %f6906, %f6907, %f6905;
	ld.shared.f32 	%f6909, [_ZZ16fused_mlp_kernelILi512ELi2048ELi16EEvPKfS1_S1_S1_S1_PfiiE14s_intermediate+7124];
	ld.global.f32 	%f6910, [%rd27+3647488];
	fma.rn.f32 	%f6911, %f6909, %f6910, %f6908;
	ld.shared.f32 	%f6912, [_ZZ16fused_mlp_kernelILi512ELi2048ELi16EEvPKfS1_S1_S1_S1_PfiiE14s_intermediate+7128];
	ld.global.f32 	%f6913, [%rd27+3649536];
	fma.rn.f32 	%f6914, %f6912, %f6913, %f6911;
	ld.shared.f32 	%f6915, [_ZZ16fused_mlp_kernelILi512ELi2048ELi16EEvPKfS1_S1_S1_S1_PfiiE14s_intermediate+7132];
	ld.global.f32 	%f6916, [%rd27+3651584];
	fma.rn.f32 	%f6917, %f6915, %f6916, %f6914;
	ld.shared.f32 	%f6918, [_ZZ16fused_mlp_kernelILi512ELi2048ELi16EEvPKfS1_S1_S1_S1_PfiiE14s_intermediate+7136];
	ld.global.f32 	%f6919, [%rd27+3653632];
	fma.rn.f32 	%f6920, %f6918, %f6919, %f6917;
	ld.shared.f32 	%f6921, [_ZZ16fused_mlp_kernelILi512ELi2048ELi16EEvPKfS1_S1_S1_S1_PfiiE14s_intermediate+7140];
	ld.global.f32 	%f6922, [%rd27+3655680];
	fma.rn.f32 	%f6923, %f6921, %f6922, %f6920;
	ld.shared.f32 	%f6924, [_ZZ16fused_mlp_kernelILi512ELi2048ELi16EEvPKfS1_S1_S1_S1_PfiiE14s_intermediate+7144];
	ld.global.f32 	%f6925, [%rd27+3657728];
	fma.rn.f32 	%f6926, %f6924, %f6925, %f6923;
	ld.shared.f32 	%f6927, [_ZZ16fused_mlp_kernelILi512ELi2048ELi16EEvPKfS1_S1_S1_S1_PfiiE14s_intermediate+7148];
	ld.global.f32 	%f6928, [%rd27+3659776];
	fma.rn.f32 	%f6929, %f6927, %f6928, %f6926;
	ld.shared.f32 	%f6930, [_ZZ16fused_mlp_kernelILi512ELi2048ELi16EEvPKfS1_S1_S1_S1_PfiiE14s_intermediate+7152];
	ld.global.f32 	%f6931, [%rd27+3661824];
	fma.rn.f32 	%f6932, %f6930, %f6931, %f6929;
	ld.shared.f32 	%f6933, [_ZZ16fused_mlp_kernelILi512ELi2048ELi16EEvPKfS1_S1_S1_S1_PfiiE14s_intermediate+7156];
	ld.global.f32 	%f6934, [%rd27+3663872];
	fma.rn.f32 	%f6935, %f6933, %f6934, %f6932;
	ld.shared.f32 	%f6936, [_ZZ16fused_mlp_kernelILi512ELi2048ELi16EEvPKfS1_S1_S1_S1_PfiiE14s_intermediate+7160];
	ld.global.f32 	%f6937, [%rd27+3665920];
	fma.rn.f32 	%f6938, %f6936, %f6937, %f6935;
	ld.shared.f32 	%f6939, [_ZZ16fused_mlp_kernelILi512ELi2048ELi16EEvPKfS1_S1_S1_S1_PfiiE14s_intermediate+7164];
	ld.global.f32 	%f6940, [%rd27+3667968];
	fma.rn.f32 	%f6941, %f6939, %f6940, %f6938;
	ld.shared.f32 	%f6942, [_ZZ16fused_mlp_kernelILi512ELi2048ELi16EEvPKfS1_S1_S1_S1_PfiiE14s_intermediate+7168];
	ld.global.f32 	%f6943, [%rd27+3670016];
	fma.rn.f32 	%f6944, %f6942, %f6943, %f6941;
	ld.shared.f32 	%f6945, [_ZZ16fused_mlp_kernelILi512ELi2048ELi16EEvPKfS1_S1_S1_S1_PfiiE14s_intermediate+7172];
	ld.global.f32 	%f6946, [%rd27+3672064];
	fma.rn.f32 	%f6947, %f6945, %f6946, %f6944;
	ld.shared.f32 	%f6948, [_ZZ16fused_mlp_kernelILi512ELi2048ELi16EEvPKfS1_S1_S1_S1_PfiiE14s_intermediate+7176];
	ld.global.f32 	%f6949, [%rd27+3674112];
	fma.rn.f32 	%f6950, %f6948, %f6949, %f6947;
	ld.shared.f32 	%f6951, [_ZZ16fused_mlp_kernelILi512ELi2048ELi16EEvPKfS1_S1_S1_S1_PfiiE14s_intermediate+7180];
	ld.global.f32 	%f6952, [%rd27+3676160];
	fma.rn.f32 	%f6953, %f6951, %f6952, %f6950;
	ld.shared.f32 	%f6954, [_ZZ16fused_mlp_kernelILi512ELi2048ELi16EEvPKfS1_S1_S1_S1_PfiiE14s_intermediate+7184];
	ld.global.f32 	%f6955, [%rd27+3678208];
	fma.rn.f32 	%f6956, %f6954, %f6955, %f6953;
	ld.shared.f32 	%f6957, [_ZZ16fused_mlp_kernelILi512ELi2048ELi16EEvPKfS1_S1_S1_S1_PfiiE14s_intermediate+7188];
	ld.global.f32 	%f6958, [%rd27+3680256];
	fma.rn.f32 	%f6959, %f6957, %f6958, %f6956;
	ld.shared.f32 	%f6960, [_ZZ16fused_mlp_kernelILi512ELi2048ELi16EEvPKfS1_S1_S1_S1_PfiiE14s_intermediate+7192];
	ld.global.f32 	%f6961, [%rd27+3682304];
	fma.rn.f32 	%f6962, %f6960, %f6961, %f6959;
	ld.shared.f32 	%f6963, [_ZZ16fused_mlp_kernelILi512ELi2048ELi16EEvPKfS1_S1_S1_S1_PfiiE14s_intermediate+7196];
	ld.global.f32 	%f6964, [%rd27+3684352];
	fma.rn.f32 	%f6965, %f6963, %f6964, %f6962;
	ld.shared.f32 	%f6966, [_ZZ16fused_mlp_kernelILi512ELi2048ELi16EEvPKfS1_S1_S1_S1_PfiiE14s_intermediate+7200];
	ld.global.f32 	%f6967, [%rd27+3686400];
	fma.rn.f32 	%f6968, %f6966, %f6967, %f6965;
	ld.shared.f32 	%f6969, [_ZZ16fused_mlp_kernelILi512ELi2048ELi16EEvPKfS1_S1_S1_S1_PfiiE14s_intermediate+7204];
	ld.global.f32 	%f6970, [%rd27+3688448];
	fma.rn.f32 	%f6971, %f6969, %f6970, %f6968;
	ld.shared.f32 	%f6972, [_ZZ16fused_mlp_kernelILi512ELi2048ELi16EEvPKfS1_S1_S1_S1_PfiiE14s_intermediate+7208];
	ld.global.f32 	%f6973, [%rd27+3690496];
	fma.rn.f32 	%f6974, %f6972, %f6973, %f6971;
	ld.shared.f32 	%f6975, [_ZZ16fused_mlp_kernelILi512ELi2048ELi16EEvPKfS1_S1_S1_S1_PfiiE14s_intermediate+7212];
	ld.global.f32 	%f6976, [%rd27+3692544];
	fma.rn.f32 	%f6977, %f6975, %f6976, %f6974;
	ld.shared.f32 	%f6978, [_ZZ16fused_mlp_kernelILi512ELi2048ELi16EEvPKfS1_S1_S1_S1_PfiiE14s_intermediate+7216];
	ld.global.f32 	%f6979, [%rd27+3694592];
	fma.rn.f32 	%f6980, %f6978, %f6979, %f6977;
	ld.shared.f32 	%f6981, [_ZZ16fused_mlp_kernelILi512ELi2048ELi16EEvPKfS1_S1_S1_S1_PfiiE14s_intermediate+7220];
	ld.global.f32 	%f6982, [%rd27+3696640];
	fma.rn.f32 	%f6983, %f6981, %f6982, %f6980;
	ld.shared.f32 	%f6984, [_ZZ16fused_mlp_kernelILi512ELi2048ELi16EEvPKfS1_S1_S1_S1_PfiiE14s_intermediate+7224];
	ld.global.f32 	%f6985, [%rd27+3698688];
	fma.rn.f32 	%f6986, %f6984, %f6985, %f6983;
	ld.shared.f32 	%f6987, [_ZZ16fused_mlp_kernelILi512ELi2048ELi16EEvPKfS1_S1_S1_S1_PfiiE14s_intermediate+7228];
	ld.global.f32 	%f6988, [%rd27+3700736];
	fma.rn.f32 	%f6989, %f6987, %f6988, %f6986;
	ld.shared.f32 	%f6990, [_ZZ16fused_mlp_kernelILi512ELi2048ELi16EEvPKfS1_S1_S1_S1_PfiiE14s_intermediate+7232];
	ld.global.f32 	%f6991, [%rd27+3702784];
	fma.rn.f32 	%f6992, %f6990, %f6991, %f6989;
	ld.shared.f32 	%f6993, [_ZZ16fused_mlp_kernelILi512ELi2048ELi16EEvPKfS1_S1_S1_S1_PfiiE14s_intermediate+7236];
	ld.global.f32 	%f6994, [%rd27+3704832];
	fma.rn.f32 	%f6995, %f6993, %f6994, %f6992;
	ld.shared.f32 	%f6996, [_ZZ16fused_mlp_kernelILi512ELi2048ELi16EEvPKfS1_S1_S1_S1_PfiiE14s_intermediate+7240];
	ld.global.f32 	%f6997, [%rd27+3706880];
	fma.rn.f32 	%f6998, %f6996, %f6997, %f6995;
	ld.shared.f32 	%f6999, [_ZZ16fused_mlp_kernelILi512ELi2048ELi16EEvPKfS1_S1_S1_S1_PfiiE14s_intermediate+7244];
	ld.global.f32 	%f7000, [%rd27+3708928];
	fma.rn.f32 	%f7001, %f6999, %f7000, %f6998;
	ld.shared.f32 	%f7002, [_ZZ16fused_mlp_kernelILi512ELi2048ELi16EEvPKfS1_S1_S1_S1_PfiiE14s_intermediate+7248];
	ld.global.f32 	%f7003, [%rd27+3710976];
	fma.rn.f32 	%f7004, %f7002, %f7003, %f7001;
	ld.shared.f32 	%f7005, [_ZZ16fused_mlp_kernelILi512ELi2048ELi16EEvPKfS1_S1_S1_S1_PfiiE14s_intermediate+7252];
	ld.global.f32 	%f7006, [%rd27+3713024];
	fma.rn.f32 	%f7007, %f7005, %f7006, %f7004;
	ld.shared.f32 	%f7008, [_ZZ16fused_mlp_kernelILi512ELi2048ELi16EEvPKfS1_S1_S1_S1_PfiiE14s_intermediate+7256];
	ld.global.f32 	%f7009, [%rd27+3715072];
	fma.rn.f32 	%f7010, %f7008, %f7009, %f7007;
	ld.shared.f32 	%f7011, [_ZZ16fused_mlp_kernelILi512ELi2048ELi16EEvPKfS1_S1_S1_S1_PfiiE14s_intermediate+7260];
	ld.global.f32 	%f7012, [%rd27+3717120];
	fma.rn.f32 	%f7013, %f7011, %f7012, %f7010;
	ld.shared.f32 	%f7014, [_ZZ16fused_mlp_kernelILi512ELi2048ELi16EEvPKfS1_S1_S1_S1_PfiiE14s_intermediate+7264];
	ld.global.f32 	%f7015, [%rd27+3719168];
	fma.rn.f32 	%f7016, %f7014, %f7015, %f7013;
	ld.shared.f32 	%f7017, [_ZZ16fused_mlp_kernelILi512ELi2048ELi16EEvPKfS1_S1_S1_S1_PfiiE14s_intermediate+7268];
	ld.global.f32 	%f7018, [%rd27+3721216];
	fma.rn.f32 	%f7019, %f7017, %f7018, %f7016;
	ld.shared.f32 	%f7020, [_ZZ16fused_mlp_kernelILi512ELi2048ELi16EEvPKfS1_S1_S1_S1_PfiiE14s_intermediate+7272];
	ld.global.f32 	%f7021, [%rd27+3723264];
	fma.rn.f32 	%f7022, %f7020, %f7021, %f7019;
	ld.shared.f32 	%f7023, [_ZZ16fused_mlp_kernelILi512ELi2048ELi16EEvPKfS1_S1_S1_S1_PfiiE14s_intermediate+7276];
	ld.global.f32 	%f7024, [%rd27+3725312];
	fma.rn.f32 	%f7025, %f7023, %f7024, %f7022;
	ld.shared.f32 	%f7026, [_ZZ16fused_mlp_kernelILi512ELi2048ELi16EEvPKfS1_S1_S1_S1_PfiiE14s_intermediate+7280];
	ld.global.f32 	%f7027, [%rd27+3727360];
	fma.rn.f32 	%f7028, %f7026, %f7027, %f7025;
	ld.shared.f32 	%f7029, [_ZZ16fused_mlp_kernelILi512ELi2048ELi16EEvPKfS1_S1_S1_S1_PfiiE14s_intermediate+7284];
	ld.global.f32 	%f7030, [%rd27+3729408];
	fma.rn.f32 	%f7031, %f7029, %f7030, %f7028;
	ld.shared.f32 	%f7032, [_ZZ16fused_mlp_kernelILi512ELi2048ELi16EEvPKfS1_S1_S1_S1_PfiiE14s_intermediate+7288];
	ld.global.f32 	%f7033, [%rd27+3731456];
	fma.rn.f32 	%f7034, %f7032, %f7033, %f7031;
	ld.shared.f32 	%f7035, [_ZZ16fused_mlp_kernelILi512ELi2048ELi16EEvPKfS1_S1_S1_S1_PfiiE14s_intermediate+7292];
	ld.global.f32 	%f7036, [%rd27+3733504];
	fma.rn.f32 	%f7037, %f7035, %f7036, %f7034;
	ld.shared.f32 	%f7038, [_ZZ16fused_mlp_kernelILi512ELi2048ELi16EEvPKfS1_S1_S1_S1_PfiiE14s_intermediate+7296];
	ld.global.f32 	%f7039, [%rd27+3735552];
	fma.rn.f32 	%f7040, %f7038, %f7039, %f7037;
	ld.shared.f32 	%f7041, [_ZZ16fused_mlp_kernelILi512ELi2048ELi16EEvPKfS1_S1_S1_S1_PfiiE14s_intermediate+7300];
	ld.global.f32 	%f7042, [%rd27+3737600];
	fma.rn.f32 	%f7043, %f7041, %f7042, %f7040;
	ld.shared.f32 	%f7044, [_ZZ16fused_mlp_kernelILi512ELi2048ELi16EEvPKfS1_S1_S1_S1_PfiiE14s_intermediate+7304];
	ld.global.f32 	%f7045, [%rd27+3739648];
	fma.rn.f32 	%f7046, %f7044, %f7045, %f7043;
	ld.shared.f32 	%f7047, [_ZZ16fused_mlp_kernelILi512ELi2048ELi16EEvPKfS1_S1_S1_S1_PfiiE14s_intermediate+7308];
	ld.global.f32 	%f7048, [%rd27+3741696];
	fma.rn.f32 	%f7049, %f7047, %f7048, %f7046;
	ld.shared.f32 	%f7050, [_ZZ16fused_mlp_kernelILi512ELi2048ELi16EEvPKfS1_S1_S1_S1_PfiiE14s_intermediate+7312];
	ld.global.f32 	%f7051, [%rd27+3743744];
	fma.rn.f32 	%f7052, %f7050, %f7051, %f7049;
	ld.shared.f32 	%f7053, [_ZZ16fused_mlp_kernelILi512ELi2048ELi16EEvPKfS1_S1_S1_S1_PfiiE14s_intermediate+7316];
	ld.global.f32 	%f7054, [%rd27+3745792];
	fma.rn.f32 	%f7055, %f7053, %f7054, %f7052;
	ld.shared.f32 	%f7056, [_ZZ16fused_mlp_kernelILi512ELi2048ELi16EEvPKfS1_S1_S1_S1_PfiiE14s_intermediate+7320];
	ld.global.f32 	%f7057, [%rd27+3747840];
	fma.rn.f32 	%f7058, %f7056, %f7057, %f7055;
	ld.shared.f32 	%f7059, [_ZZ16fused_mlp_kernelILi512ELi2048ELi16EEvPKfS1_S1_S1_S1_PfiiE14s_intermediate+7324];
	ld.global.f32 	%f7060, [%rd27+3749888];
	fma.rn.f32 	%f7061, %f7059, %f7060, %f7058;
	ld.shared.f32 	%f7062, [_ZZ16fused_mlp_kernelILi512ELi2048ELi16EEvPKfS1_S1_S1_S1_PfiiE14s_intermediate+7328];
	ld.global.f32 	%f7063, [%rd27+3751936];
	fma.rn.f32 	%f7064, %f7062, %f7063, %f7061;
	ld.shared.f32 	%f7065, [_ZZ16fused_mlp_kernelILi512ELi2048ELi16EEvPKfS1_S1_S1_S1_PfiiE14s_intermediate+7332];
	ld.global.f32 	%f7066, [%rd27+3753984];
	fma.rn.f32 	%f7067, %f7065, %f7066, %f7064;
	ld.shared.f32 	%f7068, [_ZZ16fused_mlp_kernelILi512ELi2048ELi16EEvPKfS1_S1_S1_S1_PfiiE14s_intermediate+7336];
	ld.global.f32 	%f7069, [%rd27+3756032];
	fma.rn.f32 	%f7070, %f7068, %f7069, %f7067;
	ld.shared.f32 	%f7071, [_ZZ16fused_mlp_kernelILi512ELi2048ELi16EEvPKfS1_S1_S1_S1_PfiiE14s_intermediate+7340];
	ld.global.f32 	%f7072, [%rd27+3758080];
	fma.rn.f32 	%f7073, %f7071, %f7072, %f7070;
	ld.shared.f32 	%f7074, [_ZZ16fused_mlp_kernelILi512ELi2048ELi16EEvPKfS1_S1_S1_S1_PfiiE14s_intermediate+7344];
	ld.global.f32 	%f7075, [%rd27+3760128];
	fma.rn.f32 	%f7076, %f7074, %f7075, %f7073;
	ld.shared.f32 	%f7077, [_ZZ16fused_mlp_kernelILi512ELi2048ELi16EEvPKfS1_S1_S1_S1_PfiiE14s_intermediate+7348];
	ld.global.f32 	%f7078, [%rd27+3762176];
	fma.rn.f32 	%f7079, %f7077, %f7078, %f7076;
	ld.shared.f32 	%f7080, [_ZZ16fused_mlp_kernelILi512ELi2048ELi16EEvPKfS1_S1_S1_S1_PfiiE14s_intermediate+7352];
	ld.global.f32 	%f7081, [%rd27+3764224];
	fma.rn.f32 	%f7082, %f7080, %f7081, %f7079;
	ld.shared.f32 	%f7083, [_ZZ16fused_mlp_kernelILi512ELi2048ELi16EEvPKfS1_S1_S1_S1_PfiiE14s_intermediate+7356];
	ld.global.f32 	%f7084, [%rd27+3766272];
	fma.rn.f32 	%f7085, %f7083, %f7084, %f7082;
	ld.shared.f32 	%f7086, [_ZZ16fused_mlp_kernelILi512ELi2048ELi16EEvPKfS1_S1_S1_S1_PfiiE14s_intermediate+7360];
	ld.global.f32 	%f7087, [%rd27+3768320];
	fma.rn.f32 	%f7088, %f7086, %f7087, %f7085;
	ld.shared.f32 	%f7089, [_ZZ16fused_mlp_kernelILi512ELi2048ELi16EEvPKfS1_S1_S1_S1_PfiiE14s_intermediate+7364];
	ld.global.f32 	%f7090, [%rd27+3770368];
	fma.rn.f32 	%f7091, %f7089, %f7090, %f7088;
	ld.shared.f32 	%f7092, [_ZZ16fused_mlp_kernelILi512ELi2048ELi16EEvPKfS1_S1_S1_S1_PfiiE14s_intermediate+7368];
	ld.global.f32 	%f7093, [%rd27+3772416];
	fma.rn.f32 	%f7094, %f7092, %f7093, %f7091;
	ld.shared.f32 	%f7095, [_ZZ16fused_mlp_kernelILi512ELi2048ELi16EEvPKfS1_S1_S1_S1_PfiiE14s_intermediate+7372];
	ld.global.f32 	%f7096, [%rd27+3774464];
	fma.rn.f32 	%f7097, %f7095, %f7096, %f7094;
	ld.shared.f32 	%f7098, [_ZZ16fused_mlp_kernelILi512ELi2048ELi16EEvPKfS1_S1_S1_S1_PfiiE14s_intermediate+7376];
	ld.global.f32 	%f7099, [%rd27+3776512];
	fma.rn.f32 	%f7100, %f7098, %f7099, %f7097;
	ld.shared.f32 	%f7101, [_ZZ16fused_mlp_kernelILi512ELi2048ELi16EEvPKfS1_S1_S1_S1_PfiiE14s_intermediate+7380];
	ld.global.f32 	%f7102, [%rd27+3778560];
	fma.rn.f32 	%f7103, %f7101, %f7102, %f7100;
	ld.shared.f32 	%f7104, [_ZZ16fused_mlp_kernelILi512ELi2048ELi16EEvPKfS1_S1_S1_S1_PfiiE14s_intermediate+7384];
	ld.global.f32 	%f7105, [%rd27+3780608];
	fma.rn.f32 	%f7106, %f7104, %f7105, %f7103;
	ld.shared.f32 	%f7107, [_ZZ16fused_mlp_kernelILi512ELi2048ELi16EEvPKfS1_S1_S1_S1_PfiiE14s_intermediate+7388];
	ld.global.f32 	%f7108, [%rd27+3782656];
	fma.rn.f32 	%f7109, %f7107, %f7108, %f7106;
	ld.shared.f32 	%f7110, [_ZZ16fused_mlp_kernelILi512ELi2048ELi16EEvPKfS1_S1_S1_S1_PfiiE14s_intermediate+7392];
	ld.global.f32 	%f7111, [%rd27+3784704];
	fma.rn.f32 	%f7112, %f7110, %f7111, %f7109;
	ld.shared.f32 	%f7113, [_ZZ16fused_mlp_kernelILi512ELi2048ELi16EEvPKfS1_S1_S1_S1_PfiiE14s_intermediate+7396];
	ld.global.f32 	%f7114, [%rd27+3786752];
	fma.rn.f32 	%f7115, %f7113, %f7114, %f7112;
	ld.shared.f32 	%f7116, [_ZZ16fused_mlp_kernelILi512ELi2048ELi16EEvPKfS1_S1_S1_S1_PfiiE14s_intermediate+7400];
	ld.global.f32 	%f7117, [%rd27+3788800];
	fma.rn.f32 	%f7118, %f7116, %f7117, %f7115;
	ld.shared.f32 	%f7119, [_ZZ16fused_mlp_kernelILi512ELi2048ELi16EEvPKfS1_S1_S1_S1_PfiiE14s_intermediate+7404];
	ld.global.f32 	%f7120, [%rd27+3790848];
	fma.rn.f32 	%f7121, %f7119, %f7120, %f7118;
	ld.shared.f32 	%f7122, [_ZZ16fused_mlp_kernelILi512ELi2048ELi16EEvPKfS1_S1_S1_S1_PfiiE14s_intermediate+7408];
	ld.global.f32 	%f7123, [%rd27+3792896];
	fma.rn.f32 	%f7124, %f7122, %f7123, %f7121;
	ld.shared.f32 	%f7125, [_ZZ16fused_mlp_kernelILi512ELi2048ELi16EEvPKfS1_S1_S1_S1_PfiiE14s_intermediate+7412];
	ld.global.f32 	%f7126, [%rd27+3794944];
	fma.rn.f32 	%f7127, %f7125, %f7126, %f7124;
	ld.shared.f32 	%f7128, [_ZZ16fused_mlp_kernelILi512ELi2048ELi16EEvPKfS1_S1_S1_S1_PfiiE14s_intermediate+7416];
	ld.global.f32 	%f7129, [%rd27+3796992];
	fma.rn.f32 	%f7130, %f7128, %f7129, %f7127;
	ld.shared.f32 	%f7131, [_ZZ16fused_mlp_kernelILi512ELi2048ELi16EEvPKfS1_S1_S1_S1_PfiiE14s_intermediate+7420];
	ld.global.f32 	%f7132, [%rd27+3799040];
	fma.rn.f32 	%f7133, %f7131, %f7132, %f7130;
	ld.shared.f32 	%f7134, [_ZZ16fused_mlp_kernelILi512ELi2048ELi16EEvPKfS1_S1_S1_S1_PfiiE14s_intermediate+7424];
	ld.global.f32 	%f7135, [%rd27+3801088];
	fma.rn.f32 	%f7136, %f7134, %f7135, %f7133;
	ld.shared.f32 	%f7137, [_ZZ16fused_mlp_kernelILi512ELi2048ELi16EEvPKfS1_S1_S1_S1_PfiiE14s_intermediate+7428];
	ld.global.f32 	%f7138, [%rd27+3803136];
	fma.rn.f32 	%f7139, %f7137, %f7138, %f7136;
	ld.shared.f32 	%f7140, [_ZZ16fused_mlp_kernelILi512ELi2048ELi16EEvPKfS1_S1_S1_S1_PfiiE14s_intermediate+7432];
	ld.global.f32 	%f7141, [%rd27+3805184];
	fma.rn.f32 	%f7142, %f7140, %f7141, %f7139;
	ld.shared.f32 	%f7143, [_ZZ16fused_mlp_kernelILi512ELi2048ELi16EEvPKfS1_S1_S1_S1_PfiiE14s_intermediate+7436];
	ld.global.f32 	%f7144, [%rd27+3807232];
	fma.rn.f32 	%f7145, %f7143, %f7144, %f7142;
	ld.shared.f32 	%f7146, [_ZZ16fused_mlp_kernelILi512ELi2048ELi16EEvPKfS1_S1_S1_S1_PfiiE14s_intermediate+7440];
	ld.global.f32 	%f7147, [%rd27+3809280];
	fma.rn.f32 	%f7148, %f7146, %f7147, %f7145;
	ld.shared.f32 	%f7149, [_ZZ16fused_mlp_kernelILi512ELi2048ELi16EEvPKfS1_S1_S1_S1_PfiiE14s_intermediate+7444];
	ld.global.f32 	%f7150, [%rd27+3811328];
	fma.rn.f32 	%f7151, %f7149, %f7150, %f7148;
	ld.shared.f32 	%f7152, [_ZZ16fused_mlp_kernelILi512ELi2048ELi16EEvPKfS1_S1_S1_S1_PfiiE14s_intermediate+7448];
	ld.global.f32 	%f7153, [%rd27+3813376];
	fma.rn.f32 	%f7154, %f7152, %f7153, %f7151;
	ld.shared.f32 	%f7155, [_ZZ16fused_mlp_kernelILi512ELi2048ELi16EEvPKfS1_S1_S1_S1_PfiiE14s_intermediate+7452];
	ld.global.f32 	%f7156, [%rd27+3815424];
	fma.rn.f32 	%f7157, %f7155, %f7156, %f7154;
	ld.shared.f32 	%f7158, [_ZZ16fused_mlp_kernelILi512ELi2048ELi16EEvPKfS1_S1_S1_S1_PfiiE14s_intermediate+7456];
	ld.global.f32 	%f7159, [%rd27+3817472];
	fma.rn.f32 	%f7160, %f7158, %f7159, %f7157;
	ld.shared.f32 	%f7161, [_ZZ16fused_mlp_kernelILi512ELi2048ELi16EEvPKfS1_S1_S1_S1_PfiiE14s_intermediate+7460];
	ld.global.f32 	%f7162, [%rd27+3819520];
	fma.rn.f32 	%f7163, %f7161, %f7162, %f7160;
	ld.shared.f32 	%f7164, [_ZZ16fused_mlp_kernelILi512ELi2048ELi16EEvPKfS1_S1_S1_S1_PfiiE14s_intermediate+7464];
	ld.global.f32 	%f7165, [%rd27+3821568];
	fma.rn.f32 	%f7166, %f7164, %f7165, %f7163;
	ld.shared.f32 	%f7167, [_ZZ16fused_mlp_kernelILi512ELi2048ELi16EEvPKfS1_S1_S1_S1_PfiiE14s_intermediate+7468];
	ld.global.f32 	%f7168, [%rd27+3823616];
	fma.rn.f32 	%f7169, %f7167, %f7168, %f7166;
	ld.shared.f32 	%f7170, [_ZZ16fused_mlp_kernelILi512ELi2048ELi16EEvPKfS1_S1_S1_S1_PfiiE14s_intermediate+7472];
	ld.global.f32 	%f7171, [%rd27+3825664];
	fma.rn.f32 	%f7172, %f7170, %f7171, %f7169;
	ld.shared.f32 	%f7173, [_ZZ16fused_mlp_kernelILi512ELi2048ELi16EEvPKfS1_S1_S1_S1_PfiiE14s_intermediate+7476];
	ld.global.f32 	%f7174, [%rd27+3827712];
	fma.rn.f32 	%f7175, %f7173, %f7174, %f7172;
	ld.shared.f32 	%f7176, [_ZZ16fused_mlp_kernelILi512ELi2048ELi16EEvPKfS1_S1_S1_S1_PfiiE14s_intermediate+7480];
	ld.global.f32 	%f7177, [%rd27+3829760];
	fma.rn.f32 	%f7178, %f7176, %f7177, %f7175;
	ld.shared.f32 	%f7179, [_ZZ16fused_mlp_kernelILi512ELi2048ELi16EEvPKfS1_S1_S1_S1_PfiiE14s_intermediate+7484];
	ld.global.f32 	%f7180, [%rd27+3831808];
	fma.rn.f32 	%f7181, %f7179, %f7180, %f7178;
	ld.shared.f32 	%f7182, [_ZZ16fused_mlp_kernelILi512ELi2048ELi16EEvPKfS1_S1_S1_S1_PfiiE14s_intermediate+7488];
	ld.global.f32 	%f7183, [%rd27+3833856];
	fma.rn.f32 	%f7184, %f7182, %f7183, %f7181;
	ld.shared.f32 	%f7185, [_ZZ16fused_mlp_kernelILi512ELi2048ELi16EEvPKfS1_S1_S1_S1_PfiiE14s_intermediate+7492];
	ld.global.f32 	%f7186, [%rd27+3835904];
	fma.rn.f32 	%f7187, %f7185, %f7186, %f7184;
	ld.shared.f32 	%f7188, [_ZZ16fused_mlp_kernelILi512ELi2048ELi16EEvPKfS1_S1_S1_S1_PfiiE14s_intermediate+7496];
	ld.global.f32 	%f7189, [%rd27+3837952];
	fma.rn.f32 	%f7190, %f7188, %f7189, %f7187;
	ld.shared.f32 	%f7191, [_ZZ16fused_mlp_kernelILi512ELi2048ELi16EEvPKfS1_S1_S1_S1_PfiiE14s_intermediate+7500];
	ld.global.f32 	%f7192, [%rd27+3840000];
	fma.rn.f32 	%f7193, %f7191, %f7192, %f7190;
	ld.shared.f32 	%f7194, [_ZZ16fused_mlp_kernelILi512ELi2048ELi16EEvPKfS1_S1_S1_S1_PfiiE14s_intermediate+7504];
	ld.global.f32 	%f7195, [%rd27+3842048];
	fma.rn.f32 	%f7196, %f7194, %f7195, %f7193;
	ld.shared.f32 	%f7197, [_ZZ16fused_mlp_kernelILi512ELi2048ELi16EEvPKfS1_S1_S1_S1_PfiiE14s_intermediate+7508];
	ld.global.f32 	%f7198, [%rd27+3844096];
	fma.rn.f32 	%f7199, %f7197, %f7198, %f7196;
	ld.shared.f32 	%f7200, [_ZZ16fused_mlp_kernelILi512ELi2048ELi16EEvPKfS1_S1_S1_S1_PfiiE14s_intermediate+7512];
	ld.global.f32 	%f7201, [%rd27+3846144];
	fma.rn.f32 	%f7202, %f7200, %f7201, %f7199;
	ld.shared.f32 	%f7203, [_ZZ16fused_mlp_kernelILi512ELi2048ELi16EEvPKfS1_S1_S1_S1_PfiiE14s_intermediate+7516];
	ld.global.f32 	%f7204, [%rd27+3848192];
	fma.rn.f32 	%f7205, %f7203, %f7204, %f7202;
	ld.shared.f32 	%f7206, [_ZZ16fused_mlp_kernelILi512ELi2048ELi16EEvPKfS1_S1_S1_S1_PfiiE14s_intermediate+7520];
	ld.global.f32 	%f7207, [%rd27+3850240];
	fma.rn.f32 	%f7208, %f7206, %f7207, %f7205;
	ld.shared.f32 	%f7209, [_ZZ16fused_mlp_kernelILi512ELi2048ELi16EEvPKfS1_S1_S1_S1_PfiiE14s_intermediate+7524];
	ld.global.f32 	%f7210, [%rd27+3852288];
	fma.rn.f32 	%f7211, %f7209, %f7210, %f7208;
	ld.shared.f32 	%f7212, [_ZZ16fused_mlp_kernelILi512ELi2048ELi16EEvPKfS1_S1_S1_S1_PfiiE14s_intermediate+7528];
	ld.global.f32 	%f7213, [%rd27+3854336];
	fma.rn.f32 	%f7214, %f7212, %f7213, %f7211;
	ld.shared.f32 	%f7215, [_ZZ16fused_mlp_kernelILi512ELi2048ELi16EEvPKfS1_S1_S1_S1_PfiiE14s_intermediate+7532];
	ld.global.f32 	%f7216, [%rd27+3856384];
	fma.rn.f32 	%f7217, %f7215, %f7216, %f7214;
	ld.shared.f32 	%f7218, [_ZZ16fused_mlp_kernelILi512ELi2048ELi16EEvPKfS1_S1_S1_S1_PfiiE14s_intermediate+7536];
	ld.global.f32 	%f7219, [%rd27+3858432];
	fma.rn.f32 	%f7220, %f7218, %f7219, %f7217;
	ld.shared.f32 	%f7221, [_ZZ16fused_mlp_kernelILi512ELi2048ELi16EEvPKfS1_S1_S1_S1_PfiiE14s_intermediate+7540];
	ld.global.f32 	%f7222, [%rd27+3860480];
	fma.rn.f32 	%f7223, %f7221, %f7222, %f7220;
	ld.shared.f32 	%f7224, [_ZZ16fused_mlp_kernelILi512ELi2048ELi16EEvPKfS1_S1_S1_S1_PfiiE14s_intermediate+7544];
	ld.global.f32 	%f7225, [%rd27+3862528];
	fma.rn.f32 	%f7226, %f7224, %f7225, %f7223;
	ld.shared.f32 	%f7227, [_ZZ16fused_mlp_kernelILi512ELi2048ELi16EEvPKfS1_S1_S1_S1_PfiiE14s_intermediate+7548];
	ld.global.f32 	%f7228, [%rd27+3864576];
	fma.rn.f32 	%f7229, %f7227, %f7228, %f7226;
	ld.shared.f32 	%f7230, [_ZZ16fused_mlp_kernelILi512ELi2048ELi16EEvPKfS1_S1_S1_S1_PfiiE14s_intermediate+7552];
	ld.global.f32 	%f7231, [%rd27+3866624];
	fma.rn.f32 	%f7232, %f7230, %f7231, %f7229;
	ld.shared.f32 	%f7233, [_ZZ16fused_mlp_kernelILi512ELi2048ELi16EEvPKfS1_S1_S1_S1_PfiiE14s_intermediate+7556];
	ld.global.f32 	%f7234, [%rd27+3868672];
	fma.rn.f32 	%f7235, %f7233, %f7234, %f7232;
	ld.shared.f32 	%f7236, [_ZZ16fused_mlp_kernelILi512ELi2048ELi16EEvPKfS1_S1_S1_S1_PfiiE14s_intermediate+7560];
	ld.global.f32 	%f7237, [%rd27+3870720];
	fma.rn.f32 	%f7238, %f7236, %f7237, %f7235;
	ld.shared.f32 	%f7239, [_ZZ16fused_mlp_kernelILi512ELi2048ELi16EEvPKfS1_S1_S1_S1_PfiiE14s_intermediate+7564];
	ld.global.f32 	%f7240, [%rd27+3872768];
	fma.rn.f32 	%f7241, %f7239, %f7240, %f7238;
	ld.shared.f32 	%f7242, [_ZZ16fused_mlp_kernelILi512ELi2048ELi16EEvPKfS1_S1_S1_S1_PfiiE14s_intermediate+7568];
	ld.global.f32 	%f7243, [%rd27+3874816];
	fma.rn.f32 	%f7244, %f7242, %f7243, %f7241;
	ld.shared.f32 	%f7245, [_ZZ16fused_mlp_kernelILi512ELi2048ELi16EEvPKfS1_S1_S1_S1_PfiiE14s_intermediate+7572];
	ld.global.f32 	%f7246, [%rd27+3876864];
	fma.rn.f32 	%f7247, %f7245, %f7246, %f7244;
	ld.shared.f32 	%f7248, [_ZZ16fused_mlp_kernelILi512ELi2048ELi16EEvPKfS1_S1_S1_S1_PfiiE14s_intermediate+7576];
	ld.global.f32 	%f7249, [%rd27+3878912];
	fma.rn.f32 	%f7250, %f7248, %f7249, %f7247;
	ld.shared.f32 	%f7251, [_ZZ16fused_mlp_kernelILi512ELi2048ELi16EEvPKfS1_S1_S1_S1_PfiiE14s_intermediate+7580];
	ld.global.f32 	%f7252, [%rd27+3880960];
	fma.rn.f32 	%f7253, %f7251, %f7252, %f7250;
	ld.shared.f32 	%f7254, [_ZZ16fused_mlp_kernelILi512ELi2048ELi16EEvPKfS1_S1_S1_S1_PfiiE14s_intermediate+7584];
	ld.global.f32 	%f7255, [%rd27+3883008];
	fma.rn.f32 	%f7256, %f7254, %f7255, %f7253;
	ld.shared.f32 	%f7257, [_ZZ16fused_mlp_kernelILi512ELi2048ELi16EEvPKfS1_S1_S1_S1_PfiiE14s_intermediate+7588];
	ld.global.f32 	%f7258, [%rd27+3885056];
	fma.rn.f32 	%f7259, %f7257, %f7258, %f7256;
	ld.shared.f32 	%f7260, [_ZZ16fused_mlp_kernelILi512ELi2048ELi16EEvPKfS1_S1_S1_S1_PfiiE14s_intermediate+7592];
	ld.global.f32 	%f7261, [%rd27+3887104];
	fma.rn.f32 	%f7262, %f7260, %f7261, %f7259;
	ld.shared.f32 	%f7263, [_ZZ16fused_mlp_kernelILi512ELi2048ELi16EEvPKfS1_S1_S1_S1_PfiiE14s_intermediate+7596];
	ld.global.f32 	%f7264, [%rd27+3889152];
	fma.rn.f32 	%f7265, %f7263, %f7264, %f7262;
	ld.shared.f32 	%f7266, [_ZZ16fused_mlp_kernelILi512ELi2048ELi16EEvPKfS1_S1_S1_S1_PfiiE14s_intermediate+7600];
	ld.global.f32 	%f7267, [%rd27+3891200];
	fma.rn.f32 	%f7268, %f7266, %f7267, %f7265;
	ld.shared.f32 	%f7269, [_ZZ16fused_mlp_kernelILi512ELi2048ELi16EEvPKfS1_S1_S1_S1_PfiiE14s_intermediate+7604];
	ld.global.f32 	%f7270, [%rd27+3893248];
	fma.rn.f32 	%f7271, %f7269, %f7270, %f7268;
	ld.shared.f32 	%f7272, [_ZZ16fused_mlp_kernelILi512ELi2048ELi16EEvPKfS1_S1_S1_S1_PfiiE14s_intermediate+7608];
	ld.global.f32 	%f7273, [%rd27+3895296];
	fma.rn.f32 	%f7274, %f7272, %f7273, %f7271;
	ld.shared.f32 	%f7275, [_ZZ16fused_mlp_kernelILi512ELi2048ELi16EEvPKfS1_S1_S1_S1_PfiiE14s_intermediate+7612];
	ld.global.f32 	%f7276, [%rd27+3897344];
	fma.rn.f32 	%f7277, %f7275, %f7276, %f7274;
	ld.shared.f32 	%f7278, [_ZZ16fused_mlp_kernelILi512ELi2048ELi16EEvPKfS1_S1_S1_S1_PfiiE14s_intermediate+7616];
	ld.global.f32 	%f7279, [%rd27+3899392];
	fma.rn.f32 	%f7280, %f7278, %f7279, %f7277;
	ld.shared.f32 	%f7281, [_ZZ16fused_mlp_kernelILi512ELi2048ELi16EEvPKfS1_S1_S1_S1_PfiiE14s_intermediate+7620];
	ld.global.f32 	%f7282, [%rd27+3901440];
	fma.rn.f32 	%f7283, %f7281, %f7282, %f7280;
	ld.shared.f32 	%f7284, [_ZZ16fused_mlp_kernelILi512ELi2048ELi16EEvPKfS1_S1_S1_S1_PfiiE14s_intermediate+7624];
	ld.global.f32 	%f7285, [%rd27+3903488];
	fma.rn.f32 	%f7286, %f7284, %f7285, %f7283;
	ld.shared.f32 	%f7287, [_ZZ16fused_mlp_kernelILi512ELi2048ELi16EEvPKfS1_S1_S1_S1_PfiiE14s_intermediate+7628];
	ld.global.f32 	%f7288, [%rd27+3905536];
	fma.rn.f32 	%f7289, %f7287, %f7288, %f7286;
	ld.shared.f32 	%f7290, [_ZZ16fused_mlp_kernelILi512ELi2048ELi16EEvPKfS1_S1_S1_S1_PfiiE14s_intermediate+7632];
	ld.global.f32 	%f7291, [%rd27+3907584];
	fma.rn.f32 	%f7292, %f7290, %f7291, %f7289;
	ld.shared.f32 	%f7293, [_ZZ16fused_mlp_kernelILi512ELi2048ELi16EEvPKfS1_S1_S1_S1_PfiiE14s_intermediate+7636];
	ld.global.f32 	%f7294, [%rd27+3909632];
	fma.rn.f32 	%f7295, %f7293, %f7294, %f7292;
	ld.shared.f32 	%f7296, [_ZZ16fused_mlp_kernelILi512ELi2048ELi16EEvPKfS1_S1_S1_S1_PfiiE14s_intermediate+7640];
	ld.global.f32 	%f7297, [%rd27+3911680];
	fma.rn.f32 	%f7298, %f7296, %f7297, %f7295;
	ld.shared.f32 	%f7299, [_ZZ16fused_mlp_kernelILi512ELi2048ELi16EEvPKfS1_S1_S1_S1_PfiiE14s_intermediate+7644];
	ld.global.f32 	%f7300, [%rd27+3913728];
	fma.rn.f32 	%f7301, %f7299, %f7300, %f7298;
	ld.shared.f32 	%f7302, [_ZZ16fused_mlp_kernelILi512ELi2048ELi16EEvPKfS1_S1_S1_S1_PfiiE14s_intermediate+7648];
	ld.global.f32 	%f7303, [%rd27+3915776];
	fma.rn.f32 	%f7304, %f7302, %f7303, %f7301;
	ld.shared.f32 	%f7305, [_ZZ16fused_mlp_kernelILi512ELi2048ELi16EEvPKfS1_S1_S1_S1_PfiiE14s_intermediate+7652];
	ld.global.f32 	%f7306, [%rd27+3917824];
	fma.rn.f32 	%f7307, %f7305, %f7306, %f7304;
	ld.shared.f32 	%f7308, [_ZZ16fused_mlp_kernelILi512ELi2048ELi16EEvPKfS1_S1_S1_S1_PfiiE14s_intermediate+7656];
	ld.global.f32 	%f7309, [%rd27+3919872];
	fma.rn.f32 	%f7310, %f7308, %f7309, %f7307;
	ld.shared.f32 	%f7311, [_ZZ16fused_mlp_kernelILi512ELi2048ELi16EEvPKfS1_S1_S1_S1_PfiiE14s_intermediate+7660];
	ld.global.f32 	%f7312, [%rd27+3921920];
	fma.rn.f32 	%f7313, %f7311, %f7312, %f7310;
	ld.shared.f32 	%f7314, [_ZZ16fused_mlp_kernelILi512ELi2048ELi16EEvPKfS1_S1_S1_S1_PfiiE14s_intermediate+7664];
	ld.global.f32 	%f7315, [%rd27+3923968];
	fma.rn.f32 	%f7316, %f7314, %f7315, %f7313;
	ld.shared.f32 	%f7317, [_ZZ16fused_mlp_kernelILi512ELi2048ELi16EEvPKfS1_S1_S1_S1_PfiiE14s_intermediate+7668];
	ld.global.f32 	%f7318, [%rd27+3926016];
	fma.rn.f32 	%f7319, %f7317, %f7318, %f7316;
	ld.shared.f32 	%f7320, [_ZZ16fused_mlp_kernelILi512ELi2048ELi16EEvPKfS1_S1_S1_S1_PfiiE14s_intermediate+7672];
	ld.global.f32 	%f7321, [%rd27+3928064];
	fma.rn.f32 	%f7322, %f7320, %f7321, %f7319;
	ld.shared.f32 	%f7323, [_ZZ16fused_mlp_kernelILi512ELi2048ELi16EEvPKfS1_S1_S1_S1_PfiiE14s_intermediate+7676];
	ld.global.f32 	%f7324, [%rd27+3930112];
	fma.rn.f32 	%f7325, %f7323, %f7324, %f7322;
	ld.shared.f32 	%f7326, [_ZZ16fused_mlp_kernelILi512ELi2048ELi16EEvPKfS1_S1_S1_S1_PfiiE14s_intermediate+7680];
	ld.global.f32 	%f7327, [%rd27+3932160];
	fma.rn.f32 	%f7328, %f7326, %f7327, %f7325;
	ld.shared.f32 	%f7329, [_ZZ16fused_mlp_kernelILi512ELi2048ELi16EEvPKfS1_S1_S1_S1_PfiiE14s_intermediate+7684];
	ld.global.f32 	%f7330, [%rd27+3934208];
	fma.rn.f32 	%f7331, %f7329, %f7330, %f7328;
	ld.shared.f32 	%f7332, [_ZZ16fused_mlp_kernelILi512ELi2048ELi16EEvPKfS1_S1_S1_S1_PfiiE14s_intermediate+7688];
	ld.global.f32 	%f7333, [%rd27+3936256];
	fma.rn.f32 	%f7334, %f7332, %f7333, %f7331;
	ld.shared.f32 	%f7335, [_ZZ16fused_mlp_kernelILi512ELi2048ELi16EEvPKfS1_S1_S1_S1_PfiiE14s_intermediate+7692];
	ld.global.f32 	%f7336, [%rd27+3938304];
	fma.rn.f32 	%f7337, %f7335, %f7336, %f7334;
	ld.shared.f32 	%f7338, [_ZZ16fused_mlp_kernelILi512ELi2048ELi16EEvPKfS1_S1_S1_S1_PfiiE14s_intermediate+7696];
	ld.global.f32 	%f7339, [%rd27+3940352];
	fma.rn.f32 	%f7340, %f7338, %f7339, %f7337;
	ld.shared.f32 	%f7341, [_ZZ16fused_mlp_kernelILi512ELi2048ELi16EEvPKfS1_S1_S1_S1_PfiiE14s_intermediate+7700];
	ld.global.f32 	%f7342, [%rd27+3942400];
	fma.rn.f32 	%f7343, %f7341, %f7342, %f7340;
	ld.shared.f32 	%f7344, [_ZZ16fused_mlp_kernelILi512ELi2048ELi16EEvPKfS1_S1_S1_S1_PfiiE14s_intermediate+7704];
	ld.global.f32 	%f7345, [%rd27+3944448];
	fma.rn.f32 	%f7346, %f7344, %f7345, %f7343;
	ld.shared.f32 	%f7347, [_ZZ16fused_mlp_kernelILi512ELi2048ELi16EEvPKfS1_S1_S1_S1_PfiiE14s_intermediate+7708];
	ld.global.f32 	%f7348, [%rd27+3946496];
	fma.rn.f32 	%f7349, %f7347, %f7348, %f7346;
	ld.shared.f32 	%f7350, [_ZZ16fused_mlp_kernelILi512ELi2048ELi16EEvPKfS1_S1_S1_S1_PfiiE14s_intermediate+7712];
	ld.global.f32 	%f7351, [%rd27+3948544];
	fma.rn.f32 	%f7352, %f7350, %f7351, %f7349;
	ld.shared.f32 	%f7353, [_ZZ16fused_mlp_kernelILi512ELi2048ELi16EEvPKfS1_S1_S1_S1_PfiiE14s_intermediate+7716];
	ld.global.f32 	%f7354, [%rd27+3950592];
	fma.rn.f32 	%f7355, %f7353, %f7354, %f7352;
	ld.shared.f32 	%f7356, [_ZZ16fused_mlp_kernelILi512ELi2048ELi16EEvPKfS1_S1_S1_S1_PfiiE14s_intermediate+7720];
	ld.global.f32 	%f7357, [%rd27+3952640];
	fma.rn.f32 	%f7358, %f7356, %f7357, %f7355;
	ld.shared.f32 	%f7359, [_ZZ16fused_mlp_kernelILi512ELi2048ELi16EEvPKfS1_S1_S1_S1_PfiiE14s_intermediate+7724];
	ld.global.f32 	%f7360, [%rd27+3954688];
	fma.rn.f32 	%f7361, %f7359, %f7360, %f7358;
	ld.shared.f32 	%f7362, [_ZZ16fused_mlp_kernelILi512ELi2048ELi16EEvPKfS1_S1_S1_S1_PfiiE14s_intermediate+7728];
	ld.global.f32 	%f7363, [%rd27+3956736];
	fma.rn.f32 	%f7364, %f7362, %f7363, %f7361;
	ld.shared.f32 	%f7365, [_ZZ16fused_mlp_kernelILi512ELi2048ELi16EEvPKfS1_S1_S1_S1_PfiiE14s_intermediate+7732];
	ld.global.f32 	%f7366, [%rd27+3958784];
	fma.rn.f32 	%f7367, %f7365, %f7366, %f7364;
	ld.shared.f32 	%f7368, [_ZZ16fused_mlp_kernelILi512ELi2048ELi16EEvPKfS1_S1_S1_S1_PfiiE14s_intermediate+7736];
	ld.global.f32 	%f7369, [%rd27+3960832];
	fma.rn.f32 	%f7370, %f7368, %f7369, %f7367;
	ld.shared.f32 	%f7371, [_ZZ16fused_mlp_kernelILi512ELi2048ELi16EEvPKfS1_S1_S1_S1_PfiiE14s_intermediate+7740];
	ld.global.f32 	%f7372, [%rd27+3962880];
	fma.rn.f32 	%f7373, %f7371, %f7372, %f7370;
	ld.shared.f32 	%f7374, [_ZZ16fused_mlp_kernelILi512ELi2048ELi16EEvPKfS1_S1_S1_S1_PfiiE14s_intermediate+7744];
	ld.global.f32 	%f7375, [%rd27+3964928];
	fma.rn.f32 	%f7376, %f7374, %f7375, %f7373;
	ld.shared.f32 	%f7377, [_ZZ16fused_mlp_kernelILi512ELi2048ELi16EEvPKfS1_S1_S1_S1_PfiiE14s_intermediate+7748];
	ld.global.f32 	%f7378, [%rd27+3966976];
	fma.rn.f32 	%f7379, %f7377, %f7378, %f7376;
	ld.shared.f32 	%f7380, [_ZZ16fused_mlp_kernelILi512ELi2048ELi16EEvPKfS1_S1_S1_S1_PfiiE14s_intermediate+7752];
	ld.global.f32 	%f7381, [%rd27+3969024];
	fma.rn.f32 	%f7382, %f7380, %f7381, %f7379;
	ld.shared.f32 	%f7383, [_ZZ16fused_mlp_kernelILi512ELi2048ELi16EEvPKfS1_S1_S1_S1_PfiiE14s_intermediate+7756];
	ld.global.f32 	%f7384, [%rd27+3971072];
	fma.rn.f32 	%f7385, %f7383, %f7384, %f7382;
	ld.shared.f32 	%f7386, [_ZZ16fused_mlp_kernelILi512ELi2048ELi16EEvPKfS1_S1_S1_S1_PfiiE14s_intermediate+7760];
	ld.global.f32 	%f7387, [%rd27+3973120];
	fma.rn.f32 	%f7388, %f7386, %f7387, %f7385;
	ld.shared.f32 	%f7389, [_ZZ16fused_mlp_kernelILi512ELi2048ELi16EEvPKfS1_S1_S1_S1_PfiiE14s_intermediate+7764];
	ld.global.f32 	%f7390, [%rd27+3975168];
	fma.rn.f32 	%f7391, %f7389, %f7390, %f7388;
	ld.shared.f32 	%f7392, [_ZZ16fused_mlp_kernelILi512ELi2048ELi16EEvPKfS1_S1_S1_S1_PfiiE14s_intermediate+7768];
	ld.global.f32 	%f7393, [%rd27+3977216];
	fma.rn.f32 	%f7394, %f7392, %f7393, %f7391;
	ld.shared.f32 	%f7395, [_ZZ16fused_mlp_kernelILi512ELi2048ELi16EEvPKfS1_S1_S1_S1_PfiiE14s_intermediate+7772];
	ld.global.f32 	%f7396, [%rd27+3979264];
	fma.rn.f32 	%f7397, %f7395, %f7396, %f7394;
	ld.shared.f32 	%f7398, [_ZZ16fused_mlp_kernelILi512ELi2048ELi16EEvPKfS1_S1_S1_S1_PfiiE14s_intermediate+7776];
	ld.global.f32 	%f7399, [%rd27+3981312];
	fma.rn.f32 	%f7400, %f7398, %f7399, %f7397;
	ld.shared.f32 	%f7401, [_ZZ16fused_mlp_kernelILi512ELi2048ELi16EEvPKfS1_S1_S1_S1_PfiiE14s_intermediate+7780];
	ld.global.f32 	%f7402, [%rd27+3983360];
	fma.rn.f32 	%f7403, %f7401, %f7402, %f7400;
	ld.shared.f32 	%f7404, [_ZZ16fused_mlp_kernelILi512ELi2048ELi16EEvPKfS1_S1_S1_S1_PfiiE14s_intermediate+7784];
	ld.global.f32 	%f7405, [%rd27+3985408];
	fma.rn.f32 	%f7406, %f7404, %f7405, %f7403;
	ld.shared.f32 	%f7407, [_ZZ16fused_mlp_kernelILi512ELi2048ELi16EEvPKfS1_S1_S1_S1_PfiiE14s_intermediate+7788];
	ld.global.f32 	%f7408, [%rd27+3987456];
	fma.rn.f32 	%f7409, %f7407, %f7408, %f7406;
	ld.shared.f32 	%f7410, [_ZZ16fused_mlp_kernelILi512ELi2048ELi16EEvPKfS1_S1_S1_S1_PfiiE14s_intermediate+7792];
	ld.global.f32 	%f7411, [%rd27+3989504];
	fma.rn.f32 	%f7412, %f7410, %f7411, %f7409;
	ld.shared.f32 	%f7413, [_ZZ16fused_mlp_kernelILi512ELi2048ELi16EEvPKfS1_S1_S1_S1_PfiiE14s_intermediate+7796];
	ld.global.f32 	%f7414, [%rd27+3991552];
	fma.rn.f32 	%f7415, %f7413, %f7414, %f7412;
	ld.shared.f32 	%f7416, [_ZZ16fused_mlp_kernelILi512ELi2048ELi16EEvPKfS1_S1_S1_S1_PfiiE14s_intermediate+7800];
	ld.global.f32 	%f7417, [%rd27+3993600];
	fma.rn.f32 	%f7418, %f7416, %f7417, %f7415;
	ld.shared.f32 	%f7419, [_ZZ16fused_mlp_kernelILi512ELi2048ELi16EEvPKfS1_S1_S1_S1_PfiiE14s_intermediate+7804];
	ld.global.f32 	%f7420, [%rd27+3995648];
	fma.rn.f32 	%f7421, %f7419, %f7420, %f7418;
	ld.shared.f32 	%f7422, [_ZZ16fused_mlp_kernelILi512ELi2048ELi16EEvPKfS1_S1_S1_S1_PfiiE14s_intermediate+7808];
	ld.global.f32 	%f7423, [%rd27+3997696];
	fma.rn.f32 	%f7424, %f7422, %f7423, %f7421;
	ld.shared.f32 	%f7425, [_ZZ16fused_mlp_kernelILi512ELi2048ELi16EEvPKfS1_S1_S1_S1_PfiiE14s_intermediate+7812];
	ld.global.f32 	%f7426, [%rd27+3999744];
	fma.rn.f32 	%f7427, %f7425, %f7426, %f7424;
	ld.shared.f32 	%f7428, [_ZZ16fused_mlp_kernelILi512ELi2048ELi16EEvPKfS1_S1_S1_S1_PfiiE14s_intermediate+7816];
	ld.global.f32 	%f7429, [%rd27+4001792];
	fma.rn.f32 	%f7430, %f7428, %f7429, %f7427;
	ld.shared.f32 	%f7431, [_ZZ16fused_mlp_kernelILi512ELi2048ELi16EEvPKfS1_S1_S1_S1_PfiiE14s_intermediate+7820];
	ld.global.f32 	%f7432, [%rd27+4003840];
	fma.rn.f32 	%f7433, %f7431, %f7432, %f7430;
	ld.shared.f32 	%f7434, [_ZZ16fused_mlp_kernelILi512ELi2048ELi16EEvPKfS1_S1_S1_S1_PfiiE14s_intermediate+7824];
	ld.global.f32 	%f7435, [%rd27+4005888];
	fma.rn.f32 	%f7436, %f7434, %f7435, %f7433;
	ld.shared.f32 	%f7437, [_ZZ16fused_mlp_kernelILi512ELi2048ELi16EEvPKfS1_S1_S1_S1_PfiiE14s_intermediate+7828];
	ld.global.f32 	%f7438, [%rd27+4007936];
	fma.rn.f32 	%f7439, %f7437, %f7438, %f7436;
	ld.shared.f32 	%f7440, [_ZZ16fused_mlp_kernelILi512ELi2048ELi16EEvPKfS1_S1_S1_S1_PfiiE14s_intermediate+7832];
	ld.global.f32 	%f7441, [%rd27+4009984];
	fma.rn.f32 	%f7442, %f7440, %f7441, %f7439;
	ld.shared.f32 	%f7443, [_ZZ16fused_mlp_kernelILi512ELi2048ELi16EEvPKfS1_S1_S1_S1_PfiiE14s_intermediate+7836];
	ld.global.f32 	%f7444, [%rd27+4012032];
	fma.rn.f32 	%f7445, %f7443, %f7444, %f7442;
	ld.shared.f32 	%f7446, [_ZZ16fused_mlp_kernelILi512ELi2048ELi16EEvPKfS1_S1_S1_S1_PfiiE14s_intermediate+7840];
	ld.global.f32 	%f7447, [%rd27+4014080];
	fma.rn.f32 	%f7448, %f7446, %f7447, %f7445;
	ld.shared.f32 	%f7449, [_ZZ16fused_mlp_kernelILi512ELi2048ELi16EEvPKfS1_S1_S1_S1_PfiiE14s_intermediate+7844];
	ld.global.f32 	%f7450, [%rd27+4016128];
	fma.rn.f32 	%f7451, %f7449, %f7450, %f7448;
	ld.shared.f32 	%f7452, [_ZZ16fused_mlp_kernelILi512ELi2048ELi16EEvPKfS1_S1_S1_S1_PfiiE14s_intermediate+7848];
	ld.global.f32 	%f7453, [%rd27+4018176];
	fma.rn.f32 	%f7454, %f7452, %f7453, %f7451;
	ld.shared.f32 	%f7455, [_ZZ16fused_mlp_kernelILi512ELi2048ELi16EEvPKfS1_S1_S1_S1_PfiiE14s_intermediate+7852];
	ld.global.f32 	%f7456, [%rd27+4020224];
	fma.rn.f32 	%f7457, %f7455, %f7456, %f7454;
	ld.shared.f32 	%f7458, [_ZZ16fused_mlp_kernelILi512ELi2048ELi16EEvPKfS1_S1_S1_S1_PfiiE14s_intermediate+7856];
	ld.global.f32 	%f7459, [%rd27+4022272];
	fma.rn.f32 	%f7460, %f7458, %f7459, %f7457;
	ld.shared.f32 	%f7461, [_ZZ16fused_mlp_kernelILi512ELi2048ELi16EEvPKfS1_S1_S1_S1_PfiiE14s_intermediate+7860];
	ld.global.f32 	%f7462, [%rd27+4024320];
	fma.rn.f32 	%f7463, %f7461, %f7462, %f7460;
	ld.shared.f32 	%f7464, [_ZZ16fused_mlp_kernelILi512ELi2048ELi16EEvPKfS1_S1_S1_S1_PfiiE14s_intermediate+7864];
	ld.global.f32 	%f7465, [%rd27+4026368];
	fma.rn.f32 	%f7466, %f7464, %f7465, %f7463;
	ld.shared.f32 	%f7467, [_ZZ16fused_mlp_kernelILi512ELi2048ELi16EEvPKfS1_S1_S1_S1_PfiiE14s_intermediate+7868];
	ld.global.f32 	%f7468, [%rd27+4028416];
	fma.rn.f32 	%f7469, %f7467, %f7468, %f7466;
	ld.shared.f32 	%f7470, [_ZZ16fused_mlp_kernelILi512ELi2048ELi16EEvPKfS1_S1_S1_S1_PfiiE14s_intermediate+7872];
	ld.global.f32 	%f7471, [%rd27+4030464];
	fma.rn.f32 	%f7472, %f7470, %f7471, %f7469;
	ld.shared.f32 	%f7473, [_ZZ16fused_mlp_kernelILi512ELi2048ELi16EEvPKfS1_S1_S1_S1_PfiiE14s_intermediate+7876];
	ld.global.f32 	%f7474, [%rd27+4032512];
	fma.rn.f32 	%f7475, %f7473, %f7474, %f7472;
	ld.shared.f32 	%f7476, [_ZZ16fused_mlp_kernelILi512ELi2048ELi16EEvPKfS1_S1_S1_S1_PfiiE14s_intermediate+7880];
	ld.global.f32 	%f7477, [%rd27+4034560];
	fma.rn.f32 	%f7478, %f7476, %f7477, %f7475;
	ld.shared.f32 	%f7479, [_ZZ16fused_mlp_kernelILi512ELi2048ELi16EEvPKfS1_S1_S1_S1_PfiiE14s_intermediate+7884];
	ld.global.f32 	%f7480, [%rd27+4036608];
	fma.rn.f32 	%f7481, %f7479, %f7480, %f7478;
	ld.shared.f32 	%f7482, [_ZZ16fused_mlp_kernelILi512ELi2048ELi16EEvPKfS1_S1_S1_S1_PfiiE14s_intermediate+7888];
	ld.global.f32 	%f7483, [%rd27+4038656];
	fma.rn.f32 	%f7484, %f7482, %f7483, %f7481;
	ld.shared.f32 	%f7485, [_ZZ16fused_mlp_kernelILi512ELi2048ELi16EEvPKfS1_S1_S1_S1_PfiiE14s_intermediate+7892];
	ld.global.f32 	%f7486, [%rd27+4040704];
	fma.rn.f32 	%f7487, %f7485, %f7486, %f7484;
	ld.shared.f32 	%f7488, [_ZZ16fused_mlp_kernelILi512ELi2048ELi16EEvPKfS1_S1_S1_S1_PfiiE14s_intermediate+7896];
	ld.global.f32 	%f7489, [%rd27+4042752];
	fma.rn.f32 	%f7490, %f7488, %f7489, %f7487;
	ld.shared.f32 	%f7491, [_ZZ16fused_mlp_kernelILi512ELi2048ELi16EEvPKfS1_S1_S1_S1_PfiiE14s_intermediate+7900];
	ld.global.f32 	%f7492, [%rd27+4044800];
	fma.rn.f32 	%f7493, %f7491, %f7492, %f7490;
	ld.shared.f32 	%f7494, [_ZZ16fused_mlp_kernelILi512ELi2048ELi16EEvPKfS1_S1_S1_S1_PfiiE14s_intermediate+7904];
	ld.global.f32 	%f7495, [%rd27+4046848];
	fma.rn.f32 	%f7496, %f7494, %f7495, %f7493;
	ld.shared.f32 	%f7497, [_ZZ16fused_mlp_kernelILi512ELi2048ELi16EEvPKfS1_S1_S1_S1_PfiiE14s_intermediate+7908];
	ld.global.f32 	%f7498, [%rd27+4048896];
	fma.rn.f32 	%f7499, %f7497, %f7498, %f7496;
	ld.shared.f32 	%f7500, [_ZZ16fused_mlp_kernelILi512ELi2048ELi16EEvPKfS1_S1_S1_S1_PfiiE14s_intermediate+7912];
	ld.global.f32 	%f7501, [%rd27+4050944];
	fma.rn.f32 	%f7502, %f7500, %f7501, %f7499;
	ld.shared.f32 	%f7503, [_ZZ16fused_mlp_kernelILi512ELi2048ELi16EEvPKfS1_S1_S1_S1_PfiiE14s_intermediate+7916];
	ld.global.f32 	%f7504, [%rd27+4052992];
	fma.rn.f32 	%f7505, %f7503, %f7504, %f7502;
	ld.shared.f32 	%f7506, [_ZZ16fused_mlp_kernelILi512ELi2048ELi16EEvPKfS1_S1_S1_S1_PfiiE14s_intermediate+7920];
	ld.global.f32 	%f7507, [%rd27+4055040];
	fma.rn.f32 	%f7508, %f7506, %f7507, %f7505;
	ld.shared.f32 	%f7509, [_ZZ16fused_mlp_kernelILi512ELi2048ELi16EEvPKfS1_S1_S1_S1_PfiiE14s_intermediate+7924];
	ld.global.f32 	%f7510, [%rd27+4057088];
	fma.rn.f32 	%f7511, %f7509, %f7510, %f7508;
	ld.shared.f32 	%f7512, [_ZZ16fused_mlp_kernelILi512ELi2048ELi16EEvPKfS1_S1_S1_S1_PfiiE14s_intermediate+7928];
	ld.global.f32 	%f7513, [%rd27+4059136];
	fma.rn.f32 	%f7514, %f7512, %f7513, %f7511;
	ld.shared.f32 	%f7515, [_ZZ16fused_mlp_kernelILi512ELi2048ELi16EEvPKfS1_S1_S1_S1_PfiiE14s_intermediate+7932];
	ld.global.f32 	%f7516, [%rd27+4061184];
	fma.rn.f32 	%f7517, %f7515, %f7516, %f7514;
	ld.shared.f32 	%f7518, [_ZZ16fused_mlp_kernelILi512ELi2048ELi16EEvPKfS1_S1_S1_S1_PfiiE14s_intermediate+7936];
	ld.global.f32 	%f7519, [%rd27+4063232];
	fma.rn.f32 	%f7520, %f7518, %f7519, %f7517;
	ld.shared.f32 	%f7521, [_ZZ16fused_mlp_kernelILi512ELi2048ELi16EEvPKfS1_S1_S1_S1_PfiiE14s_intermediate+7940];
	ld.global.f32 	%f7522, [%rd27+4065280];
	fma.rn.f32 	%f7523, %f7521, %f7522, %f7520;
	ld.shared.f32 	%f7524, [_ZZ16fused_mlp_kernelILi512ELi2048ELi16EEvPKfS1_S1_S1_S1_PfiiE14s_intermediate+7944];
	ld.global.f32 	%f7525, [%rd27+4067328];
	fma.rn.f32 	%f7526, %f7524, %f7525, %f7523;
	ld.shared.f32 	%f7527, [_ZZ16fused_mlp_kernelILi512ELi2048ELi16EEvPKfS1_S1_S1_S1_PfiiE14s_intermediate+7948];
	ld.global.f32 	%f7528, [%rd27+4069376];
	fma.rn.f32 	%f7529, %f7527, %f7528, %f7526;
	ld.shared.f32 	%f7530, [_ZZ16fused_mlp_kernelILi512ELi2048ELi16EEvPKfS1_S1_S1_S1_PfiiE14s_intermediate+7952];
	ld.global.f32 	%f7531, [%rd27+4071424];
	fma.rn.f32 	%f7532, %f7530, %f7531, %f7529;
	ld.shared.f32 	%f7533, [_ZZ16fused_mlp_kernelILi512ELi2048ELi16EEvPKfS1_S1_S1_S1_PfiiE14s_intermediate+7956];
	ld.global.f32 	%f7534, [%rd27+4073472];
	fma.rn.f32 	%f7535, %f7533, %f7534, %f7532;
	ld.shared.f32 	%f7536, [_ZZ16fused_mlp_kernelILi512ELi2048ELi16EEvPKfS1_S1_S1_S1_PfiiE14s_intermediate+7960];
	ld.global.f32 	%f7537, [%rd27+4075520];
	fma.rn.f32 	%f7538, %f7536, %f7537, %f7535;
	ld.shared.f32 	%f7539, [_ZZ16fused_mlp_kernelILi512ELi2048ELi16EEvPKfS1_S1_S1_S1_PfiiE14s_intermediate+7964];
	ld.global.f32 	%f7540, [%rd27+4077568];
	fma.rn.f32 	%f7541, %f7539, %f7540, %f7538;
	ld.shared.f32 	%f7542, [_ZZ16fused_mlp_kernelILi512ELi2048ELi16EEvPKfS1_S1_S1_S1_PfiiE14s_intermediate+7968];
	ld.global.f32 	%f7543, [%rd27+4079616];
	fma.rn.f32 	%f7544, %f7542, %f7543, %f7541;
	ld.shared.f32 	%f7545, [_ZZ16fused_mlp_kernelILi512ELi2048ELi16EEvPKfS1_S1_S1_S1_PfiiE14s_intermediate+7972];
	ld.global.f32 	%f7546, [%rd27+4081664];
	fma.rn.f32 	%f7547, %f7545, %f7546, %f7544;
	ld.shared.f32 	%f7548, [_ZZ16fused_mlp_kernelILi512ELi2048ELi16EEvPKfS1_S1_S1_S1_PfiiE14s_intermediate+7976];
	ld.global.f32 	%f7549, [%rd27+4083712];
	fma.rn.f32 	%f7550, %f7548, %f7549, %f7547;
	ld.shared.f32 	%f7551, [_ZZ16fused_mlp_kernelILi512ELi2048ELi16EEvPKfS1_S1_S1_S1_PfiiE14s_intermediate+7980];
	ld.global.f32 	%f7552, [%rd27+4085760];
	fma.rn.f32 	%f7553, %f7551, %f7552, %f7550;
	ld.shared.f32 	%f7554, [_ZZ16fused_mlp_kernelILi512ELi2048ELi16EEvPKfS1_S1_S1_S1_PfiiE14s_intermediate+7984];
	ld.global.f32 	%f7555, [%rd27+4087808];
	fma.rn.f32 	%f7556, %f7554, %f7555, %f7553;
	ld.shared.f32 	%f7557, [_ZZ16fused_mlp_kernelILi512ELi2048ELi16EEvPKfS1_S1_S1_S1_PfiiE14s_intermediate+7988];
	ld.global.f32 	%f7558, [%rd27+4089856];
	fma.rn.f32 	%f7559, %f7557, %f7558, %f7556;
	ld.shared.f32 	%f7560, [_ZZ16fused_mlp_kernelILi512ELi2048ELi16EEvPKfS1_S1_S1_S1_PfiiE14s_intermediate+7992];
	ld.global.f32 	%f7561, [%rd27+4091904];
	fma.rn.f32 	%f7562, %f7560, %f7561, %f7559;
	ld.shared.f32 	%f7563, [_ZZ16fused_mlp_kernelILi512ELi2048ELi16EEvPKfS1_S1_S1_S1_PfiiE14s_intermediate+7996];
	ld.global.f32 	%f7564, [%rd27+4093952];
	fma.rn.f32 	%f7565, %f7563, %f7564, %f7562;
	ld.shared.f32 	%f7566, [_ZZ16fused_mlp_kernelILi512ELi2048ELi16EEvPKfS1_S1_S1_S1_PfiiE14s_intermediate+8000];
	ld.global.f32 	%f7567, [%rd27+4096000];
	fma.rn.f32 	%f7568, %f7566, %f7567, %f7565;
	ld.shared.f32 	%f7569, [_ZZ16fused_mlp_kernelILi512ELi2048ELi16EEvPKfS1_S1_S1_S1_PfiiE14s_intermediate+8004];
	ld.global.f32 	%f7570, [%rd27+4098048];
	fma.rn.f32 	%f7571, %f7569, %f7570, %f7568;
	ld.shared.f32 	%f7572, [_ZZ16fused_mlp_kernelILi512ELi2048ELi16EEvPKfS1_S1_S1_S1_PfiiE14s_intermediate+8008];
	ld.global.f32 	%f7573, [%rd27+4100096];
	fma.rn.f32 	%f7574, %f7572, %f7573, %f7571;
	ld.shared.f32 	%f7575, [_ZZ16fused_mlp_kernelILi512ELi2048ELi16EEvPKfS1_S1_S1_S1_PfiiE14s_intermediate+8012];
	ld.global.f32 	%f7576, [%rd27+4102144];
	fma.rn.f32 	%f7577, %f7575, %f7576, %f7574;
	ld.shared.f32 	%f7578, [_ZZ16fused_mlp_kernelILi512ELi2048ELi16EEvPKfS1_S1_S1_S1_PfiiE14s_intermediate+8016];
	ld.global.f32 	%f7579, [%rd27+4104192];
	fma.rn.f32 	%f7580, %f7578, %f7579, %f7577;
	ld.shared.f32 	%f7581, [_ZZ16fused_mlp_kernelILi512ELi2048ELi16EEvPKfS1_S1_S1_S1_PfiiE14s_intermediate+8020];
	ld.global.f32 	%f7582, [%rd27+4106240];
	fma.rn.f32 	%f7583, %f7581, %f7582, %f7580;
	ld.shared.f32 	%f7584, [_ZZ16fused_mlp_kernelILi512ELi2048ELi16EEvPKfS1_S1_S1_S1_PfiiE14s_intermediate+8024];
	ld.global.f32 	%f7585, [%rd27+4108288];
	fma.rn.f32 	%f7586, %f7584, %f7585, %f7583;
	ld.shared.f32 	%f7587, [_ZZ16fused_mlp_kernelILi512ELi2048ELi16EEvPKfS1_S1_S1_S1_PfiiE14s_intermediate+8028];
	ld.global.f32 	%f7588, [%rd27+4110336];
	fma.rn.f32 	%f7589, %f7587, %f7588, %f7586;
	ld.shared.f32 	%f7590, [_ZZ16fused_mlp_kernelILi512ELi2048ELi16EEvPKfS1_S1_S1_S1_PfiiE14s_intermediate+8032];
	ld.global.f32 	%f7591, [%rd27+4112384];
	fma.rn.f32 	%f7592, %f7590, %f7591, %f7589;
	ld.shared.f32 	%f7593, [_ZZ16fused_mlp_kernelILi512ELi2048ELi16EEvPKfS1_S1_S1_S1_PfiiE14s_intermediate+8036];
	ld.global.f32 	%f7594, [%rd27+4114432];
	fma.rn.f32 	%f7595, %f7593, %f7594, %f7592;
	ld.shared.f32 	%f7596, [_ZZ16fused_mlp_kernelILi512ELi2048ELi16EEvPKfS1_S1_S1_S1_PfiiE14s_intermediate+8040];
	ld.global.f32 	%f7597, [%rd27+4116480];
	fma.rn.f32 	%f7598, %f7596, %f7597, %f7595;
	ld.shared.f32 	%f7599, [_ZZ16fused_mlp_kernelILi512ELi2048ELi16EEvPKfS1_S1_S1_S1_PfiiE14s_intermediate+8044];
	ld.global.f32 	%f7600, [%rd27+4118528];
	fma.rn.f32 	%f7601, %f7599, %f7600, %f7598;
	ld.shared.f32 	%f7602, [_ZZ16fused_mlp_kernelILi512ELi2048ELi16EEvPKfS1_S1_S1_S1_PfiiE14s_intermediate+8048];
	ld.global.f32 	%f7603, [%rd27+4120576];
	fma.rn.f32 	%f7604, %f7602, %f7603, %f7601;
	ld.shared.f32 	%f7605, [_ZZ16fused_mlp_kernelILi512ELi2048ELi16EEvPKfS1_S1_S1_S1_PfiiE14s_intermediate+8052];
	ld.global.f32 	%f7606, [%rd27+4122624];
	fma.rn.f32 	%f7607, %f7605, %f7606, %f7604;
	ld.shared.f32 	%f7608, [_ZZ16fused_mlp_kernelILi512ELi2048ELi16EEvPKfS1_S1_S1_S1_PfiiE14s_intermediate+8056];
	ld.global.f32 	%f7609, [%rd27+4124672];
	fma.rn.f32 	%f7610, %f7608, %f7609, %f7607;
	ld.shared.f32 	%f7611, [_ZZ16fused_mlp_kernelILi512ELi2048ELi16EEvPKfS1_S1_S1_S1_PfiiE14s_intermediate+8060];
	ld.global.f32 	%f7612, [%rd27+4126720];
	fma.rn.f32 	%f7613, %f7611, %f7612, %f7610;
	ld.shared.f32 	%f7614, [_ZZ16fused_mlp_kernelILi512ELi2048ELi16EEvPKfS1_S1_S1_S1_PfiiE14s_intermediate+8064];
	ld.global.f32 	%f7615, [%rd27+4128768];
	fma.rn.f32 	%f7616, %f7614, %f7615, %f7613;
	ld.shared.f32 	%f7617, [_ZZ16fused_mlp_kernelILi512ELi2048ELi16EEvPKfS1_S1_S1_S1_PfiiE14s_intermediate+8068];
	ld.global.f32 	%f7618, [%rd27+4130816];
	fma.rn.f32 	%f7619, %f7617, %f7618, %f7616;
	ld.shared.f32 	%f7620, [_ZZ16fused_mlp_kernelILi512ELi2048ELi16EEvPKfS1_S1_S1_S1_PfiiE14s_intermediate+8072];
	ld.global.f32 	%f7621, [%rd27+4132864];
	fma.rn.f32 	%f7622, %f7620, %f7621, %f7619;
	ld.shared.f32 	%f7623, [_ZZ16fused_mlp_kernelILi512ELi2048ELi16EEvPKfS1_S1_S1_S1_PfiiE14s_intermediate+8076];
	ld.global.f32 	%f7624, [%rd27+4134912];
	fma.rn.f32 	%f7625, %f7623, %f7624, %f7622;
	ld.shared.f32 	%f7626, [_ZZ16fused_mlp_kernelILi512ELi2048ELi16EEvPKfS1_S1_S1_S1_PfiiE14s_intermediate+8080];
	ld.global.f32 	%f7627, [%rd27+4136960];
	fma.rn.f32 	%f7628, %f7626, %f7627, %f7625;
	ld.shared.f32 	%f7629, [_ZZ16fused_mlp_kernelILi512ELi2048ELi16EEvPKfS1_S1_S1_S1_PfiiE14s_intermediate+8084];
	ld.global.f32 	%f7630, [%rd27+4139008];
	fma.rn.f32 	%f7631, %f7629, %f7630, %f7628;
	ld.shared.f32 	%f7632, [_ZZ16fused_mlp_kernelILi512ELi2048ELi16EEvPKfS1_S1_S1_S1_PfiiE14s_intermediate+8088];
	ld.global.f32 	%f7633, [%rd27+4141056];
	fma.rn.f32 	%f7634, %f7632, %f7633, %f7631;
	ld.shared.f32 	%f7635, [_ZZ16fused_mlp_kernelILi512ELi2048ELi16EEvPKfS1_S1_S1_S1_PfiiE14s_intermediate+8092];
	ld.global.f32 	%f7636, [%rd27+4143104];
	fma.rn.f32 	%f7637, %f7635, %f7636, %f7634;
	ld.shared.f32 	%f7638, [_ZZ16fused_mlp_kernelILi512ELi2048ELi16EEvPKfS1_S1_S1_S1_PfiiE14s_intermediate+8096];
	ld.global.f32 	%f7639, [%rd27+4145152];
	fma.rn.f32 	%f7640, %f7638, %f7639, %f7637;
	ld.shared.f32 	%f7641, [_ZZ16fused_mlp_kernelILi512ELi2048ELi16EEvPKfS1_S1_S1_S1_PfiiE14s_intermediate+8100];
	ld.global.f32 	%f7642, [%rd27+4147200];
	fma.rn.f32 	%f7643, %f7641, %f7642, %f7640;
	ld.shared.f32 	%f7644, [_ZZ16fused_mlp_kernelILi512ELi2048ELi16EEvPKfS1_S1_S1_S1_PfiiE14s_intermediate+8104];
	ld.global.f32 	%f7645, [%rd27+4149248];
	fma.rn.f32 	%f7646, %f7644, %f7645, %f7643;
	ld.shared.f32 	%f7647, [_ZZ16fused_mlp_kernelILi512ELi2048ELi16EEvPKfS1_S1_S1_S1_PfiiE14s_intermediate+8108];
	ld.global.f32 	%f7648, [%rd27+4151296];
	fma.rn.f32 	%f7649, %f7647, %f7648, %f7646;
	ld.shared.f32 	%f7650, [_ZZ16fused_mlp_kernelILi512ELi2048ELi16EEvPKfS1_S1_S1_S1_PfiiE14s_intermediate+8112];
	ld.global.f32 	%f7651, [%rd27+4153344];
	fma.rn.f32 	%f7652, %f7650, %f7651, %f7649;
	ld.shared.f32 	%f7653, [_ZZ16fused_mlp_kernelILi512ELi2048ELi16EEvPKfS1_S1_S1_S1_PfiiE14s_intermediate+8116];
	ld.global.f32 	%f7654, [%rd27+4155392];
	fma.rn.f32 	%f7655, %f7653, %f7654, %f7652;
	ld.shared.f32 	%f7656, [_ZZ16fused_mlp_kernelILi512ELi2048ELi16EEvPKfS1_S1_S1_S1_PfiiE14s_intermediate+8120];
	ld.global.f32 	%f7657, [%rd27+4157440];
	fma.rn.f32 	%f7658, %f7656, %f7657, %f7655;
	ld.shared.f32 	%f7659, [_ZZ16fused_mlp_kernelILi512ELi2048ELi16EEvPKfS1_S1_S1_S1_PfiiE14s_intermediate+8124];
	ld.global.f32 	%f7660, [%rd27+4159488];
	fma.rn.f32 	%f7661, %f7659, %f7660, %f7658;
	ld.shared.f32 	%f7662, [_ZZ16fused_mlp_kernelILi512ELi2048ELi16EEvPKfS1_S1_S1_S1_PfiiE14s_intermediate+8128];
	ld.global.f32 	%f7663, [%rd27+4161536];
	fma.rn.f32 	%f7664, %f7662, %f7663, %f7661;
	ld.shared.f32 	%f7665, [_ZZ16fused_mlp_kernelILi512ELi2048ELi16EEvPKfS1_S1_S1_S1_PfiiE14s_intermediate+8132];
	ld.global.f32 	%f7666, [%rd27+4163584];
	fma.rn.f32 	%f7667, %f7665, %f7666, %f7664;
	ld.shared.f32 	%f7668, [_ZZ16fused_mlp_kernelILi512ELi2048ELi16EEvPKfS1_S1_S1_S1_PfiiE14s_intermediate+8136];
	ld.global.f32 	%f7669, [%rd27+4165632];
	fma.rn.f32 	%f7670, %f7668, %f7669, %f7667;
	ld.shared.f32 	%f7671, [_ZZ16fused_mlp_kernelILi512ELi2048ELi16EEvPKfS1_S1_S1_S1_PfiiE14s_intermediate+8140];
	ld.global.f32 	%f7672, [%rd27+4167680];
	fma.rn.f32 	%f7673, %f7671, %f7672, %f7670;
	ld.shared.f32 	%f7674, [_ZZ16fused_mlp_kernelILi512ELi2048ELi16EEvPKfS1_S1_S1_S1_PfiiE14s_intermediate+8144];
	ld.global.f32 	%f7675, [%rd27+4169728];
	fma.rn.f32 	%f7676, %f7674, %f7675, %f7673;
	ld.shared.f32 	%f7677, [_ZZ16fused_mlp_kernelILi512ELi2048ELi16EEvPKfS1_S1_S1_S1_PfiiE14s_intermediate+8148];
	ld.global.f32 	%f7678, [%rd27+4171776];
	fma.rn.f32 	%f7679, %f7677, %f7678, %f7676;
	ld.shared.f32 	%f7680, [_ZZ16fused_mlp_kernelILi512ELi2048ELi16EEvPKfS1_S1_S1_S1_PfiiE14s_intermediate+8152];
	ld.global.f32 	%f7681, [%rd27+4173824];
	fma.rn.f32 	%f7682, %f7680, %f7681, %f7679;
	ld.shared.f32 	%f7683, [_ZZ16fused_mlp_kernelILi512ELi2048ELi16EEvPKfS1_S1_S1_S1_PfiiE14s_intermediate+8156];
	ld.global.f32 	%f7684, [%rd27+4175872];
	fma.rn.f32 	%f7685, %f7683, %f7684, %f7682;
	ld.shared.f32 	%f7686, [_ZZ16fused_mlp_kernelILi512ELi2048ELi16EEvPKfS1_S1_S1_S1_PfiiE14s_intermediate+8160];
	ld.global.f32 	%f7687, [%rd27+4177920];
	fma.rn.f32 	%f7688, %f7686, %f7687, %f7685;
	ld.shared.f32 	%f7689, [_ZZ16fused_mlp_kernelILi512ELi2048ELi16EEvPKfS1_S1_S1_S1_PfiiE14s_intermediate+8164];
	ld.global.f32 	%f7690, [%rd27+4179968];
	fma.rn.f32 	%f7691, %f7689, %f7690, %f7688;
	ld.shared.f32 	%f7692, [_ZZ16fused_mlp_kernelILi512ELi2048ELi16EEvPKfS1_S1_S1_S1_PfiiE14s_intermediate+8168];
	ld.global.f32 	%f7693, [%rd27+4182016];
	fma.rn.f32 	%f7694, %f7692, %f7693, %f7691;
	ld.shared.f32 	%f7695, [_ZZ16fused_mlp_kernelILi512ELi2048ELi16EEvPKfS1_S1_S1_S1_PfiiE14s_intermediate+8172];
	ld.global.f32 	%f7696, [%rd27+4184064];
	fma.rn.f32 	%f7697, %f7695, %f7696, %f7694;
	ld.shared.f32 	%f7698, [_ZZ16fused_mlp_kernelILi512ELi2048ELi16EEvPKfS1_S1_S1_S1_PfiiE14s_intermediate+8176];
	ld.global.f32 	%f7699, [%rd27+4186112];
	fma.rn.f32 	%f7700, %f7698, %f7699, %f7697;
	ld.shared.f32 	%f7701, [_ZZ16fused_mlp_kernelILi512ELi2048ELi16EEvPKfS1_S1_S1_S1_PfiiE14s_intermediate+8180];
	ld.global.f32 	%f7702, [%rd27+4188160];
	fma.rn.f32 	%f7703, %f7701, %f7702, %f7700;
	ld.shared.f32 	%f7704, [_ZZ16fused_mlp_kernelILi512ELi2048ELi16EEvPKfS1_S1_S1_S1_PfiiE14s_intermediate+8184];
	ld.global.f32 	%f7705, [%rd27+4190208];
	fma.rn.f32 	%f7706, %f7704, %f7705, %f7703;
	ld.shared.f32 	%f7707, [_ZZ16fused_mlp_kernelILi512ELi2048ELi16EEvPKfS1_S1_S1_S1_PfiiE14s_intermediate+8188];
	ld.global.f32 	%f7708, [%rd27+4192256];
	fma.rn.f32 	%f7709, %f7707, %f7708, %f7706;
	mul.lo.s32 	%r78, %r77, %r87;
	shl.b32 	%r79, %r78, 9;
	add.s32 	%r82, %r79, %r81;
	add.s32 	%r83, %r99, %r82;
	cvta.to.global.u64 	%rd28, %rd35;
	mul.wide.u32 	%rd29, %r83, 4;
	add.s64 	%rd30, %rd28, %rd29;
	st.global.f32 	[%rd30], %f7709;
	add.s32 	%r99, %r99, %r84;
	setp.lt.u32 	%p14, %r99, 512;
	@%p14 bra 	$L__BB2_12;
$L__BB2_13:
	ret;

}


// ===== COMPILED SASS (sm_100) =====

	.target	sm_100

	.elftype	@"ET_EXEC"


//--------------------- .note.nv.tkinfo           --------------------------
	.section	.note.nv.tkinfo,"",@"SHT_NOTE"
	.sectionflags	@"SHF_NOTE_NV_TKINFO"
	.tkinfo
        /*0018*/ 	.word	0x00000002
        /*0030*/ 	.string	""
        /*0030*/ 	.string	"ptxas"
        /*0030*/ 	.string	"Cuda compilation tools, release 13.0, V13.0.88"
        /*0030*/ 	.string	"Build cuda_13.0.r13.0/compiler.36424714_0"
        /*0030*/ 	.string	"-arch sm_100 -m 64 "



//--------------------- .note.nv.cuinfo           --------------------------
	.section	.note.nv.cuinfo,"",@"SHT_NOTE"
	.sectionflags	@"SHF_NOTE_NV_CUINFO"
        /*0018*/ 	.short	0x0002
        /*001a*/ 	.short	0x0064
        /*001c*/ 	.short	0x0082
	.zero		2


//--------------------- .nv.info                  --------------------------
	.section	.nv.info,"",@"SHT_CUDA_INFO"
	.align	4


	//----- nvinfo : EIATTR_REGCOUNT
	.align		4
        /*0000*/ 	.byte	0x04, 0x2f
        /*0002*/ 	.short	(.L_1 - .L_0)
	.align		4
.L_0:
        /*0004*/ 	.word	index@(_Z18linear_gelu_kernelPKfS0_S0_Pfiiii)
        /*0008*/ 	.word	0x00000020


	//----- nvinfo : EIATTR_FRAME_SIZE
	.align		4
.L_1:
        /*000c*/ 	.byte	0x04, 0x11
        /*000e*/ 	.short	(.L_3 - .L_2)
	.align		4
.L_2:
        /*0010*/ 	.word	index@(_Z18linear_gelu_kernelPKfS0_S0_Pfiiii)
        /*0014*/ 	.word	0x00000000


	//----- nvinfo : EIATTR_REGCOUNT
	.align		4
.L_3:
        /*0018*/ 	.byte	0x04, 0x2f
        /*001a*/ 	.short	(.L_5 - .L_4)
	.align		4
.L_4:
        /*001c*/ 	.word	index@(_Z13linear_kernelPKfS0_S0_Pfiiii)
        /*0020*/ 	.word	0x00000020


	//----- nvinfo : EIATTR_FRAME_SIZE
	.align		4
.L_5:
        /*0024*/ 	.byte	0x04, 0x11
        /*0026*/ 	.short	(.L_7 - .L_6)
	.align		4
.L_6:
        /*0028*/ 	.word	index@(_Z13linear_kernelPKfS0_S0_Pfiiii)
        /*002c*/ 	.word	0x00000000


	//----- nvinfo : EIATTR_REGCOUNT
	.align		4
.L_7:
        /*0030*/ 	.byte	0x04, 0x2f
        /*0032*/ 	.short	(.L_9 - .L_8)
	.align		4
.L_8:
        /*0034*/ 	.word	index@(_Z16fused_mlp_kernelILi512ELi2048ELi16EEvPKfS1_S1_S1_S1_Pfii)
        /*0038*/ 	.word	0x000000ff


	//----- nvinfo : EIATTR_FRAME_SIZE
	.align		4
.L_9:
        /*003c*/ 	.byte	0x04, 0x11
        /*003e*/ 	.short	(.L_11 - .L_10)
	.align		4
.L_10:
        /*0040*/ 	.word	index@(_Z16fused_mlp_kernelILi512ELi2048ELi16EEvPKfS1_S1_S1_S1_Pfii)
        /*0044*/ 	.word	0x00000488


	//----- nvinfo : EIATTR_MIN_STACK_SIZE
	.align		4
.L_11:
        /*0048*/ 	.byte	0x04, 0x12
        /*004a*/ 	.short	(.L_13 - .L_12)
	.align		4
.L_12:
        /*004c*/ 	.word	index@(_Z16fused_mlp_kernelILi512ELi2048ELi16EEvPKfS1_S1_S1_S1_Pfii)
        /*0050*/ 	.word	0x00000488


	//----- nvinfo : EIATTR_MIN_STACK_SIZE
	.align		4
.L_13:
        /*0054*/ 	.byte	0x04, 0x12
        /*0056*/ 	.short	(.L_15 - .L_14)
	.align		4
.L_14:
        /*0058*/ 	.word	index@(_Z13linear_kernelPKfS0_S0_Pfiiii)
        /*005c*/ 	.word	0x00000000


	//----- nvinfo : EIATTR_MIN_STACK_SIZE
	.align		4
.L_15:
        /*0060*/ 	.byte	0x04, 0x12
        /*0062*/ 	.short	(.L_17 - .L_16)
	.align		4
.L_16:
        /*0064*/ 	.word	index@(_Z18linear_gelu_kernelPKfS0_S0_Pfiiii)
        /*0068*/ 	.word	0x00000000
.L_17:


//--------------------- .nv.compat                --------------------------
	.section	.nv.compat,"",@"SHT_CUDA_COMPAT_INFO"
	.align	4
        /*0000*/ 	.byte	0x02, 0x09, 0x00, 0x00, 0x02, 0x02, 0x01, 0x00, 0x02, 0x05, 0x05, 0x00, 0x03, 0x07, 0x01, 0x01
        /*0010*/ 	.byte	0x02, 0x03, 0x00, 0x00, 0x02, 0x06, 0x01, 0x00, 0x04, 0x0b, 0x08, 0x00, 0x01, 0x00, 0x00, 0x00
        /*0020*/ 	.byte	0x00, 0x00, 0x00, 0x00


//--------------------- .nv.info._Z16fused_mlp_kernelILi512ELi2048ELi16EEvPKfS1_S1_S1_S1_Pfii --------------------------
	.section	.nv.info._Z16fused_mlp_kernelILi512ELi2048ELi16EEvPKfS1_S1_S1_S1_Pfii,"",@"SHT_CUDA_INFO"
	.sectionflags	@""
	.align	4


	//----- nvinfo : EIATTR_CUDA_API_VERSION
	.align		4
        /*0000*/ 	.byte	0x04, 0x37
        /*0002*/ 	.short	(.L_19 - .L_18)
.L_18:
        /*0004*/ 	.word	0x00000082


	//----- nvinfo : EIATTR_KPARAM_INFO
	.align		4
.L_19:
        /*0008*/ 	.byte	0x04, 0x17
        /*000a*/ 	.short	(.L_21 - .L_20)
.L_20:
        /*000c*/ 	.word	0x00000000
        /*0010*/ 	.short	0x0007
        /*0012*/ 	.short	0x0034
        /*0014*/ 	.byte	0x00, 0xf0, 0x11, 0x00


	//----- nvinfo : EIATTR_KPARAM_INFO
	.align		4
.L_21:
        /*0018*/ 	.byte	0x04, 0x17
        /*001a*/ 	.short	(.L_23 - .L_22)
.L_22:
        /*001c*/ 	.word	0x00000000
        /*0020*/ 	.short	0x0006
        /*0022*/ 	.short	0x0030
        /*0024*/ 	.byte	0x00, 0xf0, 0x11, 0x00


	//----- nvinfo : EIATTR_KPARAM_INFO
	.align		4
.L_23:
        /*0028*/ 	.byte	0x04, 0x17
        /*002a*/ 	.short	(.L_25 - .L_24)
.L_24:
        /*002c*/ 	.word	0x00000000
        /*0030*/ 	.short	0x0005
        /*0032*/ 	.short	0x0028
        /*0034*/ 	.byte	0x00, 0xf5, 0x21, 0x00


	//----- nvinfo : EIATTR_KPARAM_INFO
	.align		4
.L_25:
        /*0038*/ 	.byte	0x04, 0x17
        /*003a*/ 	.short	(.L_27 - .L_26)
.L_26:
        /*003c*/ 	.word	0x00000000
        /*0040*/ 	.short	0x0004
        /*0042*/ 	.short	0x0020
        /*0044*/ 	.byte	0x00, 0xf5, 0x21, 0x00


	//----- nvinfo : EIATTR_KPARAM_INFO
	.align		4
.L_27:
        /*0048*/ 	.byte	0x04, 0x17
        /*004a*/ 	.short	(.L_29 - .L_28)
.L_28:
        /*004c*/ 	.word	0x00000000
        /*0050*/ 	.short	0x0003
        /*0052*/ 	.short	0x0018
        /*0054*/ 	.byte	0x00, 0xf5, 0x21, 0x00


	//----- nvinfo : EIATTR_KPARAM_INFO
	.align		4
.L_29:
        /*0058*/ 	.byte	0x04, 0x17
        /*005a*/ 	.short	(.L_31 - .L_30)
.L_30:
        /*005c*/ 	.word	0x00000000
        /*0060*/ 	.short	0x0002
        /*0062*/ 	.short	0x0010
        /*0064*/ 	.byte	0x00, 0xf5, 0x21, 0x00


	//----- nvinfo : EIATTR_KPARAM_INFO
	.align		4
.L_31:
        /*0068*/ 	.byte	0x04, 0x17
        /*006a*/ 	.short	(.L_33 - .L_32)
.L_32:
        /*006c*/ 	.word	0x00000000
        /*0070*/ 	.short	0x0001
        /*0072*/ 	.short	0x0008
        /*0074*/ 	.byte	0x00, 0xf5, 0x21, 0x00


	//----- nvinfo : EIATTR_KPARAM_INFO
	.align		4
.L_33:
        /*0078*/ 	.byte	0x04, 0x17
        /*007a*/ 	.short	(.L_35 - .L_34)
.L_34:
        /*007c*/ 	.word	0x00000000
        /*0080*/ 	.short	0x0000
        /*0082*/ 	.short	0x0000
        /*0084*/ 	.byte	0x00, 0xf5, 0x21, 0x00


	//----- nvinfo : EIATTR_SPARSE_MMA_MASK
	.align		4
.L_35:
        /*0088*/ 	.byte	0x03, 0x50
        /*008a*/ 	.short	0x0000


	//----- nvinfo : EIATTR_MAXREG_COUNT
	.align		4
        /*008c*/ 	.byte	0x03, 0x1b
        /*008e*/ 	.short	0x00ff


	//----- nvinfo : EIATTR_NUM_BARRIERS
	.align		4
        /*0090*/ 	.byte	0x02, 0x4c
        /*0092*/ 	.byte	0x01
	.zero		1


	//----- nvinfo : EIATTR_ANNOTATIONS
	.align		4
        /*0094*/ 	.byte	0x04, 0x55
        /*0096*/ 	.short	(.L_37 - .L_36)


	//   ....[0]....
.L_36:
        /*0098*/ 	.word	0x00000001
        /*009c*/ 	.byte	0xc0, 0x00, 0x00, 0x00, 0x01, 0x00, 0x00, 0x00, 0xb0, 0x07, 0x00, 0x00, 0x01, 0x00, 0x00, 0x00
        /* <DEDUP_REMOVED lines=259> */
        /*10dc*/ 	.byte	0x10, 0x68, 0x01, 0x00, 0x01, 0x00, 0x00, 0x00, 0xd0, 0x9a, 0x01, 0x00


	//----- nvinfo : EIATTR_MERCURY_ISA_VERSION
	.align		4
.L_37:
        /*10e8*/ 	.byte	0x03, 0x5f
        /*10ea*/ 	.short	0x0101


	//----- nvinfo : EIATTR_UNUSED_LOAD_BYTE_OFFSET
	.align		4
        /*10ec*/ 	.byte	0x04, 0x44
        /*10ee*/ 	.short	(.L_39 - .L_38)


	//   ....[0]....
.L_38:
        /*10f0*/ 	.word	0x00006d20
        /*10f4*/ 	.word	0x00000fff


	//   ....[1]....
        /*10f8*/ 	.word	0x00006d30
        /*10fc*/ 	.word	0x0000ff0f


	//   ....[2]....
        /*1100*/ 	.word	0x00006d40
        /*1104*/ 	.word	0x0000f0ff


	//   ....[3]....
        /*1108*/ 	.word	0x00006d50
        /*110c*/ 	.word	0x0000ff0f


	//   ....[4]....
        /*1110*/ 	.word	0x00006d60
        /*1114*/ 	.word	0x0000f0ff


	//   ....[5]....
        /*1118*/ 	.word	0x00006d70
        /*111c*/ 	.word	0x0000ff0f


	//   ....[6]....
        /*1120*/ 	.word	0x00006d80
        /*1124*/ 	.word	0x0000f0ff


	//   ....[7]....
        /*1128*/ 	.word	0x00006dd0
        /*112c*/ 	.word	0x0000ff0f


	//   ....[8]....
        /*1130*/ 	.word	0x00006de0
        /*1134*/ 	.word	0x0000f0ff


	//   ....[9]....
        /*1138*/ 	.word	0x00006df0
        /*113c*/ 	.word	0x0000ff0f


	//   ....[10]....
        /*1140*/ 	.word	0x00006e00
        /*1144*/ 	.word	0x0000f0ff


	//   ....[11]....
        /*1148*/ 	.word	0x00006e10
        /*114c*/ 	.word	0x0000ff0f


	//   ....[12]....
        /*1150*/ 	.word	0x00006e20
        /*1154*/ 	.word	0x0000f0ff


	//   ....[13]....
        /*1158*/ 	.word	0x00006e30
        /*115c*/ 	.word	0x0000ff0f


	//   ....[14]....
        /*1160*/ 	.word	0x00006e80
        /*1164*/ 	.word	0x0000f0ff


	//   ....[15]....
        /*1168*/ 	.word	0x00006e90
        /*116c*/ 	.word	0x0000ff0f


	//   ....[16]....
        /*1170*/ 	.word	0x00006ea0
        /*1174*/ 	.word	0x0000f0ff


	//   ....[17]....
        /*1178*/ 	.word	0x00006eb0
        /*117c*/ 	.word	0x0000ff0f


	//   ....[18]....
        /*1180*/ 	.word	0x00006ec0
        /*1184*/ 	.word	0x0000f0ff


	//   ....[19]....
        /*1188*/ 	.word	0x00006ed0
        /*118c*/ 	.word	0x0000ff0f


	//   ....[20]....
        /*1190*/ 	.word	0x00006ee0
        /*1194*/ 	.word	0x0000f0ff


	//   ....[21]....
        /*1198*/ 	.word	0x00006f30
        /*119c*/ 	.word	0x0000ff0f


	//   ....[22]....
        /*11a0*/ 	.word	0x00006f40
        /*11a4*/ 	.word	0x0000f0ff


	//   ....[23]....
        /*11a8*/ 	.word	0x00006f50
        /*11ac*/ 	.word	0x0000ff0f


	//   ....[24]....
        /*11b0*/ 	.word	0x00013b70
        /*11b4*/ 	.word	0x0000f0ff


	//   ....[25]....
        /*11b8*/ 	.word	0x00016270
        /*11bc*/ 	.word	0x00000fff


	//   ....[26]....
        /*11c0*/ 	.word	0x00016320
        /*11c4*/ 	.word	0x0000fff0


	//   ....[27]....
        /*11c8*/ 	.word	0x00016580
        /*11cc*/ 	.word	0x00000fff


	//   ....[28]....
        /*11d0*/ 	.word	0x00016690
        /*11d4*/ 	.word	0x0000fff0


	//   ....[29]....
        /*11d8*/ 	.word	0x000167b0
        /*11dc*/ 	.word	0x0000ff0f


	//   ....[30]....
        /*11e0*/ 	.word	0x000168f0
        /*11e4*/ 	.word	0x00000fff


	//   ....[31]....
        /*11e8*/ 	.word	0x00016a50
        /*11ec*/ 	.word	0x0000fff0


	//   ....[32]....
        /*11f0*/ 	.word	0x00016ac0
        /*11f4*/ 	.word	0x0000ff0f


	//   ....[33]....
        /*11f8*/ 	.word	0x00016b40
        /*11fc*/ 	.word	0x0000f0ff


	//   ....[34]....
        /*1200*/ 	.word	0x00016be0
        /*1204*/ 	.word	0x00000fff


	//   ....[35]....
        /*1208*/ 	.word	0x00016cf0
        /*120c*/ 	.word	0x0000ff0f


	//   ....[36]....
        /*1210*/ 	.word	0x00016d90
        /*1214*/ 	.word	0x00000fff


	//   ....[37]....
        /*1218*/ 	.word	0x00016eb0
        /*121c*/ 	.word	0x0000f0ff


	//----- nvinfo : EIATTR_VRC_CTA_INIT_COUNT
	.align		4
.L_39:
        /*1220*/ 	.byte	0x02, 0x4a
	.zero		1
	.zero		1


	//----- nvinfo : EIATTR_EXIT_INSTR_OFFSETS
	.align		4
        /*1224*/ 	.byte	0x04, 0x1c
        /*1226*/ 	.short	(.L_41 - .L_40)


	//   ....[0]....
.L_40:
        /*1228*/ 	.word	0x00000070


	//   ....[1]....
        /*122c*/ 	.word	0x00006cd0


	//   ....[2]....
        /*1230*/ 	.word	0x00019c20


	//----- nvinfo : EIATTR_CRS_STACK_SIZE
	.align		4
.L_41:
        /*1234*/ 	.byte	0x04, 0x1e
        /*1236*/ 	.short	(.L_43 - .L_42)
.L_42:
        /*1238*/ 	.word	0x00000000


	//----- nvinfo : EIATTR_CBANK_PARAM_SIZE
	.align		4
.L_43:
        /*123c*/ 	.byte	0x03, 0x19
        /*123e*/ 	.short	0x0038


	//----- nvinfo : EIATTR_PARAM_CBANK
	.align		4
        /*1240*/ 	.byte	0x04, 0x0a
        /*1242*/ 	.short	(.L_45 - .L_44)
	.align		4
.L_44:
        /*1244*/ 	.word	index@(.nv.constant0._Z16fused_mlp_kernelILi512ELi2048ELi16EEvPKfS1_S1_S1_S1_Pfii)
        /*1248*/ 	.short	0x0380
        /*124a*/ 	.short	0x0038


	//----- nvinfo : EIATTR_SW_WAR
	.align		4
.L_45:
        /*124c*/ 	.byte	0x04, 0x36
        /*124e*/ 	.short	(.L_47 - .L_46)
.L_46:
        /*1250*/ 	.word	0x00000008
.L_47:


//--------------------- .nv.info._Z13linear_kernelPKfS0_S0_Pfiiii --------------------------
	.section	.nv.info._Z13linear_kernelPKfS0_S0_Pfiiii,"",@"SHT_CUDA_INFO"
	.sectionflags	@""
	.align	4


	//----- nvinfo : EIATTR_CUDA_API_VERSION
	.align		4
        /*0000*/ 	.byte	0x04, 0x37
        /*0002*/ 	.short	(.L_49 - .L_48)
.L_48:
        /*0004*/ 	.word	0x00000082


	//----- nvinfo : EIATTR_KPARAM_INFO
	.align		4
.L_49:
        /*0008*/ 	.byte	0x04, 0x17
        /*000a*/ 	.short	(.L_51 - .L_50)
.L_50:
        /*000c*/ 	.word	0x00000000
        /*0010*/ 	.short	0x0007
        /*0012*/ 	.short	0x002c
        /*0014*/ 	.byte	0x00, 0xf0, 0x11, 0x00


	//----- nvinfo : EIATTR_KPARAM_INFO
	.align		4
.L_51:
        /*0018*/ 	.byte	0x04, 0x17
        /*001a*/ 	.short	(.L_53 - .L_52)
.L_52:
        /*001c*/ 	.word	0x00000000
        /*0020*/ 	.short	0x0006
        /*0022*/ 	.short	0x0028
        /*0024*/ 	.byte	0x00, 0xf0, 0x11, 0x00


	//----- nvinfo : EIATTR_KPARAM_INFO
	.align		4
.L_53:
        /*0028*/ 	.byte	0x04, 0x17
        /*002a*/ 	.short	(.L_55 - .L_54)
.L_54:
        /*002c*/ 	.word	0x00000000
        /*0030*/ 	.short	0x0005
        /*0032*/ 	.short	0x0024
        /*0034*/ 	.byte	0x00, 0xf0, 0x11, 0x00


	//----- nvinfo : EIATTR_KPARAM_INFO
	.align		4
.L_55:
        /*0038*/ 	.byte	0x04, 0x17
        /*003a*/ 	.short	(.L_57 - .L_56)
.L_56:
        /*003c*/ 	.word	0x00000000
        /*0040*/ 	.short	0x0004
        /*0042*/ 	.short	0x0020
        /*0044*/ 	.byte	0x00, 0xf0, 0x11, 0x00


	//----- nvinfo : EIATTR_KPARAM_INFO
	.align		4
.L_57:
        /*0048*/ 	.byte	0x04, 0x17
        /*004a*/ 	.short	(.L_59 - .L_58)
.L_58:
        /*004c*/ 	.word	0x00000000
        /*0050*/ 	.short	0x0003
        /*0052*/ 	.short	0x0018
        /*0054*/ 	.byte	0x00, 0xf5, 0x21, 0x00


	//----- nvinfo : EIATTR_KPARAM_INFO
	.align		4
.L_59:
        /*0058*/ 	.byte	0x04, 0x17
        /*005a*/ 	.short	(.L_61 - .L_60)
.L_60:
        /*005c*/ 	.word	0x00000000
        /*0060*/ 	.short	0x0002
        /*0062*/ 	.short	0x0010
        /*0064*/ 	.byte	0x00, 0xf5, 0x21, 0x00


	//----- nvinfo : EIATTR_KPARAM_INFO
	.align		4
.L_61:
        /*0068*/ 	.byte	0x04, 0x17
        /*006a*/ 	.short	(.L_63 - .L_62)
.L_62:
        /*006c*/ 	.word	0x00000000
        /*0070*/ 	.short	0x0001
        /*0072*/ 	.short	0x0008
        /*0074*/ 	.byte	0x00, 0xf5, 0x21, 0x00


	//----- nvinfo : EIATTR_KPARAM_INFO
	.align		4
.L_63:
        /*0078*/ 	.byte	0x04, 0x17
        /*007a*/ 	.short	(.L_65 - .L_64)
.L_64:
        /*007c*/ 	.word	0x00000000
        /*0080*/ 	.short	0x0000
        /*0082*/ 	.short	0x0000
        /*0084*/ 	.byte	0x00, 0xf5, 0x21, 0x00


	//----- nvinfo : EIATTR_SPARSE_MMA_MASK
	.align		4
.L_65:
        /*0088*/ 	.byte	0x03, 0x50
        /*008a*/ 	.short	0x0000


	//----- nvinfo : EIATTR_MAXREG_COUNT
	.align		4
        /*008c*/ 	.byte	0x03, 0x1b
        /*008e*/ 	.short	0x00ff


	//----- nvinfo : EIATTR_MERCURY_ISA_VERSION
	.align		4
        /*0090*/ 	.byte	0x03, 0x5f
        /*0092*/ 	.short	0x0101


	//----- nvinfo : EIATTR_VRC_CTA_INIT_COUNT
	.align		4
        /*0094*/ 	.byte	0x02, 0x4a
	.zero		1
	.zero		1


	//----- nvinfo : EIATTR_EXIT_INSTR_OFFSETS
	.align		4
        /*0098*/ 	.byte	0x04, 0x1c
        /*009a*/ 	.short	(.L_67 - .L_66)


	//   ....[0]....
.L_66:
        /*009c*/ 	.word	0x000000c0


	//   ....[1]....
        /*00a0*/ 	.word	0x00000860


	//----- nvinfo : EIATTR_CBANK_PARAM_SIZE
	.align		4
.L_67:
        /*00a4*/ 	.byte	0x03, 0x19
        /*00a6*/ 	.short	0x0030


	//----- nvinfo : EIATTR_PARAM_CBANK
	.align		4
        /*00a8*/ 	.byte	0x04, 0x0a
        /*00aa*/ 	.short	(.L_69 - .L_68)
	.align		4
.L_68:
        /*00ac*/ 	.word	index@(.nv.constant0._Z13linear_kernelPKfS0_S0_Pfiiii)
        /*00b0*/ 	.short	0x0380
        /*00b2*/ 	.short	0x0030


	//----- nvinfo : EIATTR_SW_WAR
	.align		4
.L_69:
        /*00b4*/ 	.byte	0x04, 0x36
        /*00b6*/ 	.short	(.L_71 - .L_70)
.L_70:
        /*00b8*/ 	.word	0x00000008
.L_71:


//--------------------- .nv.info._Z18linear_gelu_kernelPKfS0_S0_Pfiiii --------------------------
	.section	.nv.info._Z18linear_gelu_kernelPKfS0_S0_Pfiiii,"",@"SHT_CUDA_INFO"
	.sectionflags	@""
	.align	4


	//----- nvinfo : EIATTR_CUDA_API_VERSION
	.align		4
        /*0000*/ 	.byte	0x04, 0x37
        /*0002*/ 	.short	(.L_73 - .L_72)
.L_72:
        /*0004*/ 	.word	0x00000082


	//----- nvinfo : EIATTR_KPARAM_INFO
	.align		4
.L_73:
        /*0008*/ 	.byte	0x04, 0x17
        /*000a*/ 	.short	(.L_75 - .L_74)
.L_74:
        /*000c*/ 	.word	0x00000000
        /*0010*/ 	.short	0x0007
        /*0012*/ 	.short	0x002c
        /*0014*/ 	.byte	0x00, 0xf0, 0x11, 0x00


	//----- nvinfo : EIATTR_KPARAM_INFO
	.align		4
.L_75:
        /*0018*/ 	.byte	0x04, 0x17
        /*001a*/ 	.short	(.L_77 - .L_76)
.L_76:
        /*001c*/ 	.word	0x00000000
        /*0020*/ 	.short	0x0006
        /*0022*/ 	.short	0x0028
        /*0024*/ 	.byte	0x00, 0xf0, 0x11, 0x00


	//----- nvinfo : EIATTR_KPARAM_INFO
	.align		4
.L_77:
        /*0028*/ 	.byte	0x04, 0x17
        /*002a*/ 	.short	(.L_79 - .L_78)
.L_78:
        /*002c*/ 	.word	0x00000000
        /*0030*/ 	.short	0x0005
        /*0032*/ 	.short	0x0024
        /*0034*/ 	.byte	0x00, 0xf0, 0x11, 0x00


	//----- nvinfo : EIATTR_KPARAM_INFO
	.align		4
.L_79:
        /*0038*/ 	.byte	0x04, 0x17
        /*003a*/ 	.short	(.L_81 - .L_80)
.L_80:
        /*003c*/ 	.word	0x00000000
        /*0040*/ 	.short	0x0004
        /*0042*/ 	.short	0x0020
        /*0044*/ 	.byte	0x00, 0xf0, 0x11, 0x00


	//----- nvinfo : EIATTR_KPARAM_INFO
	.align		4
.L_81:
        /*0048*/ 	.byte	0x04, 0x17
        /*004a*/ 	.short	(.L_83 - .L_82)
.L_82:
        /*004c*/ 	.word	0x00000000
        /*0050*/ 	.short	0x0003
        /*0052*/ 	.short	0x0018
        /*0054*/ 	.byte	0x00, 0xf5, 0x21, 0x00


	//----- nvinfo : EIATTR_KPARAM_INFO
	.align		4
.L_83:
        /*0058*/ 	.byte	0x04, 0x17
        /*005a*/ 	.short	(.L_85 - .L_84)
.L_84:
        /*005c*/ 	.word	0x00000000
        /*0060*/ 	.short	0x0002
        /*0062*/ 	.short	0x0010
        /*0064*/ 	.byte	0x00, 0xf5, 0x21, 0x00


	//----- nvinfo : EIATTR_KPARAM_INFO
	.align		4
.L_85:
        /*0068*/ 	.byte	0x04, 0x17
        /*006a*/ 	.short	(.L_87 - .L_86)
.L_86:
        /*006c*/ 	.word	0x00000000
        /*0070*/ 	.short	0x0001
        /*0072*/ 	.short	0x0008
        /*0074*/ 	.byte	0x00, 0xf5, 0x21, 0x00


	//----- nvinfo : EIATTR_KPARAM_INFO
	.align		4
.L_87:
        /*0078*/ 	.byte	0x04, 0x17
        /*007a*/ 	.short	(.L_89 - .L_88)
.L_88:
        /*007c*/ 	.word	0x00000000
        /*0080*/ 	.short	0x0000
        /*0082*/ 	.short	0x0000
        /*0084*/ 	.byte	0x00, 0xf5, 0x21, 0x00


	//----- nvinfo : EIATTR_SPARSE_MMA_MASK
	.align		4
.L_89:
        /*0088*/ 	.byte	0x03, 0x50
        /*008a*/ 	.short	0x0000


	//----- nvinfo : EIATTR_MAXREG_COUNT
	.align		4
        /*008c*/ 	.byte	0x03, 0x1b
        /*008e*/ 	.short	0x00ff


	//----- nvinfo : EIATTR_MERCURY_ISA_VERSION
	.align		4
        /*0090*/ 	.byte	0x03, 0x5f
        /*0092*/ 	.short	0x0101


	//----- nvinfo : EIATTR_VRC_CTA_INIT_COUNT
	.align		4
        /*0094*/ 	.byte	0x02, 0x4a
	.zero		1
	.zero		1


	//----- nvinfo : EIATTR_EXIT_INSTR_OFFSETS
	.align		4
        /*0098*/ 	.byte	0x04, 0x1c
        /*009a*/ 	.short	(.L_91 - .L_90)


	//   ....[0]....
.L_90:
        /*009c*/ 	.word	0x000000c0


	//   ....[1]....
        /*00a0*/ 	.word	0x000009e0


	//----- nvinfo : EIATTR_CBANK_PARAM_SIZE
	.align		4
.L_91:
        /*00a4*/ 	.byte	0x03, 0x19
        /*00a6*/ 	.short	0x0030


	//----- nvinfo : EIATTR_PARAM_CBANK
	.align		4
        /*00a8*/ 	.byte	0x04, 0x0a
        /*00aa*/ 	.short	(.L_93 - .L_92)
	.align		4
.L_92:
        /*00ac*/ 	.word	index@(.nv.constant0._Z18linear_gelu_kernelPKfS0_S0_Pfiiii)
        /*00b0*/ 	.short	0x0380
        /*00b2*/ 	.short	0x0030


	//----- nvinfo : EIATTR_SW_WAR
	.align		4
.L_93:
        /*00b4*/ 	.byte	0x04, 0x36
        /*00b6*/ 	.short	(.L_95 - .L_94)
.L_94:
        /*00b8*/ 	.word	0x00000008
.L_95:


//--------------------- .nv.callgraph             --------------------------
	.section	.nv.callgraph,"",@"SHT_CUDA_CALLGRAPH"
	.align	4
	.sectionentsize	8
	.align		4
        /*0000*/ 	.word	0x00000000
	.align		4
        /*0004*/ 	.word	0xffffffff
	.align		4
        /*0008*/ 	.word	0x00000000
	.align		4
        /*000c*/ 	.word	0xfffffffe
	.align		4
        /*0010*/ 	.word	0x00000000
	.align		4
        /*0014*/ 	.word	0xfffffffd
	.align		4
        /*0018*/ 	.word	0x00000000
	.align		4
        /*001c*/ 	.word	0xfffffffc


//--------------------- .text._Z16fused_mlp_kernelILi512ELi2048ELi16EEvPKfS1_S1_S1_S1_Pfii --------------------------
	.section	.text._Z16fused_mlp_kernelILi512ELi2048ELi16EEvPKfS1_S1_S1_S1_Pfii,"ax",@progbits
	.align	128
        .global         _Z16fused_mlp_kernelILi512ELi2048ELi16EEvPKfS1_S1_S1_S1_Pfii
        .type           _Z16fused_mlp_kernelILi512ELi2048ELi16EEvPKfS1_S1_S1_S1_Pfii,@function
        .size           _Z16fused_mlp_kernelILi512ELi2048ELi16EEvPKfS1_S1_S1_S1_Pfii,(.L_x_20 - _Z16fused_mlp_kernelILi512ELi2048ELi16EEvPKfS1_S1_S1_S1_Pfii)
        .other          _Z16fused_mlp_kernelILi512ELi2048ELi16EEvPKfS1_S1_S1_S1_Pfii,@"STO_CUDA_ENTRY STV_DEFAULT"
_Z16fused_mlp_kernelILi512ELi2048ELi16EEvPKfS1_S1_S1_S1_Pfii:
.text._Z16fused_mlp_kernelILi512ELi2048ELi16EEvPKfS1_S1_S1_S1_Pfii:
[----:B------:R-:W0:Y:S01]  /*0000*/  LDC R1, c[0x0][0x37c] ;  /* 0x0000df00ff017b82 */ /* 0x000e220000000800 */
[----:B------:R-:W1:Y:S07]  /*0010*/  S2R R10, SR_CTAID.X ;  /* 0x00000000000a7919 */ /* 0x000e6e0000002500 */
[----:B------:R-:W1:Y:S01]  /*0020*/  LDC.64 R12, c[0x0][0x3b0] ;  /* 0x0000ec00ff0c7b82 */ /* 0x000e620000000a00 */
[----:B0-----:R-:W-:-:S07]  /*0030*/  IADD3 R1, PT, PT, R1, -0x488, RZ ;  /* 0xfffffb7801017810 */ /* 0x001fce0007ffe0ff */
[----:B------:R-:W0:Y:S01]  /*0040*/  S2UR UR6, SR_CTAID.Y ;  /* 0x00000000000679c3 */ /* 0x000e220000002600 */
[----:B-1----:R-:W-:-:S04]  /*0050*/  ISETP.GE.AND P0, PT, R10, R13, PT ;  /* 0x0000000d0a00720c */ /* 0x002fc80003f06270 */
[----:B0-----:R-:W-:-:S13]  /*0060*/  ISETP.LE.OR P0, PT, R12, UR6, P0 ;  /* 0x000000060c007c0c */ /* 0x001fda0008703670 */
[----:B------:R-:W-:Y:S05]  /*0070*/  @P0 EXIT ;  /* 0x000000000000094d */ /* 0x000fea0003800000 */
[----:B------:R-:W0:Y:S01]  /*0080*/  S2R R0, SR_TID.X ;  /* 0x0000000000007919 */ /* 0x000e220000002100 */
[----:B------:R-:W-:Y:S01]  /*0090*/  IMAD R11, R13, UR6, RZ ;  /* 0x000000060d0b7c24 */ /* 0x000fe2000f8e02ff */
[----:B------:R-:W1:Y:S01]  /*00a0*/  LDCU.64 UR8, c[0x0][0x358] ;  /* 0x00006b00ff0877ac */ /* 0x000e620008000a00 */
[----:B------:R-:W-:Y:S03]  /*00b0*/  BSSY.RECONVERGENT B0, `(.L_x_0) ;  /* 0x000005d000007945 */ /* 0x000fe60003800200 */
[----:B------:R2:W-:Y:S01]  /*00c0*/  STL [R1+0x450], R11 ;  /* 0x0004500b01007387 */ /* 0x0005e20000100800 */
[----:B0-----:R-:W-:-:S13]  /*00d0*/  ISETP.GT.U32.AND P0, PT, R0, 0x1ff, PT ;  /* 0x000001ff0000780c */ /* 0x001fda0003f04070 */
[----:B-12---:R-:W-:Y:S05]  /*00e0*/  @P0 BRA `(.L_x_1) ;  /* 0x0000000400640947 */ /* 0x006fea0003800000 */
[----:B------:R-:W0:Y:S01]  /*00f0*/  LDC R14, c[0x0][0x360] ;  /* 0x0000d800ff0e7b82 */ /* 0x000e220000000800 */
[----:B------:R-:W-:Y:S01]  /*0100*/  MOV R12, R0 ;  /* 0x00000000000c7202 */ /* 0x000fe20000000f00 */
[----:B------:R-:W-:Y:S01]  /*0110*/  BSSY.RECONVERGENT B1, `(.L_x_2) ;  /* 0x0000030000017945 */ /* 0x000fe20003800200 */
[----:B0-----:R-:W0:Y:S02]  /*0120*/  I2F.U32.RP R7, R14 ;  /* 0x0000000e00077306 */ /* 0x001e240000209000 */
[----:B------:R-:W-:Y:S02]  /*0130*/  IADD3 R4, PT, PT, R12, R14, RZ ;  /* 0x0000000e0c047210 */ /* 0x000fe40007ffe0ff */
[----:B------:R-:W-:Y:S02]  /*0140*/  ISETP.NE.U32.AND P3, PT, R14, RZ, PT ;  /* 0x000000ff0e00720c */ /* 0x000fe40003f65070 */
[C---:B------:R-:W-:Y:S02]  /*0150*/  ISETP.GE.U32.AND P1, PT, R4.reuse, 0x200, PT ;  /* 0x000002000400780c */ /* 0x040fe40003f26070 */
[----:B------:R-:W-:-:S02]  /*0160*/  VIMNMX.U32 R5, PT, PT, R4, 0x200, !PT ;  /* 0x0000020004057848 */ /* 0x000fc40007fe0000 */
[----:B------:R-:W-:-:S04]  /*0170*/  SEL R6, RZ, 0x1, P1 ;  /* 0x00000001ff067807 */ /* 0x000fc80000800000 */
[----:B------:R-:W-:Y:S01]  /*0180*/  IADD3 R5, PT, PT, R5, -R4, -R6 ;  /* 0x8000000405057210 */ /* 0x000fe20007ffe806 */
[----:B0-----:R-:W0:Y:S02]  /*0190*/  MUFU.RCP R7, R7 ;  /* 0x0000000700077308 */ /* 0x001e240000001000 */
[----:B0-----:R-:W-:-:S06]  /*01a0*/  IADD3 R2, PT, PT, R7, 0xffffffe, RZ ;  /* 0x0ffffffe07027810 */ /* 0x001fcc0007ffe0ff */
[----:B------:R0:W1:Y:S02]  /*01b0*/  F2I.FTZ.U32.TRUNC.NTZ R3, R2 ;  /* 0x0000000200037305 */ /* 0x000064000021f000 */
[----:B0-----:R-:W-:Y:S01]  /*01c0*/  HFMA2 R2, -RZ, RZ, 0, 0 ;  /* 0x00000000ff027431 */ /* 0x001fe200000001ff */
[----:B-1----:R-:W-:-:S05]  /*01d0*/  IADD3 R9, PT, PT, RZ, -R3, RZ ;  /* 0x80000003ff097210 */ /* 0x002fca0007ffe0ff */
[----:B------:R-:W-:-:S04]  /*01e0*/  IMAD R9, R9, R14, RZ ;  /* 0x0000000e09097224 */ /* 0x000fc800078e02ff */
[----:B------:R-:W-:-:S06]  /*01f0*/  IMAD.HI.U32 R8, R3, R9, R2 ;  /* 0x0000000903087227 */ /* 0x000fcc00078e0002 */
[----:B------:R-:W-:-:S05]  /*0200*/  IMAD.HI.U32 R3, R8, R5, RZ ;  /* 0x0000000508037227 */ /* 0x000fca00078e00ff */
[----:B------:R-:W-:-:S05]  /*0210*/  IADD3 R2, PT, PT, -R3, RZ, RZ ;  /* 0x000000ff03027210 */ /* 0x000fca0007ffe1ff */
[----:B------:R-:W-:-:S05]  /*0220*/  IMAD R5, R14, R2, R5 ;  /* 0x000000020e057224 */ /* 0x000fca00078e0205 */
[----:B------:R-:W-:-:S13]  /*0230*/  ISETP.GE.U32.AND P1, PT, R5, R14, PT ;  /* 0x0000000e0500720c */ /* 0x000fda0003f26070 */
[-C--:B------:R-:W-:Y:S02]  /*0240*/  @P1 IADD3 R5, PT, PT, R5, -R14.reuse, RZ ;  /* 0x8000000e05051210 */ /* 0x080fe40007ffe0ff */
[----:B------:R-:W-:Y:S02]  /*0250*/  @P1 IADD3 R3, PT, PT, R3, 0x1, RZ ;  /* 0x0000000103031810 */ /* 0x000fe40007ffe0ff */
[----:B------:R-:W-:-:S13]  /*0260*/  ISETP.GE.U32.AND P2, PT, R5, R14, PT ;  /* 0x0000000e0500720c */ /* 0x000fda0003f46070 */
[----:B------:R-:W-:Y:S02]  /*0270*/  @P2 IADD3 R3, PT, PT, R3, 0x1, RZ ;  /* 0x0000000103032810 */ /* 0x000fe40007ffe0ff */
[----:B------:R-:W-:-:S04]  /*0280*/  @!P3 LOP3.LUT R3, RZ, R14, RZ, 0x33, !PT ;  /* 0x0000000eff03b212 */ /* 0x000fc800078e33ff */
[----:B------:R-:W-:-:S04]  /*0290*/  IADD3 R2, PT, PT, R6, R3, RZ ;  /* 0x0000000306027210 */ /* 0x000fc80007ffe0ff */
[C---:B------:R-:W-:Y:S02]  /*02a0*/  LOP3.LUT R3, R2.reuse, 0x3, RZ, 0xc0, !PT ;  /* 0x0000000302037812 */ /* 0x040fe400078ec0ff */
[----:B------:R-:W-:Y:S02]  /*02b0*/  ISETP.GE.U32.AND P2, PT, R2, 0x3, PT ;  /* 0x000000030200780c */ /* 0x000fe40003f46070 */
[----:B------:R-:W-:-:S13]  /*02c0*/  ISETP.NE.AND P1, PT, R3, 0x3, PT ;  /* 0x000000030300780c */ /* 0x000fda0003f25270 */
[----:B------:R-:W-:Y:S05]  /*02d0*/  @!P1 BRA `(.L_x_3) ;  /* 0x00000000004c9947 */ /* 0x000fea0003800000 */
[----:B------:R-:W0:Y:S01]  /*02e0*/  S2UR UR5, SR_CgaCtaId ;  /* 0x00000000000579c3 */ /* 0x000e220000008800 */
[----:B------:R-:W-:Y:S01]  /*02f0*/  UMOV UR4, 0x400 ;  /* 0x0000040000047882 */ /* 0x000fe20000000000 */
[----:B------:R-:W-:Y:S02]  /*0300*/  IADD3 R2, PT, PT, R2, 0x1, RZ ;  /* 0x0000000102027810 */ /* 0x000fe40007ffe0ff */
[----:B------:R-:W-:Y:S02]  /*0310*/  LEA R6, R11, R12, 0x9 ;  /* 0x0000000c0b067211 */ /* 0x000fe400078e48ff */
[----:B------:R-:W-:Y:S02]  /*0320*/  LOP3.LUT R3, R2, 0x3, RZ, 0xc0, !PT ;  /* 0x0000000302037812 */ /* 0x000fe400078ec0ff */
[----:B------:R-:W1:Y:S01]  /*0330*/  LDC.64 R4, c[0x0][0x380] ;  /* 0x0000e000ff047b82 */ /* 0x000e620000000a00 */
[----:B------:R-:W-:Y:S02]  /*0340*/  LEA R7, R10, R6, 0x9 ;  /* 0x000000060a077211 */ /* 0x000fe400078e48ff */
[----:B------:R-:W-:Y:S01]  /*0350*/  IADD3 R8, PT, PT, -R3, RZ, RZ ;  /* 0x000000ff03087210 */ /* 0x000fe20007ffe1ff */
[----:B0-----:R-:W-:-:S06]  /*0360*/  ULEA UR4, UR5, UR4, 0x18 ;  /* 0x0000000405047291 */ /* 0x001fcc000f8ec0ff */
[----:B------:R-:W-:Y:S01]  /*0370*/  LEA R6, R12, UR4, 0x2 ;  /* 0x000000040c067c11 */ /* 0x000fe2000f8e10ff */
[----:B------:R-:W-:-:S07]  /*0380*/  IMAD R12, R3, R14, R12 ;  /* 0x0000000e030c7224 */ /* 0x000fce00078e020c */
.L_x_4:
[----:B-1----:R-:W-:-:S06]  /*0390*/  IMAD.WIDE.U32 R2, R7, 0x4, R4 ;  /* 0x0000000407027825 */ /* 0x002fcc00078e0004 */
[----:B------:R-:W2:Y:S01]  /*03a0*/  LDG.E R3, desc[UR8][R2.64] ;  /* 0x0000000802037981 */ /* 0x000ea2000c1e1900 */
[----:B------:R-:W-:Y:S02]  /*03b0*/  IADD3 R8, PT, PT, R8, 0x1, RZ ;  /* 0x0000000108087810 */ /* 0x000fe40007ffe0ff */
[----:B------:R-:W-:Y:S02]  /*03c0*/  IADD3 R7, PT, PT, R14, R7, RZ ;  /* 0x000000070e077210 */ /* 0x000fe40007ffe0ff */
[----:B------:R-:W-:Y:S01]  /*03d0*/  ISETP.NE.AND P1, PT, R8, RZ, PT ;  /* 0x000000ff0800720c */ /* 0x000fe20003f25270 */
[----:B--2---:R0:W-:Y:S02]  /*03e0*/  STS [R6], R3 ;  /* 0x0000000306007388 */ /* 0x0041e40000000800 */
[----:B0-----:R-:W-:-:S10]  /*03f0*/  LEA R6, R14, R6, 0x2 ;  /* 0x000000060e067211 */ /* 0x001fd400078e10ff */
[----:B------:R-:W-:Y:S05]  /*0400*/  @P1 BRA `(.L_x_4) ;  /* 0xfffffffc00e01947 */ /* 0x000fea000383ffff */
.L_x_3:
[----:B------:R-:W-:Y:S05]  /*0410*/  BSYNC.RECONVERGENT B1 ;  /* 0x0000000000017941 */ /* 0x000fea0003800200 */
.L_x_2:
[----:B------:R-:W-:Y:S05]  /*0420*/  @!P2 BRA `(.L_x_1) ;  /* 0x000000000094a947 */ /* 0x000fea0003800000 */
[----:B------:R-:W0:Y:S01]  /*0430*/  S2R R2, SR_CTAID.X ;  /* 0x0000000000027919 */ /* 0x000e220000002500 */
[----:B------:R-:W1:Y:S01]  /*0440*/  S2UR UR5, SR_CgaCtaId ;  /* 0x00000000000579c3 */ /* 0x000e620000008800 */
[----:B------:R-:W-:Y:S01]  /*0450*/  IMAD R9, R13, UR6, RZ ;  /* 0x000000060d097c24 */ /* 0x000fe2000f8e02ff */
[----:B------:R-:W-:-:S04]  /*0460*/  UMOV UR4, 0x400 ;  /* 0x0000040000047882 */ /* 0x000fc80000000000 */
[----:B------:R-:W-:Y:S02]  /*0470*/  LEA R15, R9, R12, 0x9 ;  /* 0x0000000c090f7211 */ /* 0x000fe400078e48ff */
[----:B------:R-:W2:Y:S01]  /*0480*/  LDC.64 R10, c[0x0][0x380] ;  /* 0x0000e000ff0a7b82 */ /* 0x000ea20000000a00 */
[----:B-1----:R-:W-:Y:S01]  /*0490*/  ULEA UR4, UR5, UR4, 0x18 ;  /* 0x0000000405047291 */ /* 0x002fe2000f8ec0ff */
[----:B0-----:R-:W-:Y:S01]  /*04a0*/  IMAD R3, R13, UR6, R2 ;  /* 0x000000060d037c24 */ /* 0x001fe2000f8e0202 */
[----:B------:R-:W-:-:S04]  /*04b0*/  LEA R15, R2, R15, 0x9 ;  /* 0x0000000f020f7211 */ /* 0x000fc800078e48ff */
[----:B------:R-:W-:Y:S02]  /*04c0*/  LEA R13, R12, UR4, 0x2 ;  /* 0x000000040c0d7c11 */ /* 0x000fe4000f8e10ff */
[----:B------:R-:W-:Y:S02]  /*04d0*/  LEA R3, R3, R12, 0x9 ;  /* 0x0000000c03037211 */ /* 0x000fe400078e48ff */
[----:B------:R-:W-:Y:S02]  /*04e0*/  IADD3 R17, PT, PT, R15, R14, RZ ;  /* 0x0000000e0f117210 */ /* 0x000fe40007ffe0ff */
[C---:B------:R-:W-:Y:S01]  /*04f0*/  LEA R19, R14.reuse, R15, 0x1 ;  /* 0x0000000f0e137211 */ /* 0x040fe200078e08ff */
[----:B------:R-:W-:-:S07]  /*0500*/  IMAD R21, R14, 0x3, R3 ;  /* 0x000000030e157824 */ /* 0x000fce00078e0203 */
.L_x_5:
[----:B--2---:R-:W-:-:S04]  /*0510*/  IMAD.WIDE.U32 R2, R15, 0x4, R10 ;  /* 0x000000040f027825 */ /* 0x004fc800078e000a */
[--C-:B-1----:R-:W-:Y:S02]  /*0520*/  IMAD.WIDE.U32 R4, R17, 0x4, R10.reuse ;  /* 0x0000000411047825 */ /* 0x102fe400078e000a */
[----:B------:R-:W2:Y:S02]  /*0530*/  LDG.E R2, desc[UR8][R2.64] ;  /* 0x0000000802027981 */ /* 0x000ea4000c1e1900 */
[--C-:B------:R-:W-:Y:S02]  /*0540*/  IMAD.WIDE.U32 R6, R19, 0x4, R10.reuse ;  /* 0x0000000413067825 */ /* 0x100fe400078e000a */
[----:B------:R-:W3:Y:S02]  /*0550*/  LDG.E R4, desc[UR8][R4.64] ;  /* 0x0000000804047981 */ /* 0x000ee4000c1e1900 */
[----:B------:R-:W-:Y:S02]  /*0560*/  IMAD.WIDE.U32 R8, R21, 0x4, R10 ;  /* 0x0000000415087825 */ /* 0x000fe400078e000a */
[----:B------:R-:W4:Y:S04]  /*0570*/  LDG.E R6, desc[UR8][R6.64] ;  /* 0x0000000806067981 */ /* 0x000f28000c1e1900 */
[----:B------:R-:W5:Y:S01]  /*0580*/  LDG.E R8, desc[UR8][R8.64] ;  /* 0x0000000808087981 */ /* 0x000f62000c1e1900 */
[CC--:B------:R-:W-:Y:S01]  /*0590*/  LEA R23, R14.reuse, R13.reuse, 0x2 ;  /* 0x0000000d0e177211 */ /* 0x0c0fe200078e10ff */
[C---:B------:R-:W-:Y:S01]  /*05a0*/  IMAD R27, R14.reuse, 0xc, R13 ;  /* 0x0000000c0e1b7824 */ /* 0x040fe200078e020d */
[----:B------:R-:W-:-:S02]  /*05b0*/  LEA R25, R14, R13, 0x3 ;  /* 0x0000000d0e197211 */ /* 0x000fc400078e18ff */
[----:B------:R-:W-:-:S04]  /*05c0*/  LEA R12, R14, R12, 0x2 ;  /* 0x0000000c0e0c7211 */ /* 0x000fc800078e10ff */
[----:B------:R-:W-:Y:S02]  /*05d0*/  ISETP.GE.U32.AND P1, PT, R12, 0x200, PT ;  /* 0x000002000c00780c */ /* 0x000fe40003f26070 */
[C---:B------:R-:W-:Y:S02]  /*05e0*/  LEA R17, R14.reuse, R17, 0x2 ;  /* 0x000000110e117211 */ /* 0x040fe400078e10ff */
[C---:B------:R-:W-:Y:S02]  /*05f0*/  LEA R19, R14.reuse, R19, 0x2 ;  /* 0x000000130e137211 */ /* 0x040fe400078e10ff */
[C---:B------:R-:W-:Y:S02]  /*0600*/  LEA R21, R14.reuse, R21, 0x2 ;  /* 0x000000150e157211 */ /* 0x040fe400078e10ff */
[C---:B------:R-:W-:Y:S01]  /*0610*/  LEA R15, R14.reuse, R15, 0x2 ;  /* 0x0000000f0e0f7211 */ /* 0x040fe200078e10ff */
[----:B--2---:R0:W-:Y:S04]  /*0620*/  STS [R13], R2 ;  /* 0x000000020d007388 */ /* 0x0041e80000000800 */
[----:B---3--:R1:W-:Y:S04]  /*0630*/  STS [R23], R4 ;  /* 0x0000000417007388 */ /* 0x0083e80000000800 */
[----:B----4-:R1:W-:Y:S04]  /*0640*/  STS [R25], R6 ;  /* 0x0000000619007388 */ /* 0x0103e80000000800 */
[----:B-----5:R1:W-:Y:S01]  /*0650*/  STS [R27], R8 ;  /* 0x000000081b007388 */ /* 0x0203e20000000800 */
[----:B0-----:R-:W-:Y:S01]  /*0660*/  LEA R13, R14, R13, 0x4 ;  /* 0x0000000d0e0d7211 */ /* 0x001fe200078e20ff */
[----:B------:R-:W-:Y:S06]  /*0670*/  @!P1 BRA `(.L_x_5) ;  /* 0xfffffffc00a49947 */ /* 0x000fec000383ffff */
.L_x_1:
[----:B------:R-:W-:Y:S05]  /*0680*/  BSYNC.RECONVERGENT B0 ;  /* 0x0000000000007941 */ /* 0x000fea0003800200 */
.L_x_0:
[----:B------:R-:W0:Y:S08]  /*0690*/  S2UR UR5, SR_CgaCtaId ;  /* 0x00000000000579c3 */ /* 0x000e300000008800 */
[----:B------:R-:W-:Y:S06]  /*06a0*/  BAR.SYNC.DEFER_BLOCKING 0x0 ;  /* 0x0000000000007b1d */ /* 0x000fec0000010000 */
[----:B------:R-:W-:Y:S01]  /*06b0*/  UMOV UR4, 0x400 ;  /* 0x0000040000047882 */ /* 0x000fe20000000000 */
[----:B------:R-:W-:Y:S01]  /*06c0*/  BSSY.RECONVERGENT B0, `(.L_x_6) ;  /* 0x000065f000007945 */ /* 0x000fe20003800200 */
[----:B------:R-:W2:Y:S01]  /*06d0*/  LDCU UR6, c[0x0][0x360] ;  /* 0x00006c00ff0677ac */ /* 0x000ea20008000800 */
[----:B0-----:R-:W-:-:S02]  /*06e0*/  ULEA UR7, UR5, UR4, 0x18 ;  /* 0x0000000405077291 */ /* 0x001fc4000f8ec0ff */
[----:B------:R-:W-:-:S04]  /*06f0*/  UIADD3 UR4, UPT, UPT, UR4, 0x800, URZ ;  /* 0x0000080004047890 */ /* 0x000fc8000fffe0ff */
[----:B------:R-:W-:-:S03]  /*0700*/  ULEA UR4, UR5, UR4, 0x18 ;  /* 0x0000000405047291 */ /* 0x000fc6000f8ec0ff */
[----:B-1----:R-:W0:Y:S04]  /*0710*/  LDS.128 R4, [UR7+0xf0] ;  /* 0x0000f007ff047984 */ /* 0x002e280008000c00 */
[----:B------:R-:W1:Y:S04]  /*0720*/  LDS.128 R8, [UR7+0x100] ;  /* 0x00010007ff087984 */ /* 0x000e680008000c00 */
[----:B------:R-:W3:Y:S04]  /*0730*/  LDS.128 R12, [UR7+0x110] ;  /* 0x00011007ff0c7984 */ /* 0x000ee80008000c00 */
[----:B------:R-:W-:Y:S04]  /*0740*/  LDS.128 R16, [UR7+0x570] ;  /* 0x00057007ff107984 */ /* 0x000fe80008000c00 */
[----:B------:R-:W-:Y:S04]  /*0750*/  LDS.128 R20, [UR7+0x580] ;  /* 0x00058007ff147984 */ /* 0x000fe80008000c00 */
[----:B------:R-:W-:Y:S04]  /*0760*/  LDS.128 R24, [UR7+0x590] ;  /* 0x00059007ff187984 */ /* 0x000fe80008000c00 */
[----:B------:R-:W-:Y:S04]  /*0770*/  LDS.128 R28, [UR7+0x5a0] ;  /* 0x0005a007ff1c7984 */ /* 0x000fe80008000c00 */
[----:B------:R-:W-:Y:S04]  /*0780*/  LDS.128 R32, [UR7+0x5b0] ;  /* 0x0005b007ff207984 */ /* 0x000fe80008000c00 */
[----:B------:R-:W-:Y:S04]  /*0790*/  LDS.128 R36, [UR7+0x5c0] ;  /* 0x0005c007ff247984 */ /* 0x000fe80008000c00 */
[----:B------:R-:W-:Y:S04]  /*07a0*/  LDS.128 R40, [UR7+0x5d0] ;  /* 0x0005d007ff287984 */ /* 0x000fe80008000c00 */
[----:B0-----:R-:W-:Y:S04]  /*07b0*/  STL.64 [R1+0x440], R4 ;  /* 0x0004400401007387 */ /* 0x001fe80000100a00 */
[----:B------:R-:W-:Y:S04]  /*07c0*/  STL.64 [R1+0x448], R6 ;  /* 0x0004480601007387 */ /* 0x000fe80000100a00 */
[----:B------:R-:W0:Y:S04]  /*07d0*/  LDS.128 R4, [UR7+0x120] ;  /* 0x00012007ff047984 */ /* 0x000e280008000c00 */
[----:B-1----:R-:W-:Y:S04]  /*07e0*/  STL.64 [R1+0x430], R8 ;  /* 0x0004300801007387 */ /* 0x002fe80000100a00 */
[----:B------:R-:W-:Y:S04]  /*07f0*/  STL.64 [R1+0x438], R10 ;  /* 0x0004380a01007387 */ /* 0x000fe80000100a00 */
[----:B------:R-:W1:Y:S04]  /*0800*/  LDS.128 R8, [UR7+0x130] ;  /* 0x00013007ff087984 */ /* 0x000e680008000c00 */
[----:B---3--:R-:W-:Y:S04]  /*0810*/  STL.64 [R1+0x420], R12 ;  /* 0x0004200c01007387 */ /* 0x008fe80000100a00 */
[----:B------:R-:W-:Y:S04]  /*0820*/  STL.64 [R1+0x428], R14 ;  /* 0x0004280e01007387 */ /* 0x000fe80000100a00 */
[----:B------:R-:W3:Y:S04]  /*0830*/  LDS.128 R12, [UR7+0x140] ;  /* 0x00014007ff0c7984 */ /* 0x000ee80008000c00 */
        /* <DEDUP_REMOVED lines=133> */
[----:B------:R-:W-:Y:S04]  /*1090*/  LDS.128 R180, [UR7] ;  /* 0x00000007ffb47984 */ /* 0x000fe80008000c00 */
        /* <DEDUP_REMOVED lines=104> */
[----:B0-----:R0:W-:Y:S04]  /*1720*/  STL.64 [R1+0x20], R4 ;  /* 0x0000200401007387 */ /* 0x0011e80000100a00 */
[----:B------:R0:W-:Y:S04]  /*1730*/  STL.64 [R1+0x28], R6 ;  /* 0x0000280601007387 */ /* 0x0001e80000100a00 */
[----:B------:R-:W4:Y:S04]  /*1740*/  LDS.128 R4, [UR7+0x540] ;  /* 0x00054007ff047984 */ /* 0x000f280008000c00 */
[----:B-1----:R0:W-:Y:S04]  /*1750*/  STL.64 [R1+0x10], R8 ;  /* 0x0000100801007387 */ /* 0x0021e80000100a00 */
[----:B------:R0:W-:Y:S04]  /*1760*/  STL.64 [R1+0x18], R10 ;  /* 0x0000180a01007387 */ /* 0x0001e80000100a00 */
[----:B------:R-:W1:Y:S04]  /*1770*/  LDS.128 R8, [UR7+0x550] ;  /* 0x00055007ff087984 */ /* 0x000e680008000c00 */
[----:B---3--:R0:W-:Y:S04]  /*1780*/  STL.64 [R1], R12 ;  /* 0x0000000c01007387 */ /* 0x0081e80000100a00 */
[----:B------:R0:W-:Y:S04]  /*1790*/  STL.64 [R1+0x8], R14 ;  /* 0x0000080e01007387 */ /* 0x0001e80000100a00 */
[----:B--2---:R-:W3:Y:S02]  /*17a0*/  LDS.128 R12, [UR7+0x560] ;  /* 0x00056007ff0c7984 */ /* 0x004ee40008000c00 */
.L_x_7:
[----:B------:R-:W2:Y:S01]  /*17b0*/  LDC.64 R2, c[0x0][0x390] ;  /* 0x0000e400ff027b82 */ /* 0x000ea20000000a00 */
[----:B------:R-:W5:Y:S04]  /*17c0*/  LDL R252, [R1+0x434] ;  /* 0x0004340001fc7983 */ /* 0x000f680000100800 */
[----:B------:R-:W4:Y:S03]  /*17d0*/  LDL R251, [R1+0x438] ;  /* 0x0004380001fb7983 */ /* 0x000f260000100800 */
[----:B------:R-:W0:Y:S01]  /*17e0*/  LDC.64 R244, c[0x0][0x388] ;  /* 0x0000e200fff47b82 */ /* 0x000e220000000a00 */
[----:B------:R-:W3:Y:S04]  /*17f0*/  LDL R250, [R1+0x43c] ;  /* 0x00043c0001fa7983 */ /* 0x000ee80000100800 */
[----:B------:R1:W-:Y:S04]  /*1800*/  STL [R1+0x484], R167 ;  /* 0x000484a701007387 */ /* 0x0003e80000100800 */
[----:B-1----:R-:W3:Y:S01]  /*1810*/  LDL R167, [R1+0x42c] ;  /* 0x00042c0001a77983 */ /* 0x002ee20000100800 */
[----:B--2---:R-:W-:-:S03]  /*1820*/  IMAD.WIDE.U32 R2, R0, 0x4, R2 ;  /* 0x0000000400027825 */ /* 0x004fc600078e0002 */
[----:B------:R1:W-:Y:S04]  /*1830*/  STL [R1+0x480], R168 ;  /* 0x000480a801007387 */ /* 0x0003e80000100800 */
[----:B------:R-:W2:Y:S01]  /*1840*/  LDG.E R246, desc[UR8][R2.64] ;  /* 0x0000000802f67981 */ /* 0x000ea2000c1e1900 */
[----:B0-----:R-:W-:-:S05]  /*1850*/  IMAD.WIDE.U32 R244, R0, 0x4, R244 ;  /* 0x0000000400f47825 */ /* 0x001fca00078e00f4 */
[----:B------:R-:W2:Y:S04]  /*1860*/  LDG.E R247, desc[UR8][R244.64] ;  /* 0x00000008f4f77981 */ /* 0x000ea8000c1e1900 */
[----:B------:R-:W5:Y:S04]  /*1870*/  LDG.E R243, desc[UR8][R244.64+0x2000] ;  /* 0x00200008f4f37981 */ /* 0x000f68000c1e1900 */
[----:B------:R-:W4:Y:S04]  /*1880*/  LDG.E R242, desc[UR8][R244.64+0x4000] ;  /* 0x00400008f4f27981 */ /* 0x000f28000c1e1900 */
[----:B------:R-:W3:Y:S04]  /*1890*/  LDG.E R241, desc[UR8][R244.64+0x6000] ;  /* 0x00600008f4f17981 */ /* 0x000ee8000c1e1900 */
[----:B------:R-:W3:Y:S04]  /*18a0*/  LDG.E R240, desc[UR8][R244.64+0x8000] ;  /* 0x00800008f4f07981 */ /* 0x000ee8000c1e1900 */
[----:B------:R-:W3:Y:S04]  /*18b0*/  LDG.E R3, desc[UR8][R244.64+0xa000] ;  /* 0x00a00008f4037981 */ /* 0x000ee8000c1e1900 */
[----:B------:R-:W3:Y:S04]  /*18c0*/  LDG.E R2, desc[UR8][R244.64+0xc000] ;  /* 0x00c00008f4027981 */ /* 0x000ee8000c1e1900 */
[----:B------:R-:W3:Y:S04]  /*18d0*/  LDG.E R248, desc[UR8][R244.64+0x1c000] ;  /* 0x01c00008f4f87981 */ /* 0x000ee8000c1e1900 */
[----:B------:R-:W3:Y:S04]  /*18e0*/  LDG.E R249, desc[UR8][R244.64+0x1e000] ;  /* 0x01e00008f4f97981 */ /* 0x000ee8000c1e1900 */
[----:B-1----:R-:W3:Y:S04]  /*18f0*/  LDL R168, [R1+0x430] ;  /* 0x0004300001a87983 */ /* 0x002ee80000100800 */
[----:B------:R0:W-:Y:S04]  /*1900*/  STL [R1+0x47c], R169 ;  /* 0x00047ca901007387 */ /* 0x0001e80000100800 */
[----:B0-----:R-:W3:Y:S04]  /*1910*/  LDL R169, [R1+0x44c] ;  /* 0x00044c0001a97983 */ /* 0x001ee80000100800 */
        /* <DEDUP_REMOVED lines=10> */
[----:B------:R-:W-:Y:S04]  /*19c0*/  STL [R1+0x464], R175 ;  /* 0x000464af01007387 */ /* 0x000fe80000100800 */
[----:B------:R-:W-:Y:S04]  /*19d0*/  STL [R1+0x460], R176 ;  /* 0x000460b001007387 */ /* 0x000fe80000100800 */
[----:B------:R0:W-:Y:S04]  /*19e0*/  STL [R1+0x45c], R177 ;  /* 0x00045cb101007387 */ /* 0x0001e80000100800 */
[----:B------:R1:W-:Y:S04]  /*19f0*/  STL [R1+0x458], R178 ;  /* 0x000458b201007387 */ /* 0x0003e80000100800 */
[----:B------:R1:W-:Y:S04]  /*1a00*/  STL [R1+0x454], R179 ;  /* 0x000454b301007387 */ /* 0x0003e80000100800 */
[----:B0-----:R-:W3:Y:S04]  /*1a10*/  LDL R177, [R1+0x3f0] ;  /* 0x0003f00001b17983 */ /* 0x001ee80000100800 */
[----:B-1----:R-:W3:Y:S04]  /*1a20*/  LDL R178, [R1+0x400] ;  /* 0x0004000001b27983 */ /* 0x002ee80000100800 */
[----:B------:R-:W3:Y:S04]  /*1a30*/  LDL R179, [R1+0x41c] ;  /* 0x00041c0001b37983 */ /* 0x000ee80000100800 */
[----:B------:R-:W3:Y:S04]  /*1a40*/  LDL R176, [R1+0x3f4] ;  /* 0x0003f40001b07983 */ /* 0x000ee80000100800 */
[----:B------:R-:W3:Y:S01]  /*1a50*/  LDL R175, [R1+0x3f8] ;  /* 0x0003f80001af7983 */ /* 0x000ee20000100800 */
[----:B--2---:R-:W-:-:S03]  /*1a60*/  FFMA R246, R180, R247, R246 ;  /* 0x000000f7b4f67223 */ /* 0x004fc600000000f6 */
[----:B------:R-:W2:Y:S01]  /*1a70*/  LDG.E R247, desc[UR8][R244.64+0x1a000] ;  /* 0x01a00008f4f77981 */ /* 0x000ea2000c1e1900 */
[----:B-----5:R-:W-:-:S03]  /*1a80*/  FFMA R243, R243, R181, R246 ;  /* 0x000000b5f3f37223 */ /* 0x020fc600000000f6 */
[----:B------:R-:W5:Y:S01]  /*1a90*/  LDG.E R246, desc[UR8][R244.64+0x18000] ;  /* 0x01800008f4f67981 */ /* 0x000f62000c1e1900 */
[----:B----4-:R-:W-:-:S03]  /*1aa0*/  FFMA R242, R242, R182, R243 ;  /* 0x000000b6f2f27223 */ /* 0x010fc600000000f3 */
[----:B------:R-:W4:Y:S01]  /*1ab0*/  LDG.E R243, desc[UR8][R244.64+0x16000] ;  /* 0x01600008f4f37981 */ /* 0x000f22000c1e1900 */
[----:B---3--:R-:W-:-:S03]  /*1ac0*/  FFMA R241, R241, R183, R242 ;  /* 0x000000b7f1f17223 */ /* 0x008fc600000000f2 */
[----:B------:R-:W3:Y:S01]  /*1ad0*/  LDG.E R242, desc[UR8][R244.64+0x14000] ;  /* 0x01400008f4f27981 */ /* 0x000ee2000c1e1900 */
[----:B------:R-:W-:-:S03]  /*1ae0*/  FFMA R240, R184, R240, R241 ;  /* 0x000000f0b8f07223 */ /* 0x000fc600000000f1 */
[----:B------:R-:W2:Y:S01]  /*1af0*/  LDG.E R241, desc[UR8][R244.64+0x12000] ;  /* 0x01200008f4f17981 */ /* 0x000ea2000c1e1900 */
[----:B------:R-:W-:-:S03]  /*1b00*/  FFMA R3, R3, R185, R240 ;  /* 0x000000b903037223 */ /* 0x000fc600000000f0 */
[----:B------:R-:W5:Y:S01]  /*1b10*/  LDG.E R240, desc[UR8][R244.64+0x10000] ;  /* 0x01000008f4f07981 */ /* 0x000f62000c1e1900 */
[----:B------:R-:W-:-:S03]  /*1b20*/  FFMA R2, R2, R186, R3 ;  /* 0x000000ba02027223 */ /* 0x000fc60000000003 */
[----:B------:R-:W4:Y:S02]  /*1b30*/  LDG.E R3, desc[UR8][R244.64+0xe000] ;  /* 0x00e00008f4037981 */ /* 0x000f24000c1e1900 */
[----:B----4-:R-:W-:Y:S02]  /*1b40*/  FFMA R2, R3, R187, R2 ;  /* 0x000000bb03027223 */ /* 0x010fe40000000002 */
[----:B------:R-:W4:Y:S02]  /*1b50*/  LDG.E R3, desc[UR8][R244.64+0x20000] ;  /* 0x02000008f4037981 */ /* 0x000f24000c1e1900 */
[----:B-----5:R-:W-:Y:S02]  /*1b60*/  FFMA R2, R188, R240, R2 ;  /* 0x000000f0bc027223 */ /* 0x020fe40000000002 */
[----:B------:R-:W5:Y:S02]  /*1b70*/  LDG.E R240, desc[UR8][R244.64+0x22000] ;  /* 0x02200008f4f07981 */ /* 0x000f64000c1e1900 */
[----:B--2---:R-:W-:-:S02]  /*1b80*/  FFMA R2, R241, R189, R2 ;  /* 0x000000bdf1027223 */ /* 0x004fc40000000002 */
[----:B------:R-:W2:Y:S02]  /*1b90*/  LDG.E R241, desc[UR8][R244.64+0x24000] ;  /* 0x02400008f4f17981 */ /* 0x000ea4000c1e1900 */
[----:B---3--:R-:W-:Y:S02]  /*1ba0*/  FFMA R2, R242, R190, R2 ;  /* 0x000000bef2027223 */ /* 0x008fe40000000002 */
[----:B------:R-:W3:Y:S02]  /*1bb0*/  LDG.E R242, desc[UR8][R244.64+0x26000] ;  /* 0x02600008f4f27981 */ /* 0x000ee4000c1e1900 */
[----:B------:R-:W-:Y:S02]  /*1bc0*/  FFMA R2, R243, R191, R2 ;  /* 0x000000bff3027223 */ /* 0x000fe40000000002 */
[----:B------:R-:W3:Y:S02]  /*1bd0*/  LDG.E R243, desc[UR8][R244.64+0x28000] ;  /* 0x02800008f4f37981 */ /* 0x000ee4000c1e1900 */
[----:B------:R-:W-:-:S02]  /*1be0*/  FFMA R2, R192, R246, R2 ;  /* 0x000000f6c0027223 */ /* 0x000fc40000000002 */
[----:B------:R-:W3:Y:S02]  /*1bf0*/  LDG.E R246, desc[UR8][R244.64+0x2a000] ;  /* 0x02a00008f4f67981 */ /* 0x000ee4000c1e1900 */
[----:B------:R-:W-:Y:S02]  /*1c00*/  FFMA R2, R247, R193, R2 ;  /* 0x000000c1f7027223 */ /* 0x000fe40000000002 */
[----:B------:R-:W3:Y:S02]  /*1c10*/  LDG.E R247, desc[UR8][R244.64+0x2c000] ;  /* 0x02c00008f4f77981 */ /* 0x000ee4000c1e1900 */
[----:B------:R-:W-:Y:S02]  /*1c20*/  FFMA R2, R248, R194, R2 ;  /* 0x000000c2f8027223 */ /* 0x000fe40000000002 */
[----:B------:R-:W3:Y:S02]  /*1c30*/  LDG.E R248, desc[UR8][R244.64+0x2e000] ;  /* 0x02e00008f4f87981 */ /* 0x000ee4000c1e1900 */
[----:B------:R-:W-:-:S02]  /*1c40*/  FFMA R2, R249, R195, R2 ;  /* 0x000000c3f9027223 */ /* 0x000fc40000000002 */
[----:B------:R-:W3:Y:S02]  /*1c50*/  LDG.E R249, desc[UR8][R244.64+0x30000] ;  /* 0x03000008f4f97981 */ /* 0x000ee4000c1e1900 */
        /* <DEDUP_REMOVED lines=89> */
[----:B------:R-:W3:Y:S04]  /*21f0*/  LDG.E R249, desc[UR8][R244.64+0x8a000] ;  /* 0x08a00008f4f97981 */ /* 0x000ee8000c1e1900 */
[----:B------:R-:W3:Y:S01]  /*2200*/  LDL R174, [R1+0x3fc] ;  /* 0x0003fc0001ae7983 */ /* 0x000ee20000100800 */
[----:B----4-:R-:W-:-:S03]  /*2210*/  FFMA R2, R3, R171, R2 ;  /* 0x000000ab03027223 */ /* 0x010fc60000000002 */
[----:B------:R-:W4:Y:S01]  /*2220*/  LDG.E R3, desc[UR8][R244.64+0x8c000] ;  /* 0x08c00008f4037981 */ /* 0x000f22000c1e1900 */
[----:B-----5:R-:W-:-:S03]  /*2230*/  FFMA R2, R240, R170, R2 ;  /* 0x000000aaf0027223 */ /* 0x020fc60000000002 */
[----:B------:R-:W5:Y:S01]  /*2240*/  LDG.E R240, desc[UR8][R244.64+0x8e000] ;  /* 0x08e00008f4f07981 */ /* 0x000f62000c1e1900 */
[----:B--2---:R-:W-:-:S03]  /*2250*/  FFMA R2, R241, R169, R2 ;  /* 0x000000a9f1027223 */ /* 0x004fc60000000002 */
[----:B------:R-:W4:Y:S01]  /*2260*/  LDL R169, [R1+0x428] ;  /* 0x0004280001a97983 */ /* 0x000f220000100800 */
[----:B---3--:R-:W-:-:S03]  /*2270*/  FFMA R2, R168, R242, R2 ;  /* 0x000000f2a8027223 */ /* 0x008fc60000000002 */
[----:B------:R-:W2:Y:S01]  /*2280*/  LDG.E R241, desc[UR8][R244.64+0x90000] ;  /* 0x09000008f4f17981 */ /* 0x000ea2000c1e1900 */
[----:B------:R-:W-:-:S03]  /*2290*/  FFMA R2, R243, R252, R2 ;  /* 0x000000fcf3027223 */ /* 0x000fc60000000002 */
[----:B------:R-:W2:Y:S01]  /*22a0*/  LDL R252, [R1+0x410] ;  /* 0x0004100001fc7983 */ /* 0x000ea20000100800 */
[----:B------:R-:W-:-:S03]  /*22b0*/  FFMA R2, R246, R251, R2 ;  /* 0x000000fbf6027223 */ /* 0x000fc60000000002 */
[----:B------:R-:W3:Y:S04]  /*22c0*/  LDL R251, [R1+0x414] ;  /* 0x0004140001fb7983 */ /* 0x000ee80000100800 */
[----:B------:R-:W3:Y:S01]  /*22d0*/  LDG.E R242, desc[UR8][R244.64+0x92000] ;  /* 0x09200008f4f27981 */ /* 0x000ee2000c1e1900 */
[----:B------:R-:W-:-:S03]  /*22e0*/  FFMA R2, R247, R250, R2 ;  /* 0x000000faf7027223 */ /* 0x000fc60000000002 */
[----:B------:R-:W3:Y:S04]  /*22f0*/  LDL R250, [R1+0x418] ;  /* 0x0004180001fa7983 */ /* 0x000ee80000100800 */
[----:B------:R-:W3:Y:S04]  /*2300*/  LDG.E R243, desc[UR8][R244.64+0x94000] ;  /* 0x09400008f4f37981 */ /* 0x000ee8000c1e1900 */
[----:B------:R-:W3:Y:S01]  /*2310*/  LDG.E R246, desc[UR8][R244.64+0x96000] ;  /* 0x09600008f4f67981 */ /* 0x000ee2000c1e1900 */
[----:B------:R-:W-:-:S03]  /*2320*/  FFMA R2, R173, R248, R2 ;  /* 0x000000f8ad027223 */ /* 0x000fc60000000002 */
[----:B------:R-:W3:Y:S01]  /*2330*/  LDG.E R247, desc[UR8][R244.64+0x98000] ;  /* 0x09800008f4f77981 */ /* 0x000ee2000c1e1900 */
[----:B------:R-:W-:-:S03]  /*2340*/  FFMA R2, R249, R172, R2 ;  /* 0x000000acf9027223 */ /* 0x000fc60000000002 */
[----:B------:R-:W3:Y:S04]  /*2350*/  LDL R171, [R1+0x404] ;  /* 0x0004040001ab7983 */ /* 0x000ee80000100800 */
[----:B------:R-:W3:Y:S04]  /*2360*/  LDG.E R248, desc[UR8][R244.64+0x9a000] ;  /* 0x09a00008f4f87981 */ /* 0x000ee8000c1e1900 */
[----:B------:R-:W3:Y:S04]  /*2370*/  LDL R170, [R1+0x408] ;  /* 0x0004080001aa7983 */ /* 0x000ee80000100800 */
[----:B------:R-:W3:Y:S04]  /*2380*/  LDG.E R249, desc[UR8][R244.64+0x9c000] ;  /* 0x09c00008f4f97981 */ /* 0x000ee8000c1e1900 */
[----:B------:R-:W3:Y:S04]  /*2390*/  LDL R168, [R1+0x40c] ;  /* 0x00040c0001a87983 */ /* 0x000ee80000100800 */
[----:B------:R-:W3:Y:S04]  /*23a0*/  LDL R173, [R1+0x3e0] ;  /* 0x0003e00001ad7983 */ /* 0x000ee80000100800 */
[----:B------:R-:W3:Y:S01]  /*23b0*/  LDL R172, [R1+0x3e4] ;  /* 0x0003e40001ac7983 */ /* 0x000ee20000100800 */
[----:B----4-:R-:W-:-:S03]  /*23c0*/  FFMA R2, R3, R169, R2 ;  /* 0x000000a903027223 */ /* 0x010fc60000000002 */
[----:B------:R-:W4:Y:S01]  /*23d0*/  LDG.E R3, desc[UR8][R244.64+0x9e000] ;  /* 0x09e00008f4037981 */ /* 0x000f22000c1e1900 */
[----:B-----5:R-:W-:-:S03]  /*23e0*/  FFMA R2, R240, R167, R2 ;  /* 0x000000a7f0027223 */ /* 0x020fc60000000002 */
[----:B------:R-:W5:Y:S01]  /*23f0*/  LDG.E R240, desc[UR8][R244.64+0xa0000] ;  /* 0x0a000008f4f07981 */ /* 0x000f62000c1e1900 */
[----:B--2---:R-:W-:-:S03]  /*2400*/  FFMA R2, R252, R241, R2 ;  /* 0x000000f1fc027223 */ /* 0x004fc60000000002 */
[----:B------:R-:W2:Y:S04]  /*2410*/  LDG.E R241, desc[UR8][R244.64+0xa2000] ;  /* 0x0a200008f4f17981 */ /* 0x000ea8000c1e1900 */
[----:B------:R-:W2:Y:S01]  /*2420*/  LDL R169, [R1+0x3e8] ;  /* 0x0003e80001a97983 */ /* 0x000ea20000100800 */
[----:B---3--:R-:W-:-:S03]  /*2430*/  FFMA R2, R242, R251, R2 ;  /* 0x000000fbf2027223 */ /* 0x008fc60000000002 */
[----:B------:R-:W3:Y:S04]  /*2440*/  LDG.E R242, desc[UR8][R244.64+0xa4000] ;  /* 0x0a400008f4f27981 */ /* 0x000ee8000c1e1900 */
[----:B------:R-:W3:Y:S01]  /*2450*/  LDL R167, [R1+0x3ec] ;  /* 0x0003ec0001a77983 */ /* 0x000ee20000100800 */
[----:B------:R-:W-:-:S03]  /*2460*/  FFMA R2, R243, R250, R2 ;  /* 0x000000faf3027223 */ /* 0x000fc60000000002 */
[----:B------:R-:W3:Y:S01]  /*2470*/  LDG.E R243, desc[UR8][R244.64+0xa6000] ;  /* 0x0a600008f4f37981 */ /* 0x000ee2000c1e1900 */
[----:B------:R-:W-:-:S03]  /*2480*/  FFMA R2, R246, R179, R2 ;  /* 0x000000b3f6027223 */ /* 0x000fc60000000002 */
[----:B------:R-:W3:Y:S01]  /*2490*/  LDG.E R246, desc[UR8][R244.64+0xa8000] ;  /* 0x0a800008f4f67981 */ /* 0x000ee2000c1e1900 */
[----:B------:R-:W-:-:S03]  /*24a0*/  FFMA R2, R178, R247, R2 ;  /* 0x000000f7b2027223 */ /* 0x000fc60000000002 */
[----:B------:R-:W3:Y:S04]  /*24b0*/  LDG.E R247, desc[UR8][R244.64+0xaa000] ;  /* 0x0aa00008f4f77981 */ /* 0x000ee8000c1e1900 */
[----:B------:R-:W3:Y:S01]  /*24c0*/  LDL R252, [R1+0x3d0] ;  /* 0x0003d00001fc7983 */ /* 0x000ee20000100800 */
[----:B------:R-:W-:-:S03]  /*24d0*/  FFMA R2, R248, R171, R2 ;  /* 0x000000abf8027223 */ /* 0x000fc60000000002 */
[----:B------:R-:W3:Y:S04]  /*24e0*/  LDG.E R248, desc[UR8][R244.64+0xac000] ;  /* 0x0ac00008f4f87981 */ /* 0x000ee8000c1e1900 */
[----:B------:R-:W3:Y:S01]  /*24f0*/  LDL R251, [R1+0x3d4] ;  /* 0x0003d40001fb7983 */ /* 0x000ee20000100800 */
[----:B------:R-:W-:-:S03]  /*2500*/  FFMA R2, R249, R170, R2 ;  /* 0x000000aaf9027223 */ /* 0x000fc60000000002 */
[----:B------:R-:W3:Y:S04]  /*2510*/  LDG.E R249, desc[UR8][R244.64+0xae000] ;  /* 0x0ae00008f4f97981 */ /* 0x000ee8000c1e1900 */
[----:B------:R-:W3:Y:S04]  /*2520*/  LDL R250, [R1+0x3d8] ;  /* 0x0003d80001fa7983 */ /* 0x000ee80000100800 */
[----:B------:R-:W3:Y:S04]  /*2530*/  LDL R179, [R1+0x3dc] ;  /* 0x0003dc0001b37983 */ /* 0x000ee80000100800 */
        /* <DEDUP_REMOVED lines=62> */
[----:B------:R-:W4:Y:S04]  /*2920*/  LDL R169, [R1+0x398] ;  /* 0x0003980001a97983 */ /* 0x000f280000100800 */
[----:B------:R-:W2:Y:S01]  /*2930*/  LDG.E R241, desc[UR8][R244.64+0xd8000] ;  /* 0x0d800008f4f17981 */ /* 0x000ea2000c1e1900 */
        /* <DEDUP_REMOVED lines=25> */
[----:B------:R-:W2:Y:S01]  /*2ad0*/  LDG.E R241, desc[UR8][R244.64+0xea000] ;  /* 0x0ea00008f4f17981 */ /* 0x000ea2000c1e1900 */
[----:B---3--:R-:W-:-:S03]  /*2ae0*/  FFMA R2, R242, R251, R2 ;  /* 0x000000fbf2027223 */ /* 0x008fc60000000002 */
[----:B------:R-:W3:Y:S01]  /*2af0*/  LDG.E R242, desc[UR8][R244.64+0xec000] ;  /* 0x0ec00008f4f27981 */ /* 0x000ee2000c1e1900 */
        /* <DEDUP_REMOVED lines=87> */
[----:B------:R-:W3:Y:S01]  /*3070*/  LDG.E R247, desc[UR8][R244.64+0x128000] ;  /* 0x12800008f4f77981 */ /* 0x000ee2000c1e1900 */
[----:B------:R-:W-:-:S03]  /*3080*/  FFMA R2, R173, R248, R2 ;  /* 0x000000f8ad027223 */ /* 0x000fc60000000002 */
[----:B------:R-:W3:Y:S04]  /*3090*/  LDL R171, [R1+0x2e4] ;  /* 0x0002e40001ab7983 */ /* 0x000ee80000100800 */
[----:B------:R-:W3:Y:S01]  /*30a0*/  LDG.E R248, desc[UR8][R244.64+0x12a000] ;  /* 0x12a00008f4f87981 */ /* 0x000ee2000c1e1900 */
[----:B------:R-:W-:-:S03]  /*30b0*/  FFMA R2, R249, R172, R2 ;  /* 0x000000acf9027223 */ /* 0x000fc60000000002 */
[----:B------:R-:W3:Y:S04]  /*30c0*/  LDL R170, [R1+0x2e8] ;  /* 0x0002e80001aa7983 */ /* 0x000ee80000100800 */
[----:B------:R-:W3:Y:S04]  /*30d0*/  LDG.E R249, desc[UR8][R244.64+0x12c000] ;  /* 0x12c00008f4f97981 */ /* 0x000ee8000c1e1900 */
        /* <DEDUP_REMOVED lines=52> */
[----:B------:R-:W4:Y:S04]  /*3420*/  LDL R167, [R1+0x2b0] ;  /* 0x0002b00001a77983 */ /* 0x000f280000100800 */
        /* <DEDUP_REMOVED lines=22> */
[----:B------:R-:W3:Y:S01]  /*3590*/  LDL.LU R167, [R1+0x484] ;  /* 0x0004840001a77983 */ /* 0x000ee20000300800 */
[----:B------:R-:W-:-:S03]  /*35a0*/  FFMA R2, R178, R249, R2 ;  /* 0x000000f9b2027223 */ /* 0x000fc60000000002 */
[----:B------:R-:W3:Y:S04]  /*35b0*/  LDL R171, [R1+0x270] ;  /* 0x0002700001ab7983 */ /* 0x000ee80000100800 */
[----:B------:R-:W3:Y:S04]  /*35c0*/  LDG.E R248, desc[UR8][R244.64+0x160000] ;  /* 0x16000008f4f87981 */ /* 0x000ee8000c1e1900 */
        /* <DEDUP_REMOVED lines=17> */
[----:B------:R-:W3:Y:S01]  /*36e0*/  LDG.E R242, desc[UR8][R244.64+0x16a000] ;  /* 0x16a00008f4f27981 */ /* 0x000ee2000c1e1900 */
[----:B------:R-:W-:-:S03]  /*36f0*/  FFMA R2, R246, R173, R2 ;  /* 0x000000adf6027223 */ /* 0x000fc60000000002 */
[----:B------:R-:W3:Y:S01]  /*3700*/  LDG.E R243, desc[UR8][R244.64+0x16c000] ;  /* 0x16c00008f4f37981 */ /* 0x000ee2000c1e1900 */
[----:B------:R-:W-:-:S03]  /*3710*/  FFMA R2, R247, R172, R2 ;  /* 0x000000acf7027223 */ /* 0x000fc60000000002 */
[----:B------:R-:W3:Y:S04]  /*3720*/  LDG.E R246, desc[UR8][R244.64+0x16e000] ;  /* 0x16e00008f4f67981 */ /* 0x000ee8000c1e1900 */
        /* <DEDUP_REMOVED lines=14> */
[----:B------:R-:W2:Y:S01]  /*3810*/  LDL R3, [R1+0x260] ;  /* 0x0002600001037983 */ /* 0x000ea20000100800 */
[----:B-----5:R-:W-:-:S03]  /*3820*/  FFMA R2, R240, R168, R2 ;  /* 0x000000a8f0027223 */ /* 0x020fc60000000002 */
[----:B------:R-:W4:Y:S04]  /*3830*/  LDG.E R240, desc[UR8][R244.64+0x178000] ;  /* 0x17800008f4f07981 */ /* 0x000f28000c1e1900 */
[----:B------:R-:W5:Y:S04]  /*3840*/  LDL R169, [R1+0x238] ;  /* 0x0002380001a97983 */ /* 0x000f680000100800 */
[----:B------:R-:W5:Y:S01]  /*3850*/  LDL R168, [R1+0x23c] ;  /* 0x00023c0001a87983 */ /* 0x000f620000100800 */
[----:B--2---:R-:W-:-:S03]  /*3860*/  FFMA R2, R3, R241, R2 ;  /* 0x000000f103027223 */ /* 0x004fc60000000002 */
[----:B------:R-:W2:Y:S04]  /*3870*/  LDG.E R3, desc[UR8][R244.64+0x176000] ;  /* 0x17600008f4037981 */ /* 0x000ea8000c1e1900 */
[----:B------:R-:W5:Y:S01]  /*3880*/  LDG.E R241, desc[UR8][R244.64+0x17a000] ;  /* 0x17a00008f4f17981 */ /* 0x000f62000c1e1900 */
        /* <DEDUP_REMOVED lines=18> */
[----:B--2---:R-:W-:-:S03]  /*39b0*/  FFMA R2, R3, R176, R2 ;  /* 0x000000b003027223 */ /* 0x004fc60000000002 */
[----:B------:R-:W2:Y:S01]  /*39c0*/  LDG.E R3, desc[UR8][R244.64+0x188000] ;  /* 0x18800008f4037981 */ /* 0x000ea2000c1e1900 */
[----:B----4-:R-:W-:-:S03]  /*39d0*/  FFMA R2, R175, R240, R2 ;  /* 0x000000f0af027223 */ /* 0x010fc60000000002 */
[----:B------:R-:W4:Y:S01]  /*39e0*/  LDG.E R240, desc[UR8][R244.64+0x18a000] ;  /* 0x18a00008f4f07981 */ /* 0x000f22000c1e1900 */
[----:B-----5:R-:W-:-:S03]  /*39f0*/  FFMA R2, R241, R174, R2 ;  /* 0x000000aef1027223 */ /* 0x020fc60000000002 */
[----:B------:R-:W5:Y:S01]  /*3a00*/  LDG.E R241, desc[UR8][R244.64+0x18c000] ;  /* 0x18c00008f4f17981 */ /* 0x000f62000c1e1900 */
[----:B---3--:R-:W-:-:S03]  /*3a10*/  FFMA R2, R242, R173, R2 ;  /* 0x000000adf2027223 */ /* 0x008fc60000000002 */
[----:B------:R-:W3:Y:S04]  /*3a20*/  LDL R176, [R1+0x22c] ;  /* 0x00022c0001b07983 */ /* 0x000ee80000100800 */
[----:B------:R-:W3:Y:S01]  /*3a30*/  LDG.E R242, desc[UR8][R244.64+0x18e000] ;  /* 0x18e00008f4f27981 */ /* 0x000ee2000c1e1900 */
[----:B------:R-:W-:-:S03]  /*3a40*/  FFMA R2, R243, R172, R2 ;  /* 0x000000acf3027223 */ /* 0x000fc60000000002 */
[----:B------:R-:W3:Y:S01]  /*3a50*/  LDG.E R243, desc[UR8][R244.64+0x190000] ;  /* 0x19000008f4f37981 */ /* 0x000ee2000c1e1900 */
[----:B------:R-:W-:-:S03]  /*3a60*/  FFMA R2, R171, R246, R2 ;  /* 0x000000f6ab027223 */ /* 0x000fc60000000002 */
[----:B------:R-:W3:Y:S01]  /*3a70*/  LDL R175, [R1+0x214] ;  /* 0x0002140001af7983 */ /* 0x000ee20000100800 */
        /* <DEDUP_REMOVED lines=19> */
[----:B------:R-:W5:Y:S04]  /*3bb0*/  LDG.E R241, desc[UR8][R244.64+0x19e000] ;  /* 0x19e00008f4f17981 */ /* 0x000f68000c1e1900 */
[----:B------:R-:W5:Y:S01]  /*3bc0*/  LDL R250, [R1+0x1f0] ;  /* 0x0001f00001fa7983 */ /* 0x000f620000100800 */
[----:B---3--:R-:W-:-:S03]  /*3bd0*/  FFMA R2, R242, R176, R2 ;  /* 0x000000b0f2027223 */ /* 0x008fc60000000002 */
[----:B------:R-:W3:Y:S01]  /*3be0*/  LDG.E R242, desc[UR8][R244.64+0x1a0000] ;  /* 0x1a000008f4f27981 */ /* 0x000ee2000c1e1900 */
[----:B------:R-:W-:-:S03]  /*3bf0*/  FFMA R2, R251, R243, R2 ;  /* 0x000000f3fb027223 */ /* 0x000fc60000000002 */
[----:B------:R-:W3:Y:S04]  /*3c00*/  LDL R179, [R1+0x1f4] ;  /* 0x0001f40001b37983 */ /* 0x000ee80000100800 */
        /* <DEDUP_REMOVED lines=24> */
[----:B------:R-:W3:Y:S04]  /*3d90*/  LDL R250, [R1+0x1d4] ;  /* 0x0001d40001fa7983 */ /* 0x000ee80000100800 */
        /* <DEDUP_REMOVED lines=23> */
[----:B------:R-:W4:Y:S04]  /*3f10*/  LDL R251, [R1+0x1b0] ;  /* 0x0001b00001fb7983 */ /* 0x000f280000100800 */
[----:B------:R-:W5:Y:S04]  /*3f20*/  LDG.E R241, desc[UR8][R244.64+0x1c2000] ;  /* 0x1c200008f4f17981 */ /* 0x000f68000c1e1900 */
[----:B------:R-:W5:Y:S01]  /*3f30*/  LDL R175, [R1+0x1a8] ;  /* 0x0001a80001af7983 */ /* 0x000f620000100800 */
[----:B---3--:R-:W-:-:S03]  /*3f40*/  FFMA R2, R242, R250, R2 ;  /* 0x000000faf2027223 */ /* 0x008fc60000000002 */
[----:B------:R-:W5:Y:S01]  /*3f50*/  LDL R250, [R1+0x1b4] ;  /* 0x0001b40001fa7983 */ /* 0x000f620000100800 */
[----:B------:R-:W-:-:S03]  /*3f60*/  FFMA R2, R243, R173, R2 ;  /* 0x000000adf3027223 */ /* 0x000fc60000000002 */
[----:B------:R-:W3:Y:S01]  /*3f70*/  LDG.E R242, desc[UR8][R244.64+0x1c4000] ;  /* 0x1c400008f4f27981 */ /* 0x000ee2000c1e1900 */
[----:B------:R-:W-:-:S03]  /*3f80*/  FFMA R2, R246, R172, R2 ;  /* 0x000000acf6027223 */ /* 0x000fc60000000002 */
[----:B------:R-:W3:Y:S04]  /*3f90*/  LDG.E R243, desc[UR8][R244.64+0x1c6000] ;  /* 0x1c600008f4f37981 */ /* 0x000ee8000c1e1900 */
        /* <DEDUP_REMOVED lines=14> */
[----:B------:R-:W2:Y:S04]  /*4080*/  LDG.E R3, desc[UR8][R244.64+0x1d0000] ;  /* 0x1d000008f4037981 */ /* 0x000ea8000c1e1900 */
[----:B------:R-:W2:Y:S01]  /*4090*/  LDL R168, [R1+0x18c] ;  /* 0x00018c0001a87983 */ /* 0x000ea20000100800 */
[----:B----4-:R-:W-:-:S03]  /*40a0*/  FFMA R2, R251, R240, R2 ;  /* 0x000000f0fb027223 */ /* 0x010fc60000000002 */
[----:B------:R-:W2:Y:S04]  /*40b0*/  LDL R251, [R1+0x190] ;  /* 0x0001900001fb7983 */ /* 0x000ea80000100800 */
[----:B------:R-:W4:Y:S01]  /*40c0*/  LDG.E R240, desc[UR8][R244.64+0x1d2000] ;  /* 0x1d200008f4f07981 */ /* 0x000f22000c1e1900 */
[----:B-----5:R-:W-:-:S03]  /*40d0*/  FFMA R2, R241, R250, R2 ;  /* 0x000000faf1027223 */ /* 0x020fc60000000002 */
[----:B------:R-:W4:Y:S01]  /*40e0*/  LDL R250, [R1+0x194] ;  /* 0x0001940001fa7983 */ /* 0x000f220000100800 */
[----:B---3--:R-:W-:-:S03]  /*40f0*/  FFMA R2, R242, R179, R2 ;  /* 0x000000b3f2027223 */ /* 0x008fc60000000002 */
[----:B------:R-:W3:Y:S01]  /*4100*/  LDG.E R241, desc[UR8][R244.64+0x1d4000] ;  /* 0x1d400008f4f17981 */ /* 0x000ee2000c1e1900 */
[----:B------:R-:W-:-:S03]  /*4110*/  FFMA R2, R243, R178, R2 ;  /* 0x000000b2f3027223 */ /* 0x000fc60000000002 */
[----:B------:R-:W5:Y:S01]  /*4120*/  LDG.E R242, desc[UR8][R244.64+0x1d6000] ;  /* 0x1d600008f4f27981 */ /* 0x000f62000c1e1900 */
[----:B------:R-:W-:-:S03]  /*4130*/  FFMA R2, R177, R246, R2 ;  /* 0x000000f6b1027223 */ /* 0x000fc60000000002 */
[----:B------:R-:W5:Y:S01]  /*4140*/  LDG.E R243, desc[UR8][R244.64+0x1d8000] ;  /* 0x1d800008f4f37981 */ /* 0x000f62000c1e1900 */
[----:B------:R-:W-:-:S03]  /*4150*/  FFMA R2, R247, R176, R2 ;  /* 0x000000b0f7027223 */ /* 0x000fc60000000002 */
[----:B------:R-:W5:Y:S04]  /*4160*/  LDG.E R246, desc[UR8][R244.64+0x1da000] ;  /* 0x1da00008f4f67981 */ /* 0x000f68000c1e1900 */
[----:B------:R-:W5:Y:S01]  /*4170*/  LDG.E R247, desc[UR8][R244.64+0x1dc000] ;  /* 0x1dc00008f4f77981 */ /* 0x000f62000c1e1900 */
[----:B------:R-:W-:-:S03]  /*4180*/  FFMA R2, R248, R175, R2 ;  /* 0x000000aff8027223 */ /* 0x000fc60000000002 */
[----:B------:R-:W5:Y:S04]  /*4190*/  LDG.E R248, desc[UR8][R244.64+0x1de000] ;  /* 0x1de00008f4f87981 */ /* 0x000f68000c1e1900 */
[----:B------:R-:W5:Y:S01]  /*41a0*/  LDL R179, [R1+0x160] ;  /* 0x0001600001b37983 */ /* 0x000f620000100800 */
[----:B------:R-:W-:-:S03]  /*41b0*/  FFMA R2, R249, R174, R2 ;  /* 0x000000aef9027223 */ /* 0x000fc60000000002 */
[----:B------:R-:W5:Y:S04]  /*41c0*/  LDG.E R249, desc[UR8][R244.64+0x1e0000] ;  /* 0x1e000008f4f97981 */ /* 0x000f68000c1e1900 */
[----:B------:R-:W5:Y:S04]  /*41d0*/  LDL R178, [R1+0x164] ;  /* 0x0001640001b27983 */ /* 0x000f680000100800 */
[----:B------:R-:W5:Y:S04]  /*41e0*/  LDL R177, [R1+0x168] ;  /* 0x0001680001b17983 */ /* 0x000f680000100800 */
[----:B------:R-:W5:Y:S04]  /*41f0*/  LDL R176, [R1+0x16c] ;  /* 0x00016c0001b07983 */ /* 0x000f680000100800 */
[----:B------:R-:W5:Y:S04]  /*4200*/  LDL R175, [R1+0x150] ;  /* 0x0001500001af7983 */ /* 0x000f680000100800 */
[----:B------:R-:W5:Y:S01]  /*4210*/  LDL R174, [R1+0x154] ;  /* 0x0001540001ae7983 */ /* 0x000f620000100800 */
[----:B--2---:R-:W-:-:S03]  /*4220*/  FFMA R2, R251, R3, R2 ;  /* 0x00000003fb027223 */ /* 0x004fc60000000002 */
[----:B------:R-:W2:Y:S04]  /*4230*/  LDL R3, [R1+0x170] ;  /* 0x0001700001037983 */ /* 0x000ea80000100800 */
[----:B------:R-:W2:Y:S01]  /*4240*/  LDL R251, [R1+0x178] ;  /* 0x0001780001fb7983 */ /* 0x000ea20000100800 */
[----:B----4-:R-:W-:-:S03]  /*4250*/  FFMA R2, R240, R250, R2 ;  /* 0x000000faf0027223 */ /* 0x010fc60000000002 */
[----:B------:R-:W4:Y:S01]  /*4260*/  LDG.E R240, desc[UR8][R244.64+0x1e4000] ;  /* 0x1e400008f4f07981 */ /* 0x000f22000c1e1900 */
[----:B---3--:R-:W-:-:S03]  /*4270*/  FFMA R2, R241, R173, R2 ;  /* 0x000000adf1027223 */ /* 0x008fc60000000002 */
[----:B------:R-:W3:Y:S01]  /*4280*/  LDL R250, [R1+0x17c] ;  /* 0x00017c0001fa7983 */ /* 0x000ee20000100800 */
[----:B-----5:R-:W-:-:S03]  /*4290*/  FFMA R2, R242, R172, R2 ;  /* 0x000000acf2027223 */ /* 0x020fc60000000002 */
[----:B------:R-:W3:Y:S01]  /*42a0*/  LDG.E R241, desc[UR8][R244.64+0x1e6000] ;  /* 0x1e600008f4f17981 */ /* 0x000ee2000c1e1900 */
[----:B------:R-:W-:-:S03]  /*42b0*/  FFMA R2, R171, R243, R2 ;  /* 0x000000f3ab027223 */ /* 0x000fc60000000002 */
[----:B------:R-:W5:Y:S01]  /*42c0*/  LDG.E R242, desc[UR8][R244.64+0x1e8000] ;  /* 0x1e800008f4f27981 */ /* 0x000f62000c1e1900 */
[----:B------:R-:W-:-:S03]  /*42d0*/  FFMA R2, R246, R170, R2 ;  /* 0x000000aaf6027223 */ /* 0x000fc60000000002 */
[----:B------:R-:W5:Y:S01]  /*42e0*/  LDG.E R243, desc[UR8][R244.64+0x1ea000] ;  /* 0x1ea00008f4f37981 */ /* 0x000f62000c1e1900 */
[----:B------:R-:W-:-:S03]  /*42f0*/  FFMA R2, R247, R169, R2 ;  /* 0x000000a9f7027223 */ /* 0x000fc60000000002 */
[----:B------:R-:W5:Y:S01]  /*4300*/  LDG.E R246, desc[UR8][R244.64+0x1ec000] ;  /* 0x1ec00008f4f67981 */ /* 0x000f62000c1e1900 */
[----:B------:R-:W-:-:S03]  /*4310*/  FFMA R2, R248, R168, R2 ;  /* 0x000000a8f8027223 */ /* 0x000fc60000000002 */
[----:B------:R-:W5:Y:S04]  /*4320*/  LDG.E R247, desc[UR8][R244.64+0x1ee000] ;  /* 0x1ee00008f4f77981 */ /* 0x000f68000c1e1900 */
[----:B------:R-:W5:Y:S04]  /*4330*/  LDG.E R248, desc[UR8][R244.64+0x1f0000] ;  /* 0x1f000008f4f87981 */ /* 0x000f68000c1e1900 */
[----:B------:R-:W5:Y:S04]  /*4340*/  LDL R173, [R1+0x158] ;  /* 0x0001580001ad7983 */ /* 0x000f680000100800 */
[----:B------:R-:W5:Y:S04]  /*4350*/  LDL R172, [R1+0x15c] ;  /* 0x00015c0001ac7983 */ /* 0x000f680000100800 */
[----:B------:R-:W5:Y:S04]  /*4360*/  LDL R171, [R1+0x140] ;  /* 0x0001400001ab7983 */ /* 0x000f680000100800 */
[----:B------:R-:W5:Y:S04]  /*4370*/  LDL R170, [R1+0x144] ;  /* 0x0001440001aa7983 */ /* 0x000f680000100800 */
[----:B------:R-:W5:Y:S04]  /*4380*/  LDL R169, [R1+0x148] ;  /* 0x0001480001a97983 */ /* 0x000f680000100800 */
[----:B------:R-:W5:Y:S01]  /*4390*/  LDL R168, [R1+0x14c] ;  /* 0x00014c0001a87983 */ /* 0x000f620000100800 */
[----:B--2---:R-:W-:-:S03]  /*43a0*/  FFMA R2, R3, R249, R2 ;  /* 0x000000f903027223 */ /* 0x004fc60000000002 */
[----:B------:R-:W2:Y:S04]  /*43b0*/  LDG.E R3, desc[UR8][R244.64+0x1e2000] ;  /* 0x1e200008f4037981 */ /* 0x000ea8000c1e1900 */
[----:B------:R-:W5:Y:S01]  /*43c0*/  LDG.E R249, desc[UR8][R244.64+0x1f2000] ;  /* 0x1f200008f4f97981 */ /* 0x000f62000c1e1900 */
[----:B--2---:R-:W-:-:S03]  /*43d0*/  FFMA R2, R3, R252, R2 ;  /* 0x000000fc03027223 */ /* 0x004fc60000000002 */
[----:B------:R-:W2:Y:S01]  /*43e0*/  LDG.E R3, desc[UR8][R244.64+0x1f4000] ;  /* 0x1f400008f4037981 */ /* 0x000ea2000c1e1900 */
[----:B----4-:R-:W-:-:S03]  /*43f0*/  FFMA R2, R240, R251, R2 ;  /* 0x000000fbf0027223 */ /* 0x010fc60000000002 */
[----:B------:R-:W4:Y:S01]  /*4400*/  LDG.E R240, desc[UR8][R244.64+0x1f6000] ;  /* 0x1f600008f4f07981 */ /* 0x000f22000c1e1900 */
[----:B---3--:R-:W-:-:S03]  /*4410*/  FFMA R2, R241, R250, R2 ;  /* 0x000000faf1027223 */ /* 0x008fc60000000002 */
[----:B------:R-:W3:Y:S01]  /*4420*/  LDG.E R241, desc[UR8][R244.64+0x1f8000] ;  /* 0x1f800008f4f17981 */ /* 0x000ee2000c1e1900 */
[----:B-----5:R-:W-:-:S03]  /*4430*/  FFMA R2, R179, R242, R2 ;  /* 0x000000f2b3027223 */ /* 0x020fc60000000002 */
[----:B------:R-:W5:Y:S01]  /*4440*/  LDG.E R242, desc[UR8][R244.64+0x1fa000] ;  /* 0x1fa00008f4f27981 */ /* 0x000f62000c1e1900 */
[----:B------:R-:W-:-:S03]  /*4450*/  FFMA R2, R243, R178, R2 ;  /* 0x000000b2f3027223 */ /* 0x000fc60000000002 */
        /* <DEDUP_REMOVED lines=9> */
[----:B------:R-:W5:Y:S04]  /*44f0*/  LDL R252, [R1+0x110] ;  /* 0x0001100001fc7983 */ /* 0x000f680000100800 */
[----:B------:R-:W5:Y:S04]  /*4500*/  LDL R251, [R1+0x114] ;  /* 0x0001140001fb7983 */ /* 0x000f680000100800 */
[----:B------:R-:W5:Y:S04]  /*4510*/  LDL R250, [R1+0x118] ;  /* 0x0001180001fa7983 */ /* 0x000f680000100800 */
[----:B------:R-:W5:Y:S04]  /*4520*/  LDL R179, [R1+0x11c] ;  /* 0x00011c0001b37983 */ /* 0x000f680000100800 */
[----:B------:R-:W5:Y:S04]  /*4530*/  LDL R178, [R1+0x100] ;  /* 0x0001000001b27983 */ /* 0x000f680000100800 */
[----:B------:R-:W5:Y:S04]  /*4540*/  LDL R177, [R1+0x104] ;  /* 0x0001040001b17983 */ /* 0x000f680000100800 */
[----:B------:R-:W5:Y:S04]  /*4550*/  LDL R176, [R1+0x108] ;  /* 0x0001080001b07983 */ /* 0x000f680000100800 */
[----:B------:R-:W5:Y:S04]  /*4560*/  LDL R175, [R1+0x10c] ;  /* 0x00010c0001af7983 */ /* 0x000f680000100800 */
[----:B------:R-:W5:Y:S01]  /*4570*/  LDL R174, [R1+0xf0] ;  /* 0x0000f00001ae7983 */ /* 0x000f620000100800 */
[----:B--2---:R-:W-:-:S03]  /*4580*/  FFMA R2, R3, R173, R2 ;  /* 0x000000ad03027223 */ /* 0x004fc60000000002 */
[----:B------:R-:W2:Y:S01]  /*4590*/  LDL R3, [R1+0x138] ;  /* 0x0001380001037983 */ /* 0x000ea20000100800 */
[----:B----4-:R-:W-:-:S03]  /*45a0*/  FFMA R2, R240, R172, R2 ;  /* 0x000000acf0027223 */ /* 0x010fc60000000002 */
[----:B------:R-:W4:Y:S01]  /*45b0*/  LDL R240, [R1+0x134] ;  /* 0x0001340001f07983 */ /* 0x000f220000100800 */
[----:B---3--:R-:W-:-:S03]  /*45c0*/  FFMA R2, R171, R241, R2 ;  /* 0x000000f1ab027223 */ /* 0x008fc60000000002 */
[----:B------:R-:W3:Y:S01]  /*45d0*/  LDL R241, [R1+0x130] ;  /* 0x0001300001f17983 */ /* 0x000ee20000100800 */
[----:B-----5:R-:W-:-:S03]  /*45e0*/  FFMA R2, R242, R170, R2 ;  /* 0x000000aaf2027223 */ /* 0x020fc60000000002 */
[----:B------:R-:W5:Y:S01]  /*45f0*/  LDL R170, [R1+0x124] ;  /* 0x0001240001aa7983 */ /* 0x000f620000100800 */
[----:B------:R-:W-:-:S03]  /*4600*/  FFMA R2, R243, R169, R2 ;  /* 0x000000a9f3027223 */ /* 0x000fc60000000002 */
[----:B------:R-:W5:Y:S01]  /*4610*/  LDL R169, [R1+0x120] ;  /* 0x0001200001a97983 */ /* 0x000f620000100800 */
[----:B------:R-:W-:-:S03]  /*4620*/  FFMA R2, R246, R168, R2 ;  /* 0x000000a8f6027223 */ /* 0x000fc60000000002 */
[----:B------:R-:W5:Y:S04]  /*4630*/  LDL R168, [R1+0x13c] ;  /* 0x00013c0001a87983 */ /* 0x000f680000100800 */
[----:B------:R-:W5:Y:S04]  /*4640*/  LDL R173, [R1+0xf4] ;  /* 0x0000f40001ad7983 */ /* 0x000f680000100800 */
[----:B------:R-:W5:Y:S04]  /*4650*/  LDL R172, [R1+0xf8] ;  /* 0x0000f80001ac7983 */ /* 0x000f680000100800 */
[----:B------:R-:W5:Y:S04]  /*4660*/  LDL R171, [R1+0xfc] ;  /* 0x0000fc0001ab7983 */ /* 0x000f680000100800 */
[----:B------:R-:W5:Y:S04]  /*4670*/  LDG.E R242, desc[UR8][R244.64+0x20c000] ;  /* 0x20c00008f4f27981 */ /* 0x000f68000c1e1900 */
[----:B------:R-:W5:Y:S04]  /*4680*/  LDG.E R243, desc[UR8][R244.64+0x20e000] ;  /* 0x20e00008f4f37981 */ /* 0x000f68000c1e1900 */
[----:B------:R-:W5:Y:S01]  /*4690*/  LDG.E R246, desc[UR8][R244.64+0x210000] ;  /* 0x21000008f4f67981 */ /* 0x000f62000c1e1900 */
[----:B---3--:R-:W-:-:S03]  /*46a0*/  FFMA R2, R241, R247, R2 ;  /* 0x000000f7f1027223 */ /* 0x008fc60000000002 */
[----:B------:R-:W3:Y:S01]  /*46b0*/  LDG.E R241, desc[UR8][R244.64+0x20a000] ;  /* 0x20a00008f4f17981 */ /* 0x000ee2000c1e1900 */
[----:B----4-:R-:W-:-:S03]  /*46c0*/  FFMA R2, R248, R240, R2 ;  /* 0x000000f0f8027223 */ /* 0x010fc60000000002 */
[----:B------:R-:W4:Y:S01]  /*46d0*/  LDG.E R240, desc[UR8][R244.64+0x208000] ;  /* 0x20800008f4f07981 */ /* 0x000f22000c1e1900 */
[----:B--2---:R-:W-:-:S03]  /*46e0*/  FFMA R2, R249, R3, R2 ;  /* 0x00000003f9027223 */ /* 0x004fc60000000002 */
[----:B------:R-:W5:Y:S04]  /*46f0*/  LDG.E R3, desc[UR8][R244.64+0x206000] ;  /* 0x20600008f4037981 */ /* 0x000f68000c1e1900 */
[----:B------:R-:W2:Y:S04]  /*4700*/  LDG.E R247, desc[UR8][R244.64+0x212000] ;  /* 0x21200008f4f77981 */ /* 0x000ea8000c1e1900 */
[----:B------:R-:W2:Y:S04]  /*4710*/  LDG.E R248, desc[UR8][R244.64+0x214000] ;  /* 0x21400008f4f87981 */ /* 0x000ea8000c1e1900 */
[----:B------:R-:W2:Y:S01]  /*4720*/  LDG.E R249, desc[UR8][R244.64+0x216000] ;  /* 0x21600008f4f97981 */ /* 0x000ea2000c1e1900 */
[----:B-----5:R-:W-:-:S03]  /*4730*/  FFMA R2, R3, R168, R2 ;  /* 0x000000a803027223 */ /* 0x020fc60000000002 */
[----:B------:R-:W5:Y:S01]  /*4740*/  LDL.LU R168, [R1+0x480] ;  /* 0x0004800001a87983 */ /* 0x000f620000300800 */
[----:B----4-:R-:W-:-:S03]  /*4750*/  FFMA R2, R169, R240, R2 ;  /* 0x000000f0a9027223 */ /* 0x010fc60000000002 */
[----:B------:R-:W4:Y:S04]  /*4760*/  LDL R3, [R1+0x12c] ;  /* 0x00012c0001037983 */ /* 0x000f280000100800 */
[----:B------:R-:W5:Y:S04]  /*4770*/  LDL.LU R169, [R1+0x47c] ;  /* 0x00047c0001a97983 */ /* 0x000f680000300800 */
[----:B------:R-:W2:Y:S01]  /*4780*/  LDL R240, [R1+0x128] ;  /* 0x0001280001f07983 */ /* 0x000ea20000100800 */
[----:B---3--:R-:W-:-:S03]  /*4790*/  FFMA R2, R241, R170, R2 ;  /* 0x000000aaf1027223 */ /* 0x008fc60000000002 */
[----:B------:R-:W3:Y:S04]  /*47a0*/  LDG.E R241, desc[UR8][R244.64+0x21c000] ;  /* 0x21c00008f4f17981 */ /* 0x000ee8000c1e1900 */
[----:B------:R-:W5:Y:S01]  /*47b0*/  LDL.LU R170, [R1+0x478] ;  /* 0x0004780001aa7983 */ /* 0x000f620000300800 */
[----:B--2---:R-:W-:-:S03]  /*47c0*/  FFMA R2, R242, R240, R2 ;  /* 0x000000f0f2027223 */ /* 0x004fc60000000002 */
[----:B------:R-:W2:Y:S01]  /*47d0*/  LDG.E R240, desc[UR8][R244.64+0x21a000] ;  /* 0x21a00008f4f07981 */ /* 0x000ea2000c1e1900 */
[----:B----4-:R-:W-:-:S03]  /*47e0*/  FFMA R2, R243, R3, R2 ;  /* 0x00000003f3027223 */ /* 0x010fc60000000002 */
[----:B------:R-:W4:Y:S04]  /*47f0*/  LDG.E R3, desc[UR8][R244.64+0x218000] ;  /* 0x21800008f4037981 */ /* 0x000f28000c1e1900 */
        /* <DEDUP_REMOVED lines=13> */
[----:B------:R-:W5:Y:S01]  /*48d0*/  LDL R179, [R1+0xc8] ;  /* 0x0000c80001b37983 */ /* 0x000f620000100800 */
[----:B----4-:R-:W-:-:S03]  /*48e0*/  FFMA R2, R178, R3, R2 ;  /* 0x00000003b2027223 */ /* 0x010fc60000000002 */
[----:B------:R-:W4:Y:S01]  /*48f0*/  LDL R3, [R1+0xe0] ;  /* 0x0000e00001037983 */ /* 0x000f220000100800 */
[----:B--2---:R-:W-:-:S03]  /*4900*/  FFMA R2, R240, R177, R2 ;  /* 0x000000b1f0027223 */ /* 0x004fc60000000002 */
[----:B------:R-:W2:Y:S01]  /*4910*/  LDG.E R240, desc[UR8][R244.64+0x22c000] ;  /* 0x22c00008f4f07981 */ /* 0x000ea2000c1e1900 */
[----:B---3--:R-:W-:-:S03]  /*4920*/  FFMA R2, R241, R176, R2 ;  /* 0x000000b0f1027223 */ /* 0x008fc60000000002 */
[----:B------:R-:W3:Y:S01]  /*4930*/  LDG.E R241, desc[UR8][R244.64+0x22e000] ;  /* 0x22e00008f4f17981 */ /* 0x000ee2000c1e1900 */
[----:B-----5:R-:W-:-:S03]  /*4940*/  FFMA R2, R242, R175, R2 ;  /* 0x000000aff2027223 */ /* 0x020fc60000000002 */
[----:B------:R-:W5:Y:S01]  /*4950*/  LDL R178, [R1+0xcc] ;  /* 0x0000cc0001b27983 */ /* 0x000f620000100800 */
[----:B------:R-:W-:-:S03]  /*4960*/  FFMA R2, R174, R243, R2 ;  /* 0x000000f3ae027223 */ /* 0x000fc60000000002 */
[----:B------:R-:W5:Y:S01]  /*4970*/  LDL R177, [R1+0xb0] ;  /* 0x0000b00001b17983 */ /* 0x000f620000100800 */
[----:B------:R-:W-:-:S03]  /*4980*/  FFMA R2, R246, R173, R2 ;  /* 0x000000adf6027223 */ /* 0x000fc60000000002 */
[----:B------:R-:W3:Y:S01]  /*4990*/  LDL R173, [R1+0xec] ;  /* 0x0000ec0001ad7983 */ /* 0x000ee20000100800 */
[----:B------:R-:W-:-:S03]  /*49a0*/  FFMA R2, R247, R172, R2 ;  /* 0x000000acf7027223 */ /* 0x000fc60000000002 */
[----:B------:R-:W2:Y:S01]  /*49b0*/  LDL R172, [R1+0xe8] ;  /* 0x0000e80001ac7983 */ /* 0x000ea20000100800 */
[----:B------:R-:W-:-:S03]  /*49c0*/  FFMA R2, R248, R171, R2 ;  /* 0x000000abf8027223 */ /* 0x000fc60000000002 */
[----:B------:R-:W5:Y:S04]  /*49d0*/  LDL R171, [R1+0xe4] ;  /* 0x0000e40001ab7983 */ /* 0x000f680000100800 */
[----:B------:R-:W3:Y:S04]  /*49e0*/  LDL R176, [R1+0xb4] ;  /* 0x0000b40001b07983 */ /* 0x000ee80000100800 */
[----:B------:R-:W3:Y:S04]  /*49f0*/  LDL R175, [R1+0xb8] ;  /* 0x0000b80001af7983 */ /* 0x000ee80000100800 */
[----:B------:R-:W3:Y:S04]  /*4a00*/  LDL R174, [R1+0xbc] ;  /* 0x0000bc0001ae7983 */ /* 0x000ee80000100800 */
[----:B------:R-:W3:Y:S04]  /*4a10*/  LDG.E R242, desc[UR8][R244.64+0x230000] ;  /* 0x23000008f4f27981 */ /* 0x000ee8000c1e1900 */
[----:B------:R-:W3:Y:S04]  /*4a20*/  LDG.E R243, desc[UR8][R244.64+0x232000] ;  /* 0x23200008f4f37981 */ /* 0x000ee8000c1e1900 */
[----:B------:R-:W3:Y:S04]  /*4a30*/  LDG.E R246, desc[UR8][R244.64+0x234000] ;  /* 0x23400008f4f67981 */ /* 0x000ee8000c1e1900 */
[----:B------:R-:W3:Y:S04]  /*4a40*/  LDG.E R247, desc[UR8][R244.64+0x236000] ;  /* 0x23600008f4f77981 */ /* 0x000ee8000c1e1900 */
[----:B------:R-:W3:Y:S01]  /*4a50*/  LDG.E R248, desc[UR8][R244.64+0x238000] ;  /* 0x23800008f4f87981 */ /* 0x000ee2000c1e1900 */
[----:B----4-:R-:W-:-:S03]  /*4a60*/  FFMA R2, R3, R249, R2 ;  /* 0x000000f903027223 */ /* 0x010fc60000000002 */
[----:B------:R-:W5:Y:S04]  /*4a70*/  LDG.E R3, desc[UR8][R244.64+0x22a000] ;  /* 0x22a00008f4037981 */ /* 0x000f68000c1e1900 */
[----:B------:R-:W4:Y:S01]  /*4a80*/  LDG.E R249, desc[UR8][R244.64+0x23a000] ;  /* 0x23a00008f4f97981 */ /* 0x000f22000c1e1900 */
[----:B-----5:R-:W-:-:S03]  /*4a90*/  FFMA R2, R3, R171, R2 ;  /* 0x000000ab03027223 */ /* 0x020fc60000000002 */
[----:B------:R-:W5:Y:S01]  /*4aa0*/  LDL.LU R171, [R1+0x474] ;  /* 0x0004740001ab7983 */ /* 0x000f620000300800 */
[----:B--2---:R-:W-:-:S03]  /*4ab0*/  FFMA R2, R240, R172, R2 ;  /* 0x000000acf0027223 */ /* 0x004fc60000000002 */
[----:B------:R-:W2:Y:S01]  /*4ac0*/  LDL R3, [R1+0xd8] ;  /* 0x0000d80001037983 */ /* 0x000ea20000100800 */
[----:B---3--:R-:W-:-:S03]  /*4ad0*/  FFMA R2, R241, R173, R2 ;  /* 0x000000adf1027223 */ /* 0x008fc60000000002 */
[----:B------:R-:W3:Y:S04]  /*4ae0*/  LDL.LU R172, [R1+0x470] ;  /* 0x0004700001ac7983 */ /* 0x000ee80000300800 */
[----:B------:R-:W4:Y:S04]  /*4af0*/  LDL R240, [R1+0xd4] ;  /* 0x0000d40001f07983 */ /* 0x000f280000100800 */
[----:B------:R-:W3:Y:S04]  /*4b00*/  LDL.LU R173, [R1+0x46c] ;  /* 0x00046c0001ad7983 */ /* 0x000ee80000300800 */
[----:B------:R-:W5:Y:S02]  /*4b10*/  LDL R241, [R1+0xd0] ;  /* 0x0000d00001f17983 */ /* 0x000f640000100800 */
[----:B-----5:R-:W-:-:S02]  /*4b20*/  FFMA R2, R241, R242, R2 ;  /* 0x000000f2f1027223 */ /* 0x020fc40000000002 */
[----:B------:R-:W5:Y:S02]  /*4b30*/  LDG.E R241, desc[UR8][R244.64+0x240000] ;  /* 0x24000008f4f17981 */ /* 0x000f64000c1e1900 */
[----:B----4-:R-:W-:Y:S02]  /*4b40*/  FFMA R2, R243, R240, R2 ;  /* 0x000000f0f3027223 */ /* 0x010fe40000000002 */
[----:B------:R-:W4:Y:S02]  /*4b50*/  LDG.E R240, desc[UR8][R244.64+0x23e000] ;  /* 0x23e00008f4f07981 */ /* 0x000f24000c1e1900 */
[----:B--2---:R-:W-:Y:S02]  /*4b60*/  FFMA R2, R246, R3, R2 ;  /* 0x00000003f6027223 */ /* 0x004fe40000000002 */
[----:B------:R-:W2:Y:S02]  /*4b70*/  LDG.E R3, desc[UR8][R244.64+0x23c000] ;  /* 0x23c00008f4037981 */ /* 0x000ea4000c1e1900 */
[----:B------:R-:W-:-:S02]  /*4b80*/  FFMA R2, R247, R252, R2 ;  /* 0x000000fcf7027223 */ /* 0x000fc40000000002 */
[----:B------:R-:W3:Y:S02]  /*4b90*/  LDG.E R242, desc[UR8][R244.64+0x242000] ;  /* 0x24200008f4f27981 */ /* 0x000ee4000c1e1900 */
[----:B------:R-:W-:Y:S02]  /*4ba0*/  FFMA R2, R251, R248, R2 ;  /* 0x000000f8fb027223 */ /* 0x000fe40000000002 */
[----:B------:R-:W3:Y:S02]  /*4bb0*/  LDG.E R243, desc[UR8][R244.64+0x244000] ;  /* 0x24400008f4f37981 */ /* 0x000ee4000c1e1900 */
[----:B------:R-:W-:Y:S02]  /*4bc0*/  FFMA R2, R249, R250, R2 ;  /* 0x000000faf9027223 */ /* 0x000fe40000000002 */
[----:B------:R-:W3:Y:S04]  /*4bd0*/  LDG.E R246, desc[UR8][R244.64+0x246000] ;  /* 0x24600008f4f67981 */ /* 0x000ee8000c1e1900 */
[----:B------:R-:W3:Y:S04]  /*4be0*/  LDG.E R247, desc[UR8][R244.64+0x248000] ;  /* 0x24800008f4f77981 */ /* 0x000ee8000c1e1900 */
[----:B------:R-:W3:Y:S04]  /*4bf0*/  LDG.E R248, desc[UR8][R244.64+0x24a000] ;  /* 0x24a00008f4f87981 */ /* 0x000ee8000c1e1900 */
[----:B------:R-:W3:Y:S04]  /*4c00*/  LDG.E R249, desc[UR8][R244.64+0x24c000] ;  /* 0x24c00008f4f97981 */ /* 0x000ee8000c1e1900 */
[----:B------:R-:W3:Y:S04]  /*4c10*/  LDL R251, [R1+0x98] ;  /* 0x0000980001fb7983 */ /* 0x000ee80000100800 */
[----:B------:R-:W3:Y:S04]  /*4c20*/  LDL R250, [R1+0x9c] ;  /* 0x00009c0001fa7983 */ /* 0x000ee80000100800 */
[----:B------:R-:W3:Y:S01]  /*4c30*/  LDL R252, [R1+0x80] ;  /* 0x0000800001fc7983 */ /* 0x000ee20000100800 */
[----:B--2---:R-:W-:-:S03]  /*4c40*/  FFMA R2, R3, R179, R2 ;  /* 0x000000b303027223 */ /* 0x004fc60000000002 */
[----:B------:R-:W2:Y:S01]  /*4c50*/  LDL R3, [R1+0xa8] ;  /* 0x0000a80001037983 */ /* 0x000ea20000100800 */
[----:B----4-:R-:W-:-:S03]  /*4c60*/  FFMA R2, R240, R178, R2 ;  /* 0x000000b2f0027223 */ /* 0x010fc60000000002 */
[----:B------:R-:W4:Y:S01]  /*4c70*/  LDL R240, [R1+0xa4] ;  /* 0x0000a40001f07983 */ /* 0x000f220000100800 */
[----:B-----5:R-:W-:-:S03]  /*4c80*/  FFMA R2, R177, R241, R2 ;  /* 0x000000f1b1027223 */ /* 0x020fc60000000002 */
[----:B------:R-:W5:Y:S01]  /*4c90*/  LDL R241, [R1+0xa0] ;  /* 0x0000a00001f17983 */ /* 0x000f620000100800 */
[----:B---3--:R-:W-:-:S03]  /*4ca0*/  FFMA R2, R242, R176, R2 ;  /* 0x000000b0f2027223 */ /* 0x008fc60000000002 */
[----:B------:R-:W3:Y:S01]  /*4cb0*/  LDL R179, [R1+0xac] ;  /* 0x0000ac0001b37983 */ /* 0x000ee20000100800 */
[----:B------:R-:W-:-:S03]  /*4cc0*/  FFMA R2, R243, R175, R2 ;  /* 0x000000aff3027223 */ /* 0x000fc60000000002 */
[----:B------:R-:W3:Y:S01]  /*4cd0*/  LDG.E R242, desc[UR8][R244.64+0x254000] ;  /* 0x25400008f4f27981 */ /* 0x000ee2000c1e1900 */
[----:B------:R-:W-:-:S03]  /*4ce0*/  FFMA R2, R246, R174, R2 ;  /* 0x000000aef6027223 */ /* 0x000fc60000000002 */
[----:B------:R-:W3:Y:S04]  /*4cf0*/  LDL R174, [R1+0x90] ;  /* 0x0000900001ae7983 */ /* 0x000ee80000100800 */
[----:B------:R-:W3:Y:S04]  /*4d00*/  LDG.E R243, desc[UR8][R244.64+0x256000] ;  /* 0x25600008f4f37981 */ /* 0x000ee8000c1e1900 */
[----:B------:R-:W3:Y:S04]  /*4d10*/  LDG.E R246, desc[UR8][R244.64+0x258000] ;  /* 0x25800008f4f67981 */ /* 0x000ee8000c1e1900 */
[----:B------:R-:W3:Y:S04]  /*4d20*/  LDL R178, [R1+0x84] ;  /* 0x0000840001b27983 */ /* 0x000ee80000100800 */
[----:B------:R-:W3:Y:S04]  /*4d30*/  LDL R177, [R1+0x88] ;  /* 0x0000880001b17983 */ /* 0x000ee80000100800 */
[----:B------:R-:W3:Y:S04]  /*4d40*/  LDL R175, [R1+0x8c] ;  /* 0x00008c0001af7983 */ /* 0x000ee80000100800 */
[----:B------:R-:W3:Y:S01]  /*4d50*/  LDL R176, [R1+0x7c] ;  /* 0x00007c0001b07983 */ /* 0x000ee20000100800 */
[----:B-----5:R-:W-:-:S03]  /*4d60*/  FFMA R2, R241, R247, R2 ;  /* 0x000000f7f1027223 */ /* 0x020fc60000000002 */
[----:B------:R-:W5:Y:S01]  /*4d70*/  LDG.E R241, desc[UR8][R244.64+0x252000] ;  /* 0x25200008f4f17981 */ /* 0x000f62000c1e1900 */
[----:B----4-:R-:W-:-:S03]  /*4d80*/  FFMA R2, R248, R240, R2 ;  /* 0x000000f0f8027223 */ /* 0x010fc60000000002 */
[----:B------:R-:W4:Y:S01]  /*4d90*/  LDG.E R240, desc[UR8][R244.64+0x250000] ;  /* 0x25000008f4f07981 */ /* 0x000f22000c1e1900 */
[----:B--2---:R-:W-:-:S03]  /*4da0*/  FFMA R2, R249, R3, R2 ;  /* 0x00000003f9027223 */ /* 0x004fc60000000002 */
[----:B------:R-:W3:Y:S04]  /*4db0*/  LDG.E R3, desc[UR8][R244.64+0x24e000] ;  /* 0x24e00008f4037981 */ /* 0x000ee8000c1e1900 */
[----:B------:R-:W2:Y:S04]  /*4dc0*/  LDG.E R247, desc[UR8][R244.64+0x25a000] ;  /* 0x25a00008f4f77981 */ /* 0x000ea8000c1e1900 */
[----:B------:R-:W2:Y:S04]  /*4dd0*/  LDG.E R248, desc[UR8][R244.64+0x25c000] ;  /* 0x25c00008f4f87981 */ /* 0x000ea8000c1e1900 */
[----:B------:R-:W2:Y:S01]  /*4de0*/  LDG.E R249, desc[UR8][R244.64+0x25e000] ;  /* 0x25e00008f4f97981 */ /* 0x000ea2000c1e1900 */
[----:B---3--:R-:W-:-:S03]  /*4df0*/  FFMA R2, R3, R179, R2 ;  /* 0x000000b303027223 */ /* 0x008fc60000000002 */
[----:B------:R-:W5:Y:S01]  /*4e00*/  LDL R3, [R1+0x94] ;  /* 0x0000940001037983 */ /* 0x000f620000100800 */
[----:B----4-:R-:W-:-:S03]  /*4e10*/  FFMA R2, R174, R240, R2 ;  /* 0x000000f0ae027223 */ /* 0x010fc60000000002 */
[----:B------:R-:W3:Y:S04]  /*4e20*/  LDL R179, [R1+0x78] ;  /* 0x0000780001b37983 */ /* 0x000ee80000100800 */
[----:B------:R-:W4:Y:S04]  /*4e30*/  LDL.LU R174, [R1+0x468] ;  /* 0x0004680001ae7983 */ /* 0x000f280000300800 */
[----:B------:R-:W3:Y:S01]  /*4e40*/  LDG.E R240, desc[UR8][R244.64+0x262000] ;  /* 0x26200008f4f07981 */ /* 0x000ee2000c1e1900 */
[----:B-----5:R-:W-:-:S03]  /*4e50*/  FFMA R2, R241, R3, R2 ;  /* 0x00000003f1027223 */ /* 0x020fc60000000002 */
[----:B------:R-:W5:Y:S01]  /*4e60*/  LDG.E R3, desc[UR8][R244.64+0x260000] ;  /* 0x26000008f4037981 */ /* 0x000f62000c1e1900 */
[----:B------:R-:W-:-:S03]  /*4e70*/  FFMA R2, R242, R251, R2 ;  /* 0x000000fbf2027223 */ /* 0x000fc60000000002 */
[----:B------:R-:W5:Y:S01]  /*4e80*/  LDL R251, [R1+0x70] ;  /* 0x0000700001fb7983 */ /* 0x000f620000100800 */
[----:B------:R-:W-:-:S03]  /*4e90*/  FFMA R2, R243, R250, R2 ;  /* 0x000000faf3027223 */ /* 0x000fc60000000002 */
[----:B------:R-:W3:Y:S04]  /*4ea0*/  LDL R250, [R1+0x74] ;  /* 0x0000740001fa7983 */ /* 0x000ee80000100800 */
[----:B------:R-:W4:Y:S04]  /*4eb0*/  LDG.E R241, desc[UR8][R244.64+0x264000] ;  /* 0x26400008f4f17981 */ /* 0x000f28000c1e1900 */
[----:B------:R-:W4:Y:S01]  /*4ec0*/  LDG.E R242, desc[UR8][R244.64+0x266000] ;  /* 0x26600008f4f27981 */ /* 0x000f22000c1e1900 */
[----:B------:R-:W-:-:S03]  /*4ed0*/  FFMA R2, R252, R246, R2 ;  /* 0x000000f6fc027223 */ /* 0x000fc60000000002 */
[----:B------:R-:W4:Y:S01]  /*4ee0*/  LDG.E R243, desc[UR8][R244.64+0x268000] ;  /* 0x26800008f4f37981 */ /* 0x000f22000c1e1900 */
[----:B--2---:R-:W-:-:S03]  /*4ef0*/  FFMA R2, R247, R178, R2 ;  /* 0x000000b2f7027223 */ /* 0x004fc60000000002 */
[----:B------:R-:W2:Y:S01]  /*4f00*/  LDG.E R246, desc[UR8][R244.64+0x26a000] ;  /* 0x26a00008f4f67981 */ /* 0x000ea2000c1e1900 */
[----:B------:R-:W-:-:S03]  /*4f10*/  FFMA R2, R248, R177, R2 ;  /* 0x000000b1f8027223 */ /* 0x000fc60000000002 */
[----:B------:R-:W2:Y:S01]  /*4f20*/  LDG.E R247, desc[UR8][R244.64+0x26c000] ;  /* 0x26c00008f4f77981 */ /* 0x000ea2000c1e1900 */
[----:B------:R-:W-:-:S03]  /*4f30*/  FFMA R2, R249, R175, R2 ;  /* 0x000000aff9027223 */ /* 0x000fc60000000002 */
[----:B------:R-:W2:Y:S04]  /*4f40*/  LDL R175, [R1+0x60] ;  /* 0x0000600001af7983 */ /* 0x000ea80000100800 */
[----:B------:R-:W2:Y:S04]  /*4f50*/  LDG.E R248, desc[UR8][R244.64+0x26e000] ;  /* 0x26e00008f4f87981 */ /* 0x000ea8000c1e1900 */
[----:B------:R-:W2:Y:S04]  /*4f60*/  LDG.E R249, desc[UR8][R244.64+0x270000] ;  /* 0x27000008f4f97981 */ /* 0x000ea8000c1e1900 */
[----:B------:R-:W2:Y:S04]  /*4f70*/  LDL R252, [R1+0x58] ;  /* 0x0000580001fc7983 */ /* 0x000ea80000100800 */
[----:B------:R-:W2:Y:S04]  /*4f80*/  LDL R178, [R1+0x48] ;  /* 0x0000480001b27983 */ /* 0x000ea80000100800 */
[----:B------:R-:W2:Y:S01]  /*4f90*/  LDL R177, [R1+0x4c] ;  /* 0x00004c0001b17983 */ /* 0x000ea20000100800 */
[----:B-----5:R-:W-:-:S03]  /*4fa0*/  FFMA R2, R251, R3, R2 ;  /* 0x00000003fb027223 */ /* 0x020fc60000000002 */
[----:B------:R-:W5:Y:S01]  /*4fb0*/  LDL R3, [R1+0x50] ;  /* 0x0000500001037983 */ /* 0x000f620000100800 */
[----:B---3--:R-:W-:-:S03]  /*4fc0*/  FFMA R2, R240, R250, R2 ;  /* 0x000000faf0027223 */ /* 0x008fc60000000002 */
[----:B------:R-:W3:Y:S01]  /*4fd0*/  LDL R240, [R1+0x6c] ;  /* 0x00006c0001f07983 */ /* 0x000ee20000100800 */
[----:B----4-:R-:W-:-:S03]  /*4fe0*/  FFMA R2, R241, R179, R2 ;  /* 0x000000b3f1027223 */ /* 0x010fc60000000002 */
[----:B------:R-:W4:Y:S01]  /*4ff0*/  LDL R241, [R1+0x68] ;  /* 0x0000680001f17983 */ /* 0x000f220000100800 */
[----:B------:R-:W-:-:S03]  /*5000*/  FFMA R2, R242, R176, R2 ;  /* 0x000000b0f2027223 */ /* 0x000fc60000000002 */
[----:B------:R-:W5:Y:S04]  /*5010*/  LDL R242, [R1+0x64] ;  /* 0x0000640001f27983 */ /* 0x000f680000100800 */
[----:B------:R-:W3:Y:S04]  /*5020*/  LDL R176, [R1+0x54] ;  /* 0x0000540001b07983 */ /* 0x000ee80000100800 */
[----:B------:R-:W3:Y:S04]  /*5030*/  LDL R251, [R1+0x5c] ;  /* 0x00005c0001fb7983 */ /* 0x000ee80000100800 */
[----:B------:R-:W3:Y:S01]  /*5040*/  LDL R250, [R1+0x40] ;  /* 0x0000400001fa7983 */ /* 0x000ee20000100800 */
[----:B--2---:R-:W-:-:S03]  /*5050*/  FFMA R2, R175, R243, R2 ;  /* 0x000000f3af027223 */ /* 0x004fc60000000002 */
[----:B------:R-:W2:Y:S04]  /*5060*/  LDL R179, [R1+0x44] ;  /* 0x0000440001b37983 */ /* 0x000ea80000100800 */
[----:B------:R-:W2:Y:S04]  /*5070*/  LDG.E R243, desc[UR8][R244.64+0x27a000] ;  /* 0x27a00008f4f37981 */ /* 0x000ea8000c1e1900 */
[----:B------:R-:W2:Y:S01]  /*5080*/  LDL.LU R175, [R1+0x464] ;  /* 0x0004640001af7983 */ /* 0x000ea20000300800 */
[----:B-----5:R-:W-:-:S03]  /*5090*/  FFMA R2, R246, R242, R2 ;  /* 0x000000f2f6027223 */ /* 0x020fc60000000002 */
[----:B------:R-:W5:Y:S01]  /*50a0*/  LDG.E R242, desc[UR8][R244.64+0x278000] ;  /* 0x27800008f4f27981 */ /* 0x000f62000c1e1900 */
[----:B----4-:R-:W-:-:S03]  /*50b0*/  FFMA R2, R247, R241, R2 ;  /* 0x000000f1f7027223 */ /* 0x010fc60000000002 */
[----:B------:R-:W4:Y:S01]  /*50c0*/  LDG.E R241, desc[UR8][R244.64+0x276000] ;  /* 0x27600008f4f17981 */ /* 0x000f22000c1e1900 */
[----:B---3--:R-:W-:-:S03]  /*50d0*/  FFMA R2, R248, R240, R2 ;  /* 0x000000f0f8027223 */ /* 0x008fc60000000002 */
[----:B------:R-:W3:Y:S01]  /*50e0*/  LDG.E R240, desc[UR8][R244.64+0x274000] ;  /* 0x27400008f4f07981 */ /* 0x000ee2000c1e1900 */
[----:B------:R-:W-:-:S03]  /*50f0*/  FFMA R2, R3, R249, R2 ;  /* 0x000000f903027223 */ /* 0x000fc60000000002 */
[----:B------:R-:W2:Y:S04]  /*5100*/  LDG.E R3, desc[UR8][R244.64+0x272000] ;  /* 0x27200008f4037981 */ /* 0x000ea8000c1e1900 */
[----:B------:R-:W5:Y:S04]  /*5110*/  LDG.E R246, desc[UR8][R244.64+0x27c000] ;  /* 0x27c00008f4f67981 */ /* 0x000f68000c1e1900 */
[----:B------:R-:W5:Y:S04]  /*5120*/  LDG.E R247, desc[UR8][R244.64+0x27e000] ;  /* 0x27e00008f4f77981 */ /* 0x000f68000c1e1900 */
[----:B------:R-:W5:Y:S04]  /*5130*/  LDG.E R248, desc[UR8][R244.64+0x280000] ;  /* 0x28000008f4f87981 */ /* 0x000f68000c1e1900 */
[----:B------:R-:W5:Y:S01]  /*5140*/  LDG.E R249, desc[UR8][R244.64+0x282000] ;  /* 0x28200008f4f97981 */ /* 0x000f62000c1e1900 */
[----:B--2---:R-:W-:-:S03]  /*5150*/  FFMA R2, R3, R176, R2 ;  /* 0x000000b003027223 */ /* 0x004fc60000000002 */
[----:B------:R-:W2:Y:S01]  /*5160*/  LDL.LU R176, [R1+0x460] ;  /* 0x0004600001b07983 */ /* 0x000ea20000300800 */
[----:B---3--:R-:W-:-:S03]  /*5170*/  FFMA R2, R240, R252, R2 ;  /* 0x000000fcf0027223 */ /* 0x008fc60000000002 */
[----:B------:R-:W3:Y:S04]  /*5180*/  LDL R240, [R1+0x30] ;  /* 0x0000300001f07983 */ /* 0x000ee80000100800 */
[----:B------:R-:W2:Y:S01]  /*5190*/  LDL R3, [R1+0x34] ;  /* 0x0000340001037983 */ /* 0x000ea20000100800 */
[----:B----4-:R-:W-:-:S03]  /*51a0*/  FFMA R2, R241, R251, R2 ;  /* 0x000000fbf1027223 */ /* 0x010fc60000000002 */
[----:B------:R-:W4:Y:S01]  /*51b0*/  LDG.E R241, desc[UR8][R244.64+0x288000] ;  /* 0x28800008f4f17981 */ /* 0x000f22000c1e1900 */
[----:B-----5:R-:W-:-:S03]  /*51c0*/  FFMA R2, R250, R242, R2 ;  /* 0x000000f2fa027223 */ /* 0x020fc60000000002 */
[----:B------:R-:W5:Y:S01]  /*51d0*/  LDL R252, [R1+0x24] ;  /* 0x0000240001fc7983 */ /* 0x000f620000100800 */
[----:B------:R-:W-:-:S03]  /*51e0*/  FFMA R2, R243, R179, R2 ;  /* 0x000000b3f3027223 */ /* 0x000fc60000000002 */
[----:B------:R-:W4:Y:S01]  /*51f0*/  LDL R179, [R1+0x3c] ;  /* 0x00003c0001b37983 */ /* 0x000f220000100800 */
[----:B------:R-:W-:-:S03]  /*5200*/  FFMA R2, R246, R178, R2 ;  /* 0x000000b2f6027223 */ /* 0x000fc60000000002 */
[----:B------:R-:W5:Y:S01]  /*5210*/  LDL R178, [R1+0x20] ;  /* 0x0000200001b27983 */ /* 0x000f620000100800 */
[----:B------:R-:W-:-:S03]  /*5220*/  FFMA R2, R247, R177, R2 ;  /* 0x000000b1f7027223 */ /* 0x000fc60000000002 */
[----:B------:R-:W4:Y:S04]  /*5230*/  LDL R177, [R1+0x38] ;  /* 0x0000380001b17983 */ /* 0x000f280000100800 */
[----:B------:R-:W5:Y:S04]  /*5240*/  LDG.E R242, desc[UR8][R244.64+0x28a000] ;  /* 0x28a00008f4f27981 */ /* 0x000f68000c1e1900 */
[----:B------:R-:W5:Y:S04]  /*5250*/  LDL R251, [R1+0x28] ;  /* 0x0000280001fb7983 */ /* 0x000f680000100800 */
[----:B------:R-:W5:Y:S04]  /*5260*/  LDG.E R243, desc[UR8][R244.64+0x28c000] ;  /* 0x28c00008f4f37981 */ /* 0x000f68000c1e1900 */
[----:B------:R-:W5:Y:S04]  /*5270*/  LDL R250, [R1+0x2c] ;  /* 0x00002c0001fa7983 */ /* 0x000f680000100800 */
[----:B------:R-:W5:Y:S04]  /*5280*/  LDG.E R246, desc[UR8][R244.64+0x28e000] ;  /* 0x28e00008f4f67981 */ /* 0x000f68000c1e1900 */
[----:B------:R-:W5:Y:S01]  /*5290*/  LDG.E R247, desc[UR8][R244.64+0x290000] ;  /* 0x29000008f4f77981 */ /* 0x000f62000c1e1900 */
[----:B---3--:R-:W-:-:S03]  /*52a0*/  FFMA R2, R240, R248, R2 ;  /* 0x000000f8f0027223 */ /* 0x008fc60000000002 */
[----:B------:R-:W3:Y:S01]  /*52b0*/  LDG.E R240, desc[UR8][R244.64+0x286000] ;  /* 0x28600008f4f07981 */ /* 0x000ee2000c1e1900 */
[----:B--2---:R-:W-:-:S03]  /*52c0*/  FFMA R2, R249, R3, R2 ;  /* 0x00000003f9027223 */ /* 0x004fc60000000002 */
[----:B------:R-:W4:Y:S04]  /*52d0*/  LDG.E R3, desc[UR8][R244.64+0x284000] ;  /* 0x28400008f4037981 */ /* 0x000f28000c1e1900 */
[----:B------:R-:W2:Y:S04]  /*52e0*/  LDG.E R248, desc[UR8][R244.64+0x292000] ;  /* 0x29200008f4f87981 */ /* 0x000ea8000c1e1900 */
[----:B------:R-:W2:Y:S01]  /*52f0*/  LDG.E R249, desc[UR8][R244.64+0x294000] ;  /* 0x29400008f4f97981 */ /* 0x000ea2000c1e1900 */
[----:B----4-:R-:W-:-:S03]  /*5300*/  FFMA R2, R3, R177, R2 ;  /* 0x000000b103027223 */ /* 0x010fc60000000002 */
[----:B------:R-:W4:Y:S01]  /*5310*/  LDL.LU R177, [R1+0x45c] ;  /* 0x00045c0001b17983 */ /* 0x000f220000300800 */
[----:B---3--:R-:W-:-:S03]  /*5320*/  FFMA R2, R240, R179, R2 ;  /* 0x000000b3f0027223 */ /* 0x008fc60000000002 */
[----:B------:R-:W3:Y:S01]  /*5330*/  LDL R3, [R1+0x18] ;  /* 0x0000180001037983 */ /* 0x000ee20000100800 */
[----:B-----5:R-:W-:-:S03]  /*5340*/  FFMA R2, R178, R241, R2 ;  /* 0x000000f1b2027223 */ /* 0x020fc60000000002 */
[----:B------:R-:W2:Y:S04]  /*5350*/  LDL R240, [R1+0x14] ;  /* 0x0000140001f07983 */ /* 0x000ea80000100800 */
[----:B------:R-:W5:Y:S04]  /*5360*/  LDL R179, [R1+0x1c] ;  /* 0x00001c0001b37983 */ /* 0x000f680000100800 */
[----:B------:R-:W4:Y:S04]  /*5370*/  LDL.LU R178, [R1+0x458] ;  /* 0x0004580001b27983 */ /* 0x000f280000300800 */
[----:B------:R-:W3:Y:S01]  /*5380*/  LDL R241, [R1+0x10] ;  /* 0x0000100001f17983 */ /* 0x000ee20000100800 */
[----:B------:R-:W-:-:S03]  /*5390*/  FFMA R2, R242, R252, R2 ;  /* 0x000000fcf2027223 */ /* 0x000fc60000000002 */
[----:B------:R-:W4:Y:S01]  /*53a0*/  LDL R252, [R1+0x4] ;  /* 0x0000040001fc7983 */ /* 0x000f220000100800 */
[----:B------:R-:W-:-:S03]  /*53b0*/  FFMA R2, R243, R251, R2 ;  /* 0x000000fbf3027223 */ /* 0x000fc60000000002 */
[----:B------:R-:W4:Y:S01]  /*53c0*/  LDL R251, [R1+0x8] ;  /* 0x0000080001fb7983 */ /* 0x000f220000100800 */
[----:B------:R-:W-:-:S03]  /*53d0*/  FFMA R2, R246, R250, R2 ;  /* 0x000000faf6027223 */ /* 0x000fc60000000002 */
[----:B------:R-:W4:Y:S04]  /*53e0*/  LDL R250, [R1+0xc] ;  /* 0x00000c0001fa7983 */ /* 0x000f280000100800 */
[----:B------:R-:W4:Y:S04]  /*53f0*/  LDG.E R242, desc[UR8][R244.64+0x29c000] ;  /* 0x29c00008f4f27981 */ /* 0x000f28000c1e1900 */
[----:B------:R-:W4:Y:S04]  /*5400*/  LDG.E R243, desc[UR8][R244.64+0x29e000] ;  /* 0x29e00008f4f37981 */ /* 0x000f28000c1e1900 */
[----:B------:R-:W4:Y:S01]  /*5410*/  LDG.E R246, desc[UR8][R244.64+0x2a0000] ;  /* 0x2a000008f4f67981 */ /* 0x000f22000c1e1900 */
[----:B---3--:R-:W-:-:S03]  /*5420*/  FFMA R2, R241, R247, R2 ;  /* 0x000000f7f1027223 */ /* 0x008fc60000000002 */
[----:B------:R-:W4:Y:S01]  /*5430*/  LDG.E R241, desc[UR8][R244.64+0x29a000] ;  /* 0x29a00008f4f17981 */ /* 0x000f22000c1e1900 */
[----:B--2---:R-:W-:-:S03]  /*5440*/  FFMA R2, R248, R240, R2 ;  /* 0x000000f0f8027223 */ /* 0x004fc60000000002 */
[----:B------:R-:W2:Y:S01]  /*5450*/  LDG.E R240, desc[UR8][R244.64+0x298000] ;  /* 0x29800008f4f07981 */ /* 0x000ea2000c1e1900 */
[----:B------:R-:W-:-:S03]  /*5460*/  FFMA R2, R249, R3, R2 ;  /* 0x00000003f9027223 */ /* 0x000fc60000000002 */
[----:B------:R-:W5:Y:S04]  /*5470*/  LDG.E R3, desc[UR8][R244.64+0x296000] ;  /* 0x29600008f4037981 */ /* 0x000f68000c1e1900 */
[----:B------:R-:W3:Y:S04]  /*5480*/  LDG.E R247, desc[UR8][R244.64+0x2a2000] ;  /* 0x2a200008f4f77981 */ /* 0x000ee8000c1e1900 */
[----:B------:R-:W3:Y:S04]  /*5490*/  LDG.E R248, desc[UR8][R244.64+0x2a4000] ;  /* 0x2a400008f4f87981 */ /* 0x000ee8000c1e1900 */
[----:B------:R-:W3:Y:S01]  /*54a0*/  LDG.E R249, desc[UR8][R244.64+0x2a6000] ;  /* 0x2a600008f4f97981 */ /* 0x000ee2000c1e1900 */
[----:B-----5:R-:W-:-:S03]  /*54b0*/  FFMA R2, R3, R179, R2 ;  /* 0x000000b303027223 */ /* 0x020fc60000000002 */
[----:B------:R-:W5:Y:S04]  /*54c0*/  LDL.LU R179, [R1+0x454] ;  /* 0x0004540001b37983 */ /* 0x000f680000300800 */
[----:B------:R-:W2:Y:S02]  /*54d0*/  LDL R3, [R1] ;  /* 0x0000000001037983 */ /* 0x000ea40000100800 */
[----:B--2---:R-:W-:Y:S02]  /*54e0*/  FFMA R2, R3, R240, R2 ;  /* 0x000000f003027223 */ /* 0x004fe40000000002 */
[----:B------:R-:W2:Y:S04]  /*54f0*/  LDG.E R3, desc[UR8][R244.64+0x2a8000] ;  /* 0x2a800008f4037981 */ /* 0x000ea8000c1e1900 */
[----:B------:R-:W5:Y:S01]  /*5500*/  LDG.E R240, desc[UR8][R244.64+0x2aa000] ;  /* 0x2aa00008f4f07981 */ /* 0x000f62000c1e1900 */
[----:B----4-:R-:W-:-:S03]  /*5510*/  FFMA R2, R241, R252, R2 ;  /* 0x000000fcf1027223 */ /* 0x010fc60000000002 */
[----:B------:R-:W4:Y:S01]  /*5520*/  LDG.E R241, desc[UR8][R244.64+0x2ac000] ;  /* 0x2ac00008f4f17981 */ /* 0x000f22000c1e1900 */
[----:B------:R-:W-:-:S03]  /*5530*/  FFMA R2, R242, R251, R2 ;  /* 0x000000fbf2027223 */ /* 0x000fc60000000002 */
[----:B------:R-:W4:Y:S01]  /*5540*/  LDG.E R242, desc[UR8][R244.64+0x2ae000] ;  /* 0x2ae00008f4f27981 */ /* 0x000f22000c1e1900 */
[----:B------:R-:W-:-:S03]  /*5550*/  FFMA R2, R243, R250, R2 ;  /* 0x000000faf3027223 */ /* 0x000fc60000000002 */
[----:B------:R-:W4:Y:S01]  /*5560*/  LDG.E R243, desc[UR8][R244.64+0x2b0000] ;  /* 0x2b000008f4f37981 */ /* 0x000f22000c1e1900 */
[----:B------:R-:W-:-:S03]  /*5570*/  FFMA R2, R4, R246, R2 ;  /* 0x000000f604027223 */ /* 0x000fc60000000002 */
[----:B------:R-:W4:Y:S01]  /*5580*/  LDG.E R246, desc[UR8][R244.64+0x2b2000] ;  /* 0x2b200008f4f67981 */ /* 0x000f22000c1e1900 */
[----:B---3--:R-:W-:-:S03]  /*5590*/  FFMA R2, R247, R5, R2 ;  /* 0x00000005f7027223 */ /* 0x008fc60000000002 */
[----:B------:R-:W3:Y:S01]  /*55a0*/  LDG.E R247, desc[UR8][R244.64+0x2b4000] ;  /* 0x2b400008f4f77981 */ /* 0x000ee2000c1e1900 */
[----:B------:R-:W-:-:S03]  /*55b0*/  FFMA R2, R248, R6, R2 ;  /* 0x00000006f8027223 */ /* 0x000fc60000000002 */
[----:B------:R-:W3:Y:S01]  /*55c0*/  LDG.E R248, desc[UR8][R244.64+0x2b6000] ;  /* 0x2b600008f4f87981 */ /* 0x000ee2000c1e1900 */
[----:B------:R-:W-:-:S03]  /*55d0*/  FFMA R2, R249, R7, R2 ;  /* 0x00000007f9027223 */ /* 0x000fc60000000002 */
[----:B------:R-:W3:Y:S01]  /*55e0*/  LDG.E R249, desc[UR8][R244.64+0x2b8000] ;  /* 0x2b800008f4f97981 */ /* 0x000ee2000c1e1900 */
[----:B--2---:R-:W-:-:S03]  /*55f0*/  FFMA R2, R8, R3, R2 ;  /* 0x0000000308027223 */ /* 0x004fc60000000002 */
[----:B------:R-:W2:Y:S01]  /*5600*/  LDG.E R3, desc[UR8][R244.64+0x2ba000] ;  /* 0x2ba00008f4037981 */ /* 0x000ea2000c1e1900 */
[----:B-----5:R-:W-:-:S03]  /*5610*/  FFMA R2, R240, R9, R2 ;  /* 0x00000009f0027223 */ /* 0x020fc60000000002 */
        /* <DEDUP_REMOVED lines=320> */
[----:B------:R-:W3:Y:S04]  /*6a20*/  LDG.E R249, desc[UR8][R244.64+0x3fc000] ;  /* 0x3fc00008f4f97981 */ /* 0x000ee8000c1e1900 */
[----:B------:R-:W3:Y:S01]  /*6a30*/  LDG.E R244, desc[UR8][R244.64+0x3fe000] ;  /* 0x3fe00008f4f47981 */ /* 0x000ee2000c1e1900 */
[----:B--2---:R-:W-:-:S04]  /*6a40*/  FFMA R3, R3, R170, R2 ;  /* 0x000000aa03037223 */ /* 0x004fc80000000002 */
[----:B-----5:R-:W-:-:S04]  /*6a50*/  FFMA R3, R240, R171, R3 ;  /* 0x000000abf0037223 */ /* 0x020fc80000000003 */
[----:B----4-:R-:W-:-:S04]  /*6a60*/  FFMA R3, R172, R241, R3 ;  /* 0x000000f1ac037223 */ /* 0x010fc80000000003 */
[----:B------:R-:W-:-:S04]  /*6a70*/  FFMA R3, R242, R173, R3 ;  /* 0x000000adf2037223 */ /* 0x000fc80000000003 */
[----:B------:R-:W-:-:S04]  /*6a80*/  FFMA R3, R243, R174, R3 ;  /* 0x000000aef3037223 */ /* 0x000fc80000000003 */
[----:B------:R-:W-:-:S04]  /*6a90*/  FFMA R3, R246, R175, R3 ;  /* 0x000000aff6037223 */ /* 0x000fc80000000003 */
[----:B---3--:R-:W-:-:S04]  /*6aa0*/  FFMA R3, R176, R247, R3 ;  /* 0x000000f7b0037223 */ /* 0x008fc80000000003 */
[----:B------:R-:W-:-:S04]  /*6ab0*/  FFMA R3, R248, R177, R3 ;  /* 0x000000b1f8037223 */ /* 0x000fc80000000003 */
[----:B------:R-:W-:-:S04]  /*6ac0*/  FFMA R3, R249, R178, R3 ;  /* 0x000000b2f9037223 */ /* 0x000fc80000000003 */
[----:B------:R-:W-:-:S04]  /*6ad0*/  FFMA R3, R244, R179, R3 ;  /* 0x000000b3f4037223 */ /* 0x000fc80000000003 */
[----:B------:R-:W-:-:S04]  /*6ae0*/  FMUL R2, R3, R3 ;  /* 0x0000000303027220 */ /* 0x000fc80000400000 */
[----:B------:R-:W-:-:S04]  /*6af0*/  FMUL R2, R3, R2 ;  /* 0x0000000203027220 */ /* 0x000fc80000400000 */
[----:B------:R-:W-:-:S04]  /*6b00*/  FFMA R2, R2, 0.044714998453855514526, R3 ;  /* 0x3d37271302027823 */ /* 0x000fc80000000003 */
[----:B------:R-:W-:-:S04]  /*6b10*/  FMUL R240, R2, 0.79788458347320556641 ;  /* 0x3f4c422a02f07820 */ /* 0x000fc80000400000 */
[----:B------:R-:W-:-:S06]  /*6b20*/  FMUL R2, |R240|, 2.8853900432586669922 ;  /* 0x4038aa3bf0027820 */ /* 0x000fcc0000400200 */
[----:B------:R-:W0:Y:S01]  /*6b30*/  MUFU.EX2 R2, R2 ;  /* 0x0000000200027308 */ /* 0x000e220000000800 */
[----:B------:R-:W-:Y:S01]  /*6b40*/  FMUL R241, R240, R240 ;  /* 0x000000f0f0f17220 */ /* 0x000fe20000400000 */
[----:B------:R-:W-:Y:S02]  /*6b50*/  HFMA2 R243, -RZ, RZ, 1.875, 0 ;  /* 0x3f800000fff37431 */ /* 0x000fe400000001ff */
[----:B0-----:R-:W-:-:S04]  /*6b60*/  FADD R2, R2, 1 ;  /* 0x3f80000002027421 */ /* 0x001fc80000000000 */
[----:B------:R0:W1:Y:S01]  /*6b70*/  MUFU.RCP R242, R2 ;  /* 0x0000000200f27308 */ /* 0x0000620000001000 */
[----:B------:R-:W-:Y:S02]  /*6b80*/  FSETP.GE.AND P2, PT, |R240|, 0.60000002384185791016, PT ;  /* 0x3f19999af000780b */ /* 0x000fe40003f46200 */
[----:B0-----:R-:W-:-:S05]  /*6b90*/  MOV R2, 0x3c80f082 ;  /* 0x3c80f08200027802 */ /* 0x001fca0000000f00 */
[----:B------:R-:W-:Y:S01]  /*6ba0*/  FFMA R2, R241, R2, -0.052303962409496307373 ;  /* 0xbd563caef1027423 */ /* 0x000fe20000000002 */
[----:B------:R-:W-:-:S03]  /*6bb0*/  FSETP.GE.AND P1, PT, |R240|, 9.010913848876953125, PT ;  /* 0x41102cb4f000780b */ /* 0x000fc60003f26200 */
[----:B------:R-:W-:Y:S01]  /*6bc0*/  FFMA R2, R241, R2, 0.1331529766321182251 ;  /* 0x3e085941f1027423 */ /* 0x000fe20000000002 */
[----:B-1----:R-:W-:-:S03]  /*6bd0*/  FFMA R242, R242, -2, R243 ;  /* 0xc0000000f2f27823 */ /* 0x002fc600000000f3 */
[C---:B------:R-:W-:Y:S02]  /*6be0*/  FFMA R2, R241.reuse, R2, -0.33332768082618713379 ;  /* 0xbeaaa9edf1027423 */ /* 0x040fe40000000002 */
[----:B------:R-:W-:Y:S02]  /*6bf0*/  FSEL R242, R242, 1, !P1 ;  /* 0x3f800000f2f27808 */ /* 0x000fe40004800000 */
[----:B------:R-:W-:Y:S02]  /*6c00*/  FFMA R2, R241, R2, RZ ;  /* 0x00000002f1027223 */ /* 0x000fe400000000ff */
[--C-:B------:R-:W-:Y:S02]  /*6c10*/  LOP3.LUT R242, R242, 0x80000000, R240.reuse, 0xb8, !PT ;  /* 0x80000000f2f27812 */ /* 0x100fe400078eb8f0 */
[----:B------:R-:W-:Y:S01]  /*6c20*/  @!P2 FFMA R242, R240, R2, R240 ;  /* 0x00000002f0f2a223 */ /* 0x000fe200000000f0 */
[----:B------:R-:W-:-:S03]  /*6c30*/  FMUL R3, R3, 0.5 ;  /* 0x3f00000003037820 */ /* 0x000fc60000400000 */
[----:B------:R-:W-:-:S04]  /*6c40*/  FADD R2, R242, 1 ;  /* 0x3f800000f2027421 */ /* 0x000fc80000000000 */
[----:B------:R-:W-:Y:S01]  /*6c50*/  FMUL R2, R3, R2 ;  /* 0x0000000203027220 */ /* 0x000fe20000400000 */
[C---:B------:R-:W-:Y:S02]  /*6c60*/  LEA R3, R0.reuse, UR4, 0x2 ;  /* 0x0000000400037c11 */ /* 0x040fe4000f8e10ff */
[----:B------:R-:W-:-:S03]  /*6c70*/  IADD3 R0, PT, PT, R0, UR6, RZ ;  /* 0x0000000600007c10 */ /* 0x000fc6000fffe0ff */
[----:B------:R2:W-:Y:S01]  /*6c80*/  STS [R3], R2 ;  /* 0x0000000203007388 */ /* 0x0005e20000000800 */
[----:B------:R-:W-:-:S13]  /*6c90*/  ISETP.GE.U32.AND P1, PT, R0, 0x800, PT ;  /* 0x000008000000780c */ /* 0x000fda0003f26070 */
[----:B--2---:R-:W-:Y:S05]  /*6ca0*/  @!P1 BRA `(.L_x_7) ;  /* 0xffffffa800c09947 */ /* 0x004fea000383ffff */
[----:B------:R-:W-:Y:S05]  /*6cb0*/  BSYNC.RECONVERGENT B0 ;  /* 0x0000000000007941 */ /* 0x000fea0003800200 */
.L_x_6:
[----:B------:R-:W-:Y:S06]  /*6cc0*/  BAR.SYNC.DEFER_BLOCKING 0x0 ;  /* 0x0000000000007b1d */ /* 0x000fec0000010000 */
[----:B------:R-:W-:Y:S05]  /*6cd0*/  @P0 EXIT ;  /* 0x000000000000094d */ /* 0x000fea0003800000 */
[----:B------:R-:W0:Y:S01]  /*6ce0*/  LDS R0, [UR7+0x1e14] ;  /* 0x001e1407ff007984 */ /* 0x000e220008000800 */
[----:B------:R-:W1:Y:S03]  /*6cf0*/  LDCU UR4, c[0x0][0x360] ;  /* 0x00006c00ff0477ac */ /* 0x000e660008000800 */
[----:B------:R-:W2:Y:S04]  /*6d00*/  LDS R2, [UR7+0x1e44] ;  /* 0x001e4407ff027984 */ /* 0x000ea80008000800 */
[----:B------:R-:W-:Y:S04]  /*6d10*/  LDS R3, [UR7+0x220c] ;  /* 0x00220c07ff037984 */ /* 0x000fe80008000800 */
[----:B------:R-:W-:Y:S04]  /*6d20*/  LDS.128 R24, [UR7+0x20e0] ;  /* 0x0020e007ff187984 */ /* 0x000fe80008000c00 */
[----:B------:R-:W-:Y:S04]  /*6d30*/  LDS.128 R28, [UR7+0x1e00] ;  /* 0x001e0007ff1c7984 */ /* 0x000fe80008000c00 */
[----:B------:R-:W-:Y:S04]  /*6d40*/  LDS.128 R32, [UR7+0x1e20] ;  /* 0x001e2007ff207984 */ /* 0x000fe80008000c00 */
[----:B------:R-:W-:Y:S04]  /*6d50*/  LDS.128 R36, [UR7+0x1e30] ;  /* 0x001e3007ff247984 */ /* 0x000fe80008000c00 */
[----:B------:R-:W-:Y:S04]  /*6d60*/  LDS.128 R40, [UR7+0x1e50] ;  /* 0x001e5007ff287984 */ /* 0x000fe80008000c00 */
[----:B------:R-:W-:Y:S04]  /*6d70*/  LDS.128 R44, [UR7+0x1e60] ;  /* 0x001e6007ff2c7984 */ /* 0x000fe80008000c00 */
[----:B------:R-:W-:Y:S04]  /*6d80*/  LDS.128 R48, [UR7+0x1e80] ;  /* 0x001e8007ff307984 */ /* 0x000fe80008000c00 */
[----:B0-----:R-:W-:Y:S04]  /*6d90*/  STL [R1+0x9c], R0 ;  /* 0x00009c0001007387 */ /* 0x001fe80000100800 */
[----:B------:R-:W0:Y:S04]  /*6da0*/  LDS R0, [UR7+0x1e74] ;  /* 0x001e7407ff007984 */ /* 0x000e280008000800 */
[----:B--2---:R-:W-:Y:S04]  /*6db0*/  STL [R1+0x98], R2 ;  /* 0x0000980201007387 */ /* 0x004fe80000100800 */
[----:B------:R-:W2:Y:S04]  /*6dc0*/  LDS R2, [UR7+0x1ea4] ;  /* 0x001ea407ff027984 */ /* 0x000ea80008000800 */
        /* <DEDUP_REMOVED lines=25> */
[----:B------:R-:W-:Y:S04]  /*6f60*/  LDS R232, [UR7+0x1e18] ;  /* 0x001e1807ffe87984 */ /* 0x000fe80008000800 */
[----:B------:R-:W-:Y:S04]  /*6f70*/  LDS R231, [UR7+0x1e48] ;  /* 0x001e4807ffe77984 */ /* 0x000fe80008000800 */
[----:B------:R-:W-:Y:S04]  /*6f80*/  LDS R230, [UR7+0x1e78] ;  /* 0x001e7807ffe67984 */ /* 0x000fe80008000800 */
[----:B------:R-:W-:Y:S04]  /*6f90*/  LDS R229, [UR7+0x1ea8] ;  /* 0x001ea807ffe57984 */ /* 0x000fe80008000800 */
[----:B0-----:R-:W-:Y:S04]  /*6fa0*/  STL [R1+0x84], R0 ;  /* 0x0000840001007387 */ /* 0x001fe80000100800 */
[----:B------:R-:W0:Y:S04]  /*6fb0*/  LDS R0, [UR7+0x1f94] ;  /* 0x001f9407ff007984 */ /* 0x000e280008000800 */
[----:B--2---:R-:W-:Y:S04]  /*6fc0*/  STL [R1+0x80], R2 ;  /* 0x0000800201007387 */ /* 0x004fe80000100800 */
[----:B------:R-:W2:Y:S04]  /*6fd0*/  LDS R2, [UR7+0x1fc4] ;  /* 0x001fc407ff027984 */ /* 0x000ea80008000800 */
[----:B------:R-:W-:Y:S04]  /*6fe0*/  LDS R228, [UR7+0x1ed8] ;  /* 0x001ed807ffe47984 */ /* 0x000fe80008000800 */
[----:B------:R-:W-:Y:S04]  /*6ff0*/  LDS R117, [UR7+0x1f08] ;  /* 0x001f0807ff757984 */ /* 0x000fe80008000800 */
[----:B------:R-:W-:Y:S04]  /*7000*/  LDS R114, [UR7+0x1f38] ;  /* 0x001f3807ff727984 */ /* 0x000fe80008000800 */
        /* <DEDUP_REMOVED lines=53> */
[----:B------:R-:W-:Y:S04]  /*7360*/  LDS.64 R4, [UR7+0x2080] ;  /* 0x00208007ff047984 */ /* 0x000fe80008000a00 */
[----:B------:R-:W-:Y:S04]  /*7370*/  LDS.64 R6, [UR7+0x2090] ;  /* 0x00209007ff067984 */ /* 0x000fe80008000a00 */
[----:B------:R-:W-:Y:S04]  /*7380*/  LDS.64 R8, [UR7+0x20a0] ;  /* 0x0020a007ff087984 */ /* 0x000fe80008000a00 */
[----:B------:R-:W-:Y:S04]  /*7390*/  LDS.64 R10, [UR7+0x20b0] ;  /* 0x0020b007ff0a7984 */ /* 0x000fe80008000a00 */
[----:B------:R-:W-:Y:S04]  /*73a0*/  LDS.64 R12, [UR7+0x20c0] ;  /* 0x0020c007ff0c7984 */ /* 0x000fe80008000a00 */
[----:B------:R-:W-:Y:S04]  /*73b0*/  LDS.64 R14, [UR7+0x20d0] ;  /* 0x0020d007ff0e7984 */ /* 0x000fe80008000a00 */
[----:B0-----:R-:W-:Y:S04]  /*73c0*/  STL [R1+0x54], R0 ;  /* 0x0000540001007387 */ /* 0x001fe80000100800 */
[----:B------:R-:W0:Y:S04]  /*73d0*/  LDS R0, [UR7+0x2134] ;  /* 0x00213407ff007984 */ /* 0x000e280008000800 */
[----:B--2---:R-:W-:Y:S04]  /*73e0*/  STL [R1+0x50], R2 ;  /* 0x0000500201007387 */ /* 0x004fe80000100800 */
[----:B------:R-:W2:Y:S04]  /*73f0*/  LDS R2, [UR7+0x2144] ;  /* 0x00214407ff027984 */ /* 0x000ea80008000800 */
[----:B------:R-:W-:Y:S04]  /*7400*/  LDS.64 R16, [UR7+0x21a8] ;  /* 0x0021a807ff107984 */ /* 0x000fe80008000a00 */
[----:B------:R-:W-:Y:S04]  /*7410*/  LDS.64 R18, [UR7+0x21d0] ;  /* 0x0021d007ff127984 */ /* 0x000fe80008000a00 */
[----:B------:R-:W-:Y:S04]  /*7420*/  LDS.64 R20, [UR7+0x21f8] ;  /* 0x0021f807ff147984 */ /* 0x000fe80008000a00 */
        /* <DEDUP_REMOVED lines=59> */
[----:B------:R-:W-:Y:S04]  /*77e0*/  STL [R1+0x8], R3 ;  /* 0x0000080301007387 */ /* 0x000fe80000100800 */
[----:B--2---:R-:W-:Y:S04]  /*77f0*/  STL [R1+0x4], R2 ;  /* 0x0000040201007387 */ /* 0x004fe80000100800 */
[----:B------:R-:W2:Y:S04]  /*7800*/  LDS.64 R2, [UR7+0x2048] ;  /* 0x00204807ff027984 */ /* 0x000ea80008000a00 */
[----:B0-----:R0:W-:Y:S02]  /*7810*/  STL [R1], R0 ;  /* 0x0000000001007387 */ /* 0x0011e40000100800 */
[----:B01----:R-:W0:Y:S02]  /*7820*/  S2R R0, SR_TID.X ;  /* 0x0000000000007919 */ /* 0x003e240000002100 */
.L_x_8:
[----:B------:R-:W0:Y:S01]  /*7830*/  LDC.64 R220, c[0x0][0x3a0] ;  /* 0x0000e800ffdc7b82 */ /* 0x000e220000000a00 */
[----:B------:R-:W3:Y:S04]  /*7840*/  LDL R249, [R1+0x18] ;  /* 0x0000180001f97983 */ /* 0x000ee80000100800 */
[----:B------:R-:W4:Y:S03]  /*7850*/  LDL R248, [R1+0x14] ;  /* 0x0000140001f87983 */ /* 0x000f260000100800 */
[----:B------:R-:W1:Y:S01]  /*7860*/  LDC.64 R22, c[0x0][0x398] ;  /* 0x0000e600ff167b82 */ /* 0x000e620000000a00 */
[----:B0-----:R-:W-:-:S06]  /*7870*/  IMAD.WIDE.U32 R220, R0, 0x4, R220 ;  /* 0x0000000400dc7825 */ /* 0x001fcc00078e00dc */
[----:B------:R-:W5:Y:S01]  /*7880*/  LDG.E R221, desc[UR8][R220.64] ;  /* 0x00000008dcdd7981 */ /* 0x000f62000c1e1900 */
[----:B-1----:R-:W-:-:S05]  /*7890*/  IMAD.WIDE.U32 R22, R0, 0x4, R22 ;  /* 0x0000000400167825 */ /* 0x002fca00078e0016 */
[----:B------:R-:W5:Y:S04]  /*78a0*/  LDG.E R222, desc[UR8][R22.64] ;  /* 0x0000000816de7981 */ /* 0x000f68000c1e1900 */
[----:B------:R-:W2:Y:S04]  /*78b0*/  LDG.E R223, desc[UR8][R22.64+0x800] ;  /* 0x0008000816df7981 */ /* 0x000ea8000c1e1900 */
[----:B------:R-:W3:Y:S04]  /*78c0*/  LDG.E R245, desc[UR8][R22.64+0x1000] ;  /* 0x0010000816f57981 */ /* 0x000ee8000c1e1900 */
[----:B------:R-:W4:Y:S04]  /*78d0*/  LDG.E R220, desc[UR8][R22.64+0x1800] ;  /* 0x0018000816dc7981 */ /* 0x000f28000c1e1900 */
        /* <DEDUP_REMOVED lines=9> */
[----:B------:R-:W4:Y:S01]  /*7970*/  LDG.E R247, desc[UR8][R22.64+0x29d800] ;  /* 0x29d8000816f77981 */ /* 0x000f22000c1e1900 */
[----:B-----5:R-:W-:-:S03]  /*7980*/  FFMA R221, R120, R222, R221 ;  /* 0x000000de78dd7223 */ /* 0x020fc600000000dd */
[----:B------:R-:W5:Y:S01]  /*7990*/  LDG.E R222, desc[UR8][R22.64+0x6800] ;  /* 0x0068000816de7981 */ /* 0x000f62000c1e1900 */
[----:B--2---:R-:W-:-:S03]  /*79a0*/  FFMA R221, R223, R121, R221 ;  /* 0x00000079dfdd7223 */ /* 0x004fc600000000dd */
[----:B------:R-:W2:Y:S01]  /*79b0*/  LDG.E R223, desc[UR8][R22.64+0x7000] ;  /* 0x0070000816df7981 */ /* 0x000ea2000c1e1900 */
[----:B---3--:R-:W-:-:S03]  /*79c0*/  FFMA R245, R245, R122, R221 ;  /* 0x0000007af5f57223 */ /* 0x008fc600000000dd */
[----:B------:R-:W3:Y:S01]  /*79d0*/  LDG.E R221, desc[UR8][R22.64+0x6000] ;  /* 0x0060000816dd7981 */ /* 0x000ee2000c1e1900 */
[----:B----4-:R-:W-:-:S03]  /*79e0*/  FFMA R245, R220, R123, R245 ;  /* 0x0000007bdcf57223 */ /* 0x010fc600000000f5 */
[----:B------:R-:W4:Y:S01]  /*79f0*/  LDG.E R220, desc[UR8][R22.64+0x7800] ;  /* 0x0078000816dc7981 */ /* 0x000f22000c1e1900 */
[----:B------:R-:W-:-:S03]  /*7a00*/  FFMA R245, R124, R225, R245 ;  /* 0x000000e17cf57223 */ /* 0x000fc600000000f5 */
[----:B------:R-:W4:Y:S01]  /*7a10*/  LDG.E R225, desc[UR8][R22.64+0x8000] ;  /* 0x0080000816e17981 */ /* 0x000f22000c1e1900 */
[----:B------:R-:W-:-:S04]  /*7a20*/  FFMA R224, R224, R125, R245 ;  /* 0x0000007de0e07223 */ /* 0x000fc800000000f5 */
[----:B------:R-:W-:Y:S02]  /*7a30*/  FFMA R224, R226, R126, R224 ;  /* 0x0000007ee2e07223 */ /* 0x000fe400000000e0 */
[----:B------:R-:W4:Y:S02]  /*7a40*/  LDG.E R226, desc[UR8][R22.64+0x8800] ;  /* 0x0088000816e27981 */ /* 0x000f24000c1e1900 */
[----:B------:R-:W-:Y:S02]  /*7a50*/  FFMA R224, R227, R127, R224 ;  /* 0x0000007fe3e07223 */ /* 0x000fe400000000e0 */
[----:B------:R-:W4:Y:S02]  /*7a60*/  LDG.E R227, desc[UR8][R22.64+0xc000] ;  /* 0x00c0000816e37981 */ /* 0x000f24000c1e1900 */
[----:B------:R-:W-:Y:S02]  /*7a70*/  FFMA R224, R128, R241, R224 ;  /* 0x000000f180e07223 */ /* 0x000fe400000000e0 */
[----:B------:R-:W4:Y:S02]  /*7a80*/  LDG.E R241, desc[UR8][R22.64+0xc800] ;  /* 0x00c8000816f17981 */ /* 0x000f24000c1e1900 */
[----:B------:R-:W-:-:S02]  /*7a90*/  FFMA R224, R242, R129, R224 ;  /* 0x00000081f2e07223 */ /* 0x000fc400000000e0 */
[----:B------:R-:W4:Y:S02]  /*7aa0*/  LDG.E R242, desc[UR8][R22.64+0xd000] ;  /* 0x00d0000816f27981 */ /* 0x000f24000c1e1900 */
[----:B------:R-:W-:Y:S02]  /*7ab0*/  FFMA R224, R243, R130, R224 ;  /* 0x00000082f3e07223 */ /* 0x000fe400000000e0 */
[----:B------:R-:W4:Y:S02]  /*7ac0*/  LDG.E R243, desc[UR8][R22.64+0x9000] ;  /* 0x0090000816f37981 */ /* 0x000f24000c1e1900 */
[----:B------:R-:W-:Y:S02]  /*7ad0*/  FFMA R224, R244, R131, R224 ;  /* 0x00000083f4e07223 */ /* 0x000fe400000000e0 */
[----:B------:R-:W4:Y:S02]  /*7ae0*/  LDG.E R244, desc[UR8][R22.64+0x9800] ;  /* 0x0098000816f47981 */ /* 0x000f24000c1e1900 */
[----:B---3--:R-:W-:-:S02]  /*7af0*/  FFMA R221, R132, R221, R224 ;  /* 0x000000dd84dd7223 */ /* 0x008fc400000000e0 */
[----:B------:R-:W3:Y:S02]  /*7b00*/  LDG.E R224, desc[UR8][R22.64+0xb800] ;  /* 0x00b8000816e07981 */ /* 0x000ee4000c1e1900 */
[----:B-----5:R-:W-:Y:S02]  /*7b10*/  FFMA R221, R222, R133, R221 ;  /* 0x00000085dedd7223 */ /* 0x020fe400000000dd */
[----:B------:R-:W5:Y:S02]  /*7b20*/  LDG.E R222, desc[UR8][R22.64+0xa800] ;  /* 0x00a8000816de7981 */ /* 0x000f64000c1e1900 */
[----:B--2---:R-:W-:Y:S02]  /*7b30*/  FFMA R245, R223, R134, R221 ;  /* 0x00000086dff57223 */ /* 0x004fe400000000dd */
[----:B------:R-:W2:Y:S04]  /*7b40*/  LDG.E R221, desc[UR8][R22.64+0xa000] ;  /* 0x00a0000816dd7981 */ /* 0x000ea8000c1e1900 */
        /* <DEDUP_REMOVED lines=9> */
[----:B------:R-:W4:Y:S04]  /*7be0*/  LDG.E R226, desc[UR8][R22.64+0xe800] ;  /* 0x00e8000816e27981 */ /* 0x000f28000c1e1900 */
[----:B------:R-:W4:Y:S01]  /*7bf0*/  LDG.E R244, desc[UR8][R22.64+0xf800] ;  /* 0x00f8000816f47981 */ /* 0x000f22000c1e1900 */
[----:B--2---:R-:W-:-:S04]  /*7c00*/  FFMA R221, R140, R221, R245 ;  /* 0x000000dd8cdd7223 */ /* 0x004fc800000000f5 */
[----:B-----5:R-:W-:Y:S02]  /*7c10*/  FFMA R221, R222, R141, R221 ;  /* 0x0000008ddedd7223 */ /* 0x020fe400000000dd */
[----:B------:R-:W2:Y:S02]  /*7c20*/  LDG.E R222, desc[UR8][R22.64+0x10800] ;  /* 0x0108000816de7981 */ /* 0x000ea4000c1e1900 */
[----:B---3--:R-:W-:Y:S02]  /*7c30*/  FFMA R221, R223, R142, R221 ;  /* 0x0000008edfdd7223 */ /* 0x008fe400000000dd */
[----:B------:R-:W3:Y:S02]  /*7c40*/  LDG.E R223, desc[UR8][R22.64+0x11000] ;  /* 0x0110000816df7981 */ /* 0x000ee4000c1e1900 */
[----:B------:R-:W-:Y:S02]  /*7c50*/  FFMA R221, R224, R143, R221 ;  /* 0x0000008fe0dd7223 */ /* 0x000fe400000000dd */
[----:B------:R-:W5:Y:S02]  /*7c60*/  LDG.E R224, desc[UR8][R22.64+0x11800] ;  /* 0x0118000816e07981 */ /* 0x000f64000c1e1900 */
[----:B------:R-:W-:-:S02]  /*7c70*/  FFMA R221, R144, R227, R221 ;  /* 0x000000e390dd7223 */ /* 0x000fc400000000dd */
[----:B------:R-:W5:Y:S02]  /*7c80*/  LDG.E R227, desc[UR8][R22.64+0x12000] ;  /* 0x0120000816e37981 */ /* 0x000f64000c1e1900 */
[----:B------:R-:W-:Y:S02]  /*7c90*/  FFMA R221, R241, R145, R221 ;  /* 0x00000091f1dd7223 */ /* 0x000fe400000000dd */
[----:B------:R-:W5:Y:S02]  /*7ca0*/  LDG.E R241, desc[UR8][R22.64+0x12800] ;  /* 0x0128000816f17981 */ /* 0x000f64000c1e1900 */
[----:B------:R-:W-:Y:S02]  /*7cb0*/  FFMA R245, R242, R146, R221 ;  /* 0x00000092f2f57223 */ /* 0x000fe400000000dd */
[----:B------:R-:W2:Y:S04]  /*7cc0*/  LDG.E R221, desc[UR8][R22.64+0x10000] ;  /* 0x0100000816dd7981 */ /* 0x000ea8000c1e1900 */
[----:B------:R-:W5:Y:S01]  /*7cd0*/  LDG.E R242, desc[UR8][R22.64+0x13000] ;  /* 0x0130000816f27981 */ /* 0x000f62000c1e1900 */
        /* <DEDUP_REMOVED lines=11> */
[----:B------:R-:W-:Y:S02]  /*7d90*/  FFMA R221, R222, R153, R221 ;  /* 0x00000099dedd7223 */ /* 0x000fe400000000dd */
[----:B------:R-:W2:Y:S02]  /*7da0*/  LDG.E R222, desc[UR8][R22.64+0x16800] ;  /* 0x0168000816de7981 */ /* 0x000ea4000c1e1900 */
[----:B---3--:R-:W-:Y:S02]  /*7db0*/  FFMA R221, R223, R154, R221 ;  /* 0x0000009adfdd7223 */ /* 0x008fe400000000dd */
[----:B------:R-:W3:Y:S02]  /*7dc0*/  LDG.E R223, desc[UR8][R22.64+0x17000] ;  /* 0x0170000816df7981 */ /* 0x000ee4000c1e1900 */
[----:B-----5:R-:W-:Y:S02]  /*7dd0*/  FFMA R221, R224, R155, R221 ;  /* 0x0000009be0dd7223 */ /* 0x020fe400000000dd */
        /* <DEDUP_REMOVED lines=50> */
[----:B------:R-:W3:Y:S02]  /*8100*/  LDG.E R227, desc[UR8][R22.64+0x24800] ;  /* 0x0248000816e37981 */ /* 0x000ee4000c1e1900 */
[----:B------:R-:W-:Y:S02]  /*8110*/  FFMA R221, R241, R181, R221 ;  /* 0x000000b5f1dd7223 */ /* 0x000fe400000000dd */
[----:B------:R-:W3:Y:S02]  /*8120*/  LDG.E R241, desc[UR8][R22.64+0x25000] ;  /* 0x0250000816f17981 */ /* 0x000ee4000c1e1900 */
[----:B------:R-:W-:Y:S02]  /*8130*/  FFMA R221, R242, R182, R221 ;  /* 0x000000b6f2dd7223 */ /* 0x000fe400000000dd */
[----:B------:R-:W3:Y:S02]  /*8140*/  LDG.E R242, desc[UR8][R22.64+0x25800] ;  /* 0x0258000816f27981 */ /* 0x000ee4000c1e1900 */
[----:B----4-:R-:W-:-:S02]  /*8150*/  FFMA R245, R220, R183, R221 ;  /* 0x000000b7dcf57223 */ /* 0x010fc400000000dd */
[----:B------:R-:W4:Y:S04]  /*8160*/  LDG.E R220, desc[UR8][R22.64+0x22800] ;  /* 0x0228000816dc7981 */ /* 0x000f28000c1e1900 */
[----:B------:R-:W2:Y:S01]  /*8170*/  LDG.E R221, desc[UR8][R22.64+0x23000] ;  /* 0x0230000816dd7981 */ /* 0x000ea2000c1e1900 */
[----:B------:R-:W-:-:S03]  /*8180*/  FFMA R245, R184, R225, R245 ;  /* 0x000000e1b8f57223 */ /* 0x000fc600000000f5 */
[----:B------:R-:W3:Y:S01]  /*8190*/  LDG.E R225, desc[UR8][R22.64+0x26000] ;  /* 0x0260000816e17981 */ /* 0x000ee2000c1e1900 */
[----:B------:R-:W-:-:S04]  /*81a0*/  FFMA R226, R226, R185, R245 ;  /* 0x000000b9e2e27223 */ /* 0x000fc800000000f5 */
[----:B------:R-:W-:Y:S02]  /*81b0*/  FFMA R226, R243, R186, R226 ;  /* 0x000000baf3e27223 */ /* 0x000fe400000000e2 */
[----:B------:R-:W3:Y:S02]  /*81c0*/  LDG.E R243, desc[UR8][R22.64+0x27000] ;  /* 0x0270000816f37981 */ /* 0x000ee4000c1e1900 */
[----:B------:R-:W-:Y:S02]  /*81d0*/  FFMA R245, R244, R187, R226 ;  /* 0x000000bbf4f57223 */ /* 0x000fe400000000e2 */
[----:B------:R-:W3:Y:S04]  /*81e0*/  LDG.E R226, desc[UR8][R22.64+0x26800] ;  /* 0x0268000816e27981 */ /* 0x000ee8000c1e1900 */
[----:B------:R-:W3:Y:S01]  /*81f0*/  LDG.E R244, desc[UR8][R22.64+0x27800] ;  /* 0x0278000816f47981 */ /* 0x000ee2000c1e1900 */
[----:B-----5:R-:W-:-:S03]  /*8200*/  FFMA R245, R188, R224, R245 ;  /* 0x000000e0bcf57223 */ /* 0x020fc600000000f5 */
[----:B------:R-:W5:Y:S01]  /*8210*/  LDG.E R224, desc[UR8][R22.64+0x28000] ;  /* 0x0280000816e07981 */ /* 0x000f62000c1e1900 */
[----:B----4-:R-:W-:-:S04]  /*8220*/  FFMA R220, R220, R189, R245 ;  /* 0x000000bddcdc7223 */ /* 0x010fc800000000f5 */
[----:B--2---:R-:W-:Y:S02]  /*8230*/  FFMA R220, R221, R190, R220 ;  /* 0x000000bedddc7223 */ /* 0x004fe400000000dc */
[----:B------:R-:W2:Y:S02]  /*8240*/  LDG.E R221, desc[UR8][R22.64+0x29000] ;  /* 0x0290000816dd7981 */ /* 0x000ea4000c1e1900 */
[----:B------:R-:W-:Y:S02]  /*8250*/  FFMA R220, R222, R191, R220 ;  /* 0x000000bfdedc7223 */ /* 0x000fe400000000dc */
[----:B------:R-:W4:Y:S02]  /*8260*/  LDG.E R222, desc[UR8][R22.64+0x29800] ;  /* 0x0298000816de7981 */ /* 0x000f24000c1e1900 */
[----:B---3--:R-:W-:Y:S02]  /*8270*/  FFMA R220, R192, R223, R220 ;  /* 0x000000dfc0dc7223 */ /* 0x008fe400000000dc */
[----:B------:R-:W3:Y:S02]  /*8280*/  LDG.E R223, desc[UR8][R22.64+0x2a000] ;  /* 0x02a0000816df7981 */ /* 0x000ee4000c1e1900 */
[----:B------:R-:W-:-:S02]  /*8290*/  FFMA R220, R227, R193, R220 ;  /* 0x000000c1e3dc7223 */ /* 0x000fc400000000dc */
[----:B------:R-:W3:Y:S02]  /*82a0*/  LDG.E R227, desc[UR8][R22.64+0x2a800] ;  /* 0x02a8000816e37981 */ /* 0x000ee4000c1e1900 */
[----:B------:R-:W-:Y:S02]  /*82b0*/  FFMA R220, R241, R194, R220 ;  /* 0x000000c2f1dc7223 */ /* 0x000fe400000000dc */
[----:B------:R-:W3:Y:S02]  /*82c0*/  LDG.E R241, desc[UR8][R22.64+0x2b000] ;  /* 0x02b0000816f17981 */ /* 0x000ee4000c1e1900 */
[----:B------:R-:W-:Y:S02]  /*82d0*/  FFMA R245, R242, R195, R220 ;  /* 0x000000c3f2f57223 */ /* 0x000fe400000000dc */
[----:B------:R-:W2:Y:S04]  /*82e0*/  LDG.E R220, desc[UR8][R22.64+0x28800] ;  /* 0x0288000816dc7981 */ /* 0x000ea8000c1e1900 */
[----:B------:R-:W3:Y:S01]  /*82f0*/  LDG.E R242, desc[UR8][R22.64+0x2b800] ;  /* 0x02b8000816f27981 */ /* 0x000ee2000c1e1900 */
        /* <DEDUP_REMOVED lines=10> */
[----:B--2---:R-:W-:-:S04]  /*83a0*/  FFMA R220, R220, R201, R245 ;  /* 0x000000c9dcdc7223 */ /* 0x004fc800000000f5 */
[----:B------:R-:W-:Y:S02]  /*83b0*/  FFMA R220, R221, R202, R220 ;  /* 0x000000cadddc7223 */ /* 0x000fe400000000dc */
[----:B------:R-:W2:Y:S02]  /*83c0*/  LDG.E R221, desc[UR8][R22.64+0x2f000] ;  /* 0x02f0000816dd7981 */ /* 0x000ea4000c1e1900 */
[----:B----4-:R-:W-:Y:S02]  /*83d0*/  FFMA R220, R222, R203, R220 ;  /* 0x000000cbdedc7223 */ /* 0x010fe400000000dc */
        /* <DEDUP_REMOVED lines=21> */
[----:B------:R-:W-:-:S04]  /*8530*/  FFMA R220, R221, R214, R220 ;  /* 0x000000d6dddc7223 */ /* 0x000fc800000000dc */
[----:B----4-:R-:W-:-:S04]  /*8540*/  FFMA R220, R222, R215, R220 ;  /* 0x000000d7dedc7223 */ /* 0x010fc800000000dc */
[----:B---3--:R-:W-:-:S04]  /*8550*/  FFMA R220, R216, R223, R220 ;  /* 0x000000dfd8dc7223 */ /* 0x008fc800000000dc */
[----:B------:R-:W-:Y:S02]  /*8560*/  FFMA R220, R227, R217, R220 ;  /* 0x000000d9e3dc7223 */ /* 0x000fe400000000dc */
[----:B------:R-:W2:Y:S02]  /*8570*/  LDG.E R227, desc[UR8][R22.64+0x34800] ;  /* 0x0348000816e37981 */ /* 0x000ea4000c1e1900 */
[----:B------:R-:W-:Y:S02]  /*8580*/  FFMA R220, R241, R218, R220 ;  /* 0x000000daf1dc7223 */ /* 0x000fe400000000dc */
[----:B------:R-:W3:Y:S02]  /*8590*/  LDG.E R241, desc[UR8][R22.64+0x35000] ;  /* 0x0350000816f17981 */ /* 0x000ee4000c1e1900 */
[----:B------:R-:W-:Y:S02]  /*85a0*/  FFMA R245, R242, R219, R220 ;  /* 0x000000dbf2f57223 */ /* 0x000fe400000000dc */
[----:B------:R-:W4:Y:S04]  /*85b0*/  LDG.E R242, desc[UR8][R22.64+0x35800] ;  /* 0x0358000816f27981 */ /* 0x000f28000c1e1900 */
[----:B------:R-:W0:Y:S02]  /*85c0*/  LDS.128 R220, [UR7+0x990] ;  /* 0x00099007ffdc7984 */ /* 0x000e240008000c00 */
[----:B0-----:R-:W-:-:S02]  /*85d0*/  FFMA R220, R220, R225, R245 ;  /* 0x000000e1dcdc7223 */ /* 0x001fc400000000f5 */
[----:B------:R-:W4:Y:S02]  /*85e0*/  LDG.E R225, desc[UR8][R22.64+0x36000] ;  /* 0x0360000816e17981 */ /* 0x000f24000c1e1900 */
[----:B------:R-:W-:Y:S02]  /*85f0*/  FFMA R220, R226, R221, R220 ;  /* 0x000000dde2dc7223 */ /* 0x000fe400000000dc */
[----:B------:R-:W4:Y:S02]  /*8600*/  LDG.E R245, desc[UR8][R22.64+0x37800] ;  /* 0x0378000816f57981 */ /* 0x000f24000c1e1900 */
[----:B------:R-:W-:Y:S02]  /*8610*/  FFMA R220, R243, R222, R220 ;  /* 0x000000def3dc7223 */ /* 0x000fe400000000dc */
[----:B------:R-:W4:Y:S02]  /*8620*/  LDG.E R243, desc[UR8][R22.64+0x36800] ;  /* 0x0368000816f37981 */ /* 0x000f24000c1e1900 */
[----:B------:R-:W-:-:S02]  /*8630*/  FFMA R226, R244, R223, R220 ;  /* 0x000000dff4e27223 */ /* 0x000fc400000000dc */
[----:B------:R-:W4:Y:S04]  /*8640*/  LDG.E R244, desc[UR8][R22.64+0x37000] ;  /* 0x0370000816f47981 */ /* 0x000f28000c1e1900 */
[----:B------:R-:W5:Y:S02]  /*8650*/  LDS.128 R220, [UR7+0x9a0] ;  /* 0x0009a007ffdc7984 */ /* 0x000f640008000c00 */
[----:B-----5:R-:W-:Y:S02]  /*8660*/  FFMA R220, R220, R224, R226 ;  /* 0x000000e0dcdc7223 */ /* 0x020fe400000000e2 */
[----:B------:R-:W5:Y:S04]  /*8670*/  LDG.E R224, desc[UR8][R22.64+0x38000] ;  /* 0x0380000816e07981 */ /* 0x000f68000c1e1900 */
[----:B------:R-:W5:Y:S01]  /*8680*/  LDG.E R226, desc[UR8][R22.64+0x38800] ;  /* 0x0388000816e27981 */ /* 0x000f62000c1e1900 */
[----:B--2---:R-:W-:-:S04]  /*8690*/  FFMA R220, R227, R221, R220 ;  /* 0x000000dde3dc7223 */ /* 0x004fc800000000dc */
[----:B---3--:R-:W-:Y:S02]  /*86a0*/  FFMA R220, R241, R222, R220 ;  /* 0x000000def1dc7223 */ /* 0x008fe400000000dc */
[----:B------:R-:W2:Y:S02]  /*86b0*/  LDG.E R241, desc[UR8][R22.64+0x39000] ;  /* 0x0390000816f17981 */ /* 0x000ea4000c1e1900 */
[----:B----4-:R-:W-:Y:S02]  /*86c0*/  FFMA R227, R242, R223, R220 ;  /* 0x000000dff2e37223 */ /* 0x010fe400000000dc */
[----:B------:R-:W3:Y:S04]  /*86d0*/  LDG.E R242, desc[UR8][R22.64+0x39800] ;  /* 0x0398000816f27981 */ /* 0x000ee8000c1e1900 */
[----:B------:R-:W0:Y:S02]  /*86e0*/  LDS.128 R220, [UR7+0x9b0] ;  /* 0x0009b007ffdc7984 */ /* 0x000e240008000c00 */
[----:B0-----:R-:W-:-:S02]  /*86f0*/  FFMA R220, R220, R225, R227 ;  /* 0x000000e1dcdc7223 */ /* 0x001fc400000000e3 */
[----:B------:R-:W4:Y:S04]  /*8700*/  LDG.E R225, desc[UR8][R22.64+0x3a000] ;  /* 0x03a0000816e17981 */ /* 0x000f28000c1e1900 */
[----:B------:R-:W4:Y:S01]  /*8710*/  LDG.E R227, desc[UR8][R22.64+0x3a800] ;  /* 0x03a8000816e37981 */ /* 0x000f22000c1e1900 */
[----:B------:R-:W-:-:S04]  /*8720*/  FFMA R220, R243, R221, R220 ;  /* 0x000000ddf3dc7223 */ /* 0x000fc800000000dc */
[----:B------:R-:W-:Y:S02]  /*8730*/  FFMA R220, R244, R222, R220 ;  /* 0x000000def4dc7223 */ /* 0x000fe400000000dc */
[----:B------:R-:W4:Y:S02]  /*8740*/  LDG.E R244, desc[UR8][R22.64+0x3d800] ;  /* 0x03d8000816f47981 */ /* 0x000f24000c1e1900 */
[----:B------:R-:W-:Y:S02]  /*8750*/  FFMA R243, R245, R223, R220 ;  /* 0x000000dff5f37223 */ /* 0x000fe400000000dc */
[----:B------:R-:W4:Y:S04]  /*8760*/  LDG.E R245, desc[UR8][R22.64+0x3b000] ;  /* 0x03b0000816f57981 */ /* 0x000f28000c1e1900 */
[----:B------:R-:W5:Y:S02]  /*8770*/  LDS.128 R220, [UR7+0x9c0] ;  /* 0x0009c007ffdc7984 */ /* 0x000f640008000c00 */
[----:B-----5:R-:W-:-:S02]  /*8780*/  FFMA R220, R220, R224, R243 ;  /* 0x000000e0dcdc7223 */ /* 0x020fc400000000f3 */
[----:B------:R-:W5:Y:S02]  /*8790*/  LDG.E R224, desc[UR8][R22.64+0x3c000] ;  /* 0x03c0000816e07981 */ /* 0x000f64000c1e1900 */
[----:B------:R-:W-:Y:S02]  /*87a0*/  FFMA R221, R226, R221, R220 ;  /* 0x000000dde2dd7223 */ /* 0x000fe400000000dc */
[----:B------:R-:W5:Y:S04]  /*87b0*/  LDG.E R226, desc[UR8][R22.64+0x3c800] ;  /* 0x03c8000816e27981 */ /* 0x000f68000c1e1900 */
[----:B------:R-:W5:Y:S01]  /*87c0*/  LDG.E R243, desc[UR8][R22.64+0x3d000] ;  /* 0x03d0000816f37981 */ /* 0x000f62000c1e1900 */
[----:B--2---:R-:W-:-:S03]  /*87d0*/  FFMA R221, R241, R222, R221 ;  /* 0x000000def1dd7223 */ /* 0x004fc600000000dd */
[----:B------:R-:W2:Y:S01]  /*87e0*/  LDG.E R241, desc[UR8][R22.64+0x3f000] ;  /* 0x03f0000816f17981 */ /* 0x000ea2000c1e1900 */
[----:B---3--:R-:W-:-:S03]  /*87f0*/  FFMA R242, R242, R223, R221 ;  /* 0x000000dff2f27223 */ /* 0x008fc600000000dd */
[----:B------:R-:W4:Y:S02]  /*8800*/  LDS.128 R220, [UR7+0x9d0] ;  /* 0x0009d007ffdc7984 */ /* 0x000f240008000c00 */
[----:B----4-:R-:W-:Y:S02]  /*8810*/  FFMA R220, R220, R225, R242 ;  /* 0x000000e1dcdc7223 */ /* 0x010fe400000000f2 */
[----:B------:R-:W3:Y:S02]  /*8820*/  LDG.E R225, desc[UR8][R22.64+0x3e000] ;  /* 0x03e0000816e17981 */ /* 0x000ee4000c1e1900 */
[----:B------:R-:W-:Y:S02]  /*8830*/  FFMA R221, R227, R221, R220 ;  /* 0x000000dde3dd7223 */ /* 0x000fe400000000dc */
[----:B------:R-:W4:Y:S04]  /*8840*/  LDG.E R227, desc[UR8][R22.64+0x3e800] ;  /* 0x03e8000816e37981 */ /* 0x000f28000c1e1900 */
[----:B------:R-:W2:Y:S01]  /*8850*/  LDG.E R242, desc[UR8][R22.64+0x3f800] ;  /* 0x03f8000816f27981 */ /* 0x000ea2000c1e1900 */
[----:B------:R-:W-:-:S04]  /*8860*/  FFMA R221, R245, R222, R221 ;  /* 0x000000def5dd7223 */ /* 0x000fc800000000dd */
[----:B------:R-:W-:Y:S02]  /*8870*/  FFMA R246, R246, R223, R221 ;  /* 0x000000dff6f67223 */ /* 0x000fe400000000dd */
[----:B------:R-:W5:Y:S02]  /*8880*/  LDS.128 R220, [UR7+0x9e0] ;  /* 0x0009e007ffdc7984 */ /* 0x000f640008000c00 */
[----:B-----5:R-:W-:Y:S02]  /*8890*/  FFMA R220, R220, R224, R246 ;  /* 0x000000e0dcdc7223 */ /* 0x020fe400000000f6 */
[----:B------:R-:W5:Y:S02]  /*88a0*/  LDG.E R224, desc[UR8][R22.64+0x40000] ;  /* 0x0400000816e07981 */ /* 0x000f64000c1e1900 */
[----:B------:R-:W-:Y:S02]  /*88b0*/  FFMA R220, R226, R221, R220 ;  /* 0x000000dde2dc7223 */ /* 0x000fe400000000dc */
[----:B------:R-:W5:Y:S02]  /*88c0*/  LDG.E R226, desc[UR8][R22.64+0x40800] ;  /* 0x0408000816e27981 */ /* 0x000f64000c1e1900 */
[----:B------:R-:W-:-:S02]  /*88d0*/  FFMA R220, R243, R222, R220 ;  /* 0x000000def3dc7223 */ /* 0x000fc400000000dc */
[----:B------:R-:W5:Y:S02]  /*88e0*/  LDG.E R243, desc[UR8][R22.64+0x41000] ;  /* 0x0410000816f37981 */ /* 0x000f64000c1e1900 */
[----:B------:R-:W-:Y:S02]  /*88f0*/  FFMA R245, R244, R223, R220 ;  /* 0x000000dff4f57223 */ /* 0x000fe400000000dc */
[----:B------:R-:W5:Y:S04]  /*8900*/  LDG.E R244, desc[UR8][R22.64+0x41800] ;  /* 0x0418000816f47981 */ /* 0x000f68000c1e1900 */
[----:B------:R-:W3:Y:S04]  /*8910*/  LDS.128 R220, [UR7+0x9f0] ;  /* 0x0009f007ffdc7984 */ /* 0x000ee80008000c00 */
[----:B------:R-:W5:Y:S01]  /*8920*/  LDG.E R246, desc[UR8][R22.64+0x47800] ;  /* 0x0478000816f67981 */ /* 0x000f62000c1e1900 */
[----:B---3--:R-:W-:-:S03]  /*8930*/  FFMA R220, R220, R225, R245 ;  /* 0x000000e1dcdc7223 */ /* 0x008fc600000000f5 */
[----:B------:R-:W3:Y:S01]  /*8940*/  LDG.E R225, desc[UR8][R22.64+0x42000] ;  /* 0x0420000816e17981 */ /* 0x000ee2000c1e1900 */
[----:B----4-:R-:W-:-:S03]  /*8950*/  FFMA R220, R227, R221, R220 ;  /* 0x000000dde3dc7223 */ /* 0x010fc600000000dc */
[----:B------:R-:W4:Y:S01]  /*8960*/  LDG.E R245, desc[UR8][R22.64+0x43800] ;  /* 0x0438000816f57981 */ /* 0x000f22000c1e1900 */
[----:B--2---:R-:W-:-:S03]  /*8970*/  FFMA R220, R241, R222, R220 ;  /* 0x000000def1dc7223 */ /* 0x004fc600000000dc */
[----:B------:R-:W2:Y:S01]  /*8980*/  LDG.E R241, desc[UR8][R22.64+0x42800] ;  /* 0x0428000816f17981 */ /* 0x000ea2000c1e1900 */
[----:B------:R-:W-:-:S03]  /*8990*/  FFMA R227, R242, R223, R220 ;  /* 0x000000dff2e37223 */ /* 0x000fc600000000dc */
[----:B------:R-:W4:Y:S04]  /*89a0*/  LDG.E R242, desc[UR8][R22.64+0x43000] ;  /* 0x0430000816f27981 */ /* 0x000f28000c1e1900 */
[----:B------:R-:W5:Y:S02]  /*89b0*/  LDS.128 R220, [UR7+0xa00] ;  /* 0x000a0007ffdc7984 */ /* 0x000f640008000c00 */
[----:B-----5:R-:W-:Y:S02]  /*89c0*/  FFMA R220, R220, R224, R227 ;  /* 0x000000e0dcdc7223 */ /* 0x020fe400000000e3 */
[----:B------:R-:W5:Y:S02]  /*89d0*/  LDG.E R224, desc[UR8][R22.64+0x44000] ;  /* 0x0440000816e07981 */ /* 0x000f64000c1e1900 */
[----:B------:R-:W-:-:S02]  /*89e0*/  FFMA R220, R226, R221, R220 ;  /* 0x000000dde2dc7223 */ /* 0x000fc400000000dc */
[----:B------:R-:W5:Y:S02]  /*89f0*/  LDG.E R227, desc[UR8][R22.64+0x44800] ;  /* 0x0448000816e37981 */ /* 0x000f64000c1e1900 */
[----:B------:R-:W-:Y:S02]  /*8a00*/  FFMA R220, R243, R222, R220 ;  /* 0x000000def3dc7223 */ /* 0x000fe400000000dc */
[----:B------:R-:W5:Y:S02]  /*8a10*/  LDG.E R243, desc[UR8][R22.64+0x45000] ;  /* 0x0450000816f37981 */ /* 0x000f64000c1e1900 */
[----:B------:R-:W-:Y:S02]  /*8a20*/  FFMA R226, R244, R223, R220 ;  /* 0x000000dff4e27223 */ /* 0x000fe400000000dc */
[----:B------:R-:W5:Y:S04]  /*8a30*/  LDG.E R244, desc[UR8][R22.64+0x45800] ;  /* 0x0458000816f47981 */ /* 0x000f68000c1e1900 */
[----:B------:R-:W3:Y:S02]  /*8a40*/  LDS.128 R220, [UR7+0xa10] ;  /* 0x000a1007ffdc7984 */ /* 0x000ee40008000c00 */
[----:B---3--:R-:W-:-:S02]  /*8a50*/  FFMA R220, R220, R225, R226 ;  /* 0x000000e1dcdc7223 */ /* 0x008fc400000000e2 */
[----:B------:R-:W3:Y:S04]  /*8a60*/  LDG.E R225, desc[UR8][R22.64+0x46000] ;  /* 0x0460000816e17981 */ /* 0x000ee8000c1e1900 */
[----:B------:R-:W3:Y:S01]  /*8a70*/  LDG.E R226, desc[UR8][R22.64+0x46800] ;  /* 0x0468000816e27981 */ /* 0x000ee2000c1e1900 */
[----:B--2---:R-:W-:-:S04]  /*8a80*/  FFMA R220, R241, R221, R220 ;  /* 0x000000ddf1dc7223 */ /* 0x004fc800000000dc */
[----:B----4-:R-:W-:Y:S02]  /*8a90*/  FFMA R220, R242, R222, R220 ;  /* 0x000000def2dc7223 */ /* 0x010fe400000000dc */
[----:B------:R-:W2:Y:S02]  /*8aa0*/  LDG.E R242, desc[UR8][R22.64+0x49800] ;  /* 0x0498000816f27981 */ /* 0x000ea4000c1e1900 */
[----:B------:R-:W-:Y:S02]  /*8ab0*/  FFMA R241, R245, R223, R220 ;  /* 0x000000dff5f17223 */ /* 0x000fe400000000dc */
[----:B------:R-:W4:Y:S04]  /*8ac0*/  LDG.E R245, desc[UR8][R22.64+0x47000] ;  /* 0x0470000816f57981 */ /* 0x000f28000c1e1900 */
[----:B------:R-:W5:Y:S02]  /*8ad0*/  LDS.128 R220, [UR7+0xa20] ;  /* 0x000a2007ffdc7984 */ /* 0x000f640008000c00 */
[----:B-----5:R-:W-:-:S02]  /*8ae0*/  FFMA R220, R220, R224, R241 ;  /* 0x000000e0dcdc7223 */ /* 0x020fc400000000f1 */
[----:B------:R-:W5:Y:S02]  /*8af0*/  LDG.E R224, desc[UR8][R22.64+0x48000] ;  /* 0x0480000816e07981 */ /* 0x000f64000c1e1900 */
[----:B------:R-:W-:Y:S02]  /*8b00*/  FFMA R221, R227, R221, R220 ;  /* 0x000000dde3dd7223 */ /* 0x000fe400000000dc */
[----:B------:R-:W2:Y:S02]  /*8b10*/  LDG.E R227, desc[UR8][R22.64+0x48800] ;  /* 0x0488000816e37981 */ /* 0x000ea4000c1e1900 */
[----:B------:R-:W-:Y:S02]  /*8b20*/  FFMA R221, R243, R222, R221 ;  /* 0x000000def3dd7223 */ /* 0x000fe400000000dd */
[----:B------:R-:W2:Y:S02]  /*8b30*/  LDG.E R241, desc[UR8][R22.64+0x49000] ;  /* 0x0490000816f17981 */ /* 0x000ea4000c1e1900 */
[----:B------:R-:W-:-:S02]  /*8b40*/  FFMA R244, R244, R223, R221 ;  /* 0x000000dff4f47223 */ /* 0x000fc400000000dd */
[----:B------:R-:W3:Y:S04]  /*8b50*/  LDS.128 R220, [UR7+0xa30] ;  /* 0x000a3007ffdc7984 */ /* 0x000ee80008000c00 */
[----:B------:R-:W2:Y:S01]  /*8b60*/  LDG.E R243, desc[UR8][R22.64+0x4b000] ;  /* 0x04b0000816f37981 */ /* 0x000ea2000c1e1900 */
[----:B---3--:R-:W-:-:S03]  /*8b70*/  FFMA R220, R220, R225, R244 ;  /* 0x000000e1dcdc7223 */ /* 0x008fc600000000f4 */
[----:B------:R-:W3:Y:S01]  /*8b80*/  LDG.E R225, desc[UR8][R22.64+0x4a000] ;  /* 0x04a0000816e17981 */ /* 0x000ee2000c1e1900 */
[----:B------:R-:W-:-:S03]  /*8b90*/  FFMA R221, R226, R221, R220 ;  /* 0x000000dde2dd7223 */ /* 0x000fc600000000dc */
[----:B------:R-:W3:Y:S04]  /*8ba0*/  LDG.E R226, desc[UR8][R22.64+0x4a800] ;  /* 0x04a8000816e27981 */ /* 0x000ee8000c1e1900 */
[----:B------:R-:W3:Y:S01]  /*8bb0*/  LDG.E R244, desc[UR8][R22.64+0x4b800] ;  /* 0x04b8000816f47981 */ /* 0x000ee2000c1e1900 */
[----:B----4-:R-:W-:-:S04]  /*8bc0*/  FFMA R221, R245, R222, R221 ;  /* 0x000000def5dd7223 */ /* 0x010fc800000000dd */
[----:B------:R-:W-:Y:S02]  /*8bd0*/  FFMA R246, R246, R223, R221 ;  /* 0x000000dff6f67223 */ /* 0x000fe400000000dd */
[----:B------:R-:W5:Y:S02]  /*8be0*/  LDS.128 R220, [UR7+0xa40] ;  /* 0x000a4007ffdc7984 */ /* 0x000f640008000c00 */
[----:B-----5:R-:W-:Y:S02]  /*8bf0*/  FFMA R220, R220, R224, R246 ;  /* 0x000000e0dcdc7223 */ /* 0x020fe400000000f6 */
[----:B------:R-:W4:Y:S02]  /*8c00*/  LDG.E R224, desc[UR8][R22.64+0x4c000] ;  /* 0x04c0000816e07981 */ /* 0x000f24000c1e1900 */
[----:B--2---:R-:W-:Y:S02]  /*8c10*/  FFMA R220, R227, R221, R220 ;  /* 0x000000dde3dc7223 */ /* 0x004fe400000000dc */
[----:B------:R-:W2:Y:S02]  /*8c20*/  LDG.E R227, desc[UR8][R22.64+0x4c800] ;  /* 0x04c8000816e37981 */ /* 0x000ea4000c1e1900 */
        /* <DEDUP_REMOVED lines=14> */
[----:B------:R-:W4:Y:S02]  /*8d10*/  LDS.128 R220, [UR7+0xa60] ;  /* 0x000a6007ffdc7984 */ /* 0x000f240008000c00 */
[----:B----4-:R-:W-:Y:S02]  /*8d20*/  FFMA R220, R220, R224, R226 ;  /* 0x000000e0dcdc7223 */ /* 0x010fe400000000e2 */
[----:B------:R-:W4:Y:S02]  /*8d30*/  LDG.E R224, desc[UR8][R22.64+0x50000] ;  /* 0x0500000816e07981 */ /* 0x000f24000c1e1900 */
[----:B--2---:R-:W-:-:S02]  /*8d40*/  FFMA R220, R227, R221, R220 ;  /* 0x000000dde3dc7223 */ /* 0x004fc400000000dc */
[----:B------:R-:W2:Y:S02]  /*8d50*/  LDG.E R226, desc[UR8][R22.64+0x50800] ;  /* 0x0508000816e27981 */ /* 0x000ea4000c1e1900 */
[----:B-----5:R-:W-:Y:S02]  /*8d60*/  FFMA R220, R241, R222, R220 ;  /* 0x000000def1dc7223 */ /* 0x020fe400000000dc */
[----:B------:R-:W5:Y:S02]  /*8d70*/  LDG.E R241, desc[UR8][R22.64+0x51000] ;  /* 0x0510000816f17981 */ /* 0x000f64000c1e1900 */
[----:B------:R-:W-:Y:S02]  /*8d80*/  FFMA R227, R242, R223, R220 ;  /* 0x000000dff2e37223 */ /* 0x000fe400000000dc */
[----:B------:R-:W5:Y:S04]  /*8d90*/  LDG.E R242, desc[UR8][R22.64+0x51800] ;  /* 0x0518000816f27981 */ /* 0x000f68000c1e1900 */
[----:B------:R-:W3:Y:S02]  /*8da0*/  LDS.128 R220, [UR7+0xa70] ;  /* 0x000a7007ffdc7984 */ /* 0x000ee40008000c00 */
[----:B---3--:R-:W-:-:S02]  /*8db0*/  FFMA R220, R220, R225, R227 ;  /* 0x000000e1dcdc7223 */ /* 0x008fc400000000e3 */
[----:B------:R-:W3:Y:S04]  /*8dc0*/  LDG.E R225, desc[UR8][R22.64+0x52000] ;  /* 0x0520000816e17981 */ /* 0x000ee8000c1e1900 */
[----:B------:R-:W3:Y:S01]  /*8dd0*/  LDG.E R227, desc[UR8][R22.64+0x52800] ;  /* 0x0528000816e37981 */ /* 0x000ee2000c1e1900 */
[----:B------:R-:W-:-:S04]  /*8de0*/  FFMA R220, R243, R221, R220 ;  /* 0x000000ddf3dc7223 */ /* 0x000fc800000000dc */
[----:B------:R-:W-:Y:S02]  /*8df0*/  FFMA R220, R244, R222, R220 ;  /* 0x000000def4dc7223 */ /* 0x000fe400000000dc */
[----:B------:R-:W3:Y:S02]  /*8e00*/  LDG.E R244, desc[UR8][R22.64+0x55800] ;  /* 0x0558000816f47981 */ /* 0x000ee4000c1e1900 */
[----:B------:R-:W-:Y:S02]  /*8e10*/  FFMA R243, R245, R223, R220 ;  /* 0x000000dff5f37223 */ /* 0x000fe400000000dc */
[----:B------:R-:W3:Y:S04]  /*8e20*/  LDG.E R245, desc[UR8][R22.64+0x53000] ;  /* 0x0530000816f57981 */ /* 0x000ee8000c1e1900 */
[----:B------:R-:W4:Y:S02]  /*8e30*/  LDS.128 R220, [UR7+0xa80] ;  /* 0x000a8007ffdc7984 */ /* 0x000f240008000c00 */
[----:B----4-:R-:W-:-:S02]  /*8e40*/  FFMA R220, R220, R224, R243 ;  /* 0x000000e0dcdc7223 */ /* 0x010fc400000000f3 */
[----:B------:R-:W4:Y:S02]  /*8e50*/  LDG.E R224, desc[UR8][R22.64+0x54000] ;  /* 0x0540000816e07981 */ /* 0x000f24000c1e1900 */
[----:B--2---:R-:W-:Y:S02]  /*8e60*/  FFMA R221, R226, R221, R220 ;  /* 0x000000dde2dd7223 */ /* 0x004fe400000000dc */
[----:B------:R-:W2:Y:S02]  /*8e70*/  LDG.E R226, desc[UR8][R22.64+0x54800] ;  /* 0x0548000816e27981 */ /* 0x000ea4000c1e1900 */
[----:B-----5:R-:W-:Y:S02]  /*8e80*/  FFMA R221, R241, R222, R221 ;  /* 0x000000def1dd7223 */ /* 0x020fe400000000dd */
[----:B------:R-:W5:Y:S02]  /*8e90*/  LDG.E R243, desc[UR8][R22.64+0x55000] ;  /* 0x0550000816f37981 */ /* 0x000f64000c1e1900 */
[----:B------:R-:W-:-:S02]  /*8ea0*/  FFMA R242, R242, R223, R221 ;  /* 0x000000dff2f27223 */ /* 0x000fc400000000dd */
[----:B------:R-:W3:Y:S04]  /*8eb0*/  LDS.128 R220, [UR7+0xa90] ;  /* 0x000a9007ffdc7984 */ /* 0x000ee80008000c00 */
[----:B------:R-:W5:Y:S01]  /*8ec0*/  LDG.E R241, desc[UR8][R22.64+0x57000] ;  /* 0x0570000816f17981 */ /* 0x000f62000c1e1900 */
[----:B---3--:R-:W-:-:S03]  /*8ed0*/  FFMA R220, R220, R225, R242 ;  /* 0x000000e1dcdc7223 */ /* 0x008fc600000000f2 */
[----:B------:R-:W3:Y:S01]  /*8ee0*/  LDG.E R225, desc[UR8][R22.64+0x56000] ;  /* 0x0560000816e17981 */ /* 0x000ee2000c1e1900 */
[----:B------:R-:W-:-:S03]  /*8ef0*/  FFMA R221, R227, R221, R220 ;  /* 0x000000dde3dd7223 */ /* 0x000fc600000000dc */
[----:B------:R-:W3:Y:S04]  /*8f00*/  LDG.E R227, desc[UR8][R22.64+0x56800] ;  /* 0x0568000816e37981 */ /* 0x000ee8000c1e1900 */
[----:B------:R-:W3:Y:S01]  /*8f10*/  LDG.E R242, desc[UR8][R22.64+0x57800] ;  /* 0x0578000816f27981 */ /* 0x000ee2000c1e1900 */
[----:B------:R-:W-:-:S04]  /*8f20*/  FFMA R221, R245, R222, R221 ;  /* 0x000000def5dd7223 */ /* 0x000fc800000000dd */
[----:B------:R-:W-:Y:S02]  /*8f30*/  FFMA R246, R246, R223, R221 ;  /* 0x000000dff6f67223 */ /* 0x000fe400000000dd */
[----:B------:R-:W4:Y:S02]  /*8f40*/  LDS.128 R220, [UR7+0xaa0] ;  /* 0x000aa007ffdc7984 */ /* 0x000f240008000c00 */
[----:B----4-:R-:W-:Y:S02]  /*8f50*/  FFMA R220, R220, R224, R246 ;  /* 0x000000e0dcdc7223 */ /* 0x010fe400000000f6 */
[----:B------:R-:W4:Y:S02]  /*8f60*/  LDG.E R224, desc[UR8][R22.64+0x58000] ;  /* 0x0580000816e07981 */ /* 0x000f24000c1e1900 */
[----:B--2---:R-:W-:Y:S02]  /*8f70*/  FFMA R220, R226, R221, R220 ;  /* 0x000000dde2dc7223 */ /* 0x004fe400000000dc */
[----:B------:R-:W2:Y:S02]  /*8f80*/  LDG.E R226, desc[UR8][R22.64+0x58800] ;  /* 0x0588000816e27981 */ /* 0x000ea4000c1e1900 */
[----:B-----5:R-:W-:-:S02]  /*8f90*/  FFMA R220, R243, R222, R220 ;  /* 0x000000def3dc7223 */ /* 0x020fc400000000dc */
        /* <DEDUP_REMOVED lines=2553> */
[----:B------:R-:W4:Y:S04]  /*12f30*/  LDG.E R224, desc[UR8][R22.64+0x290000] ;  /* 0x2900000816e07981 */ /* 0x000f28000c1e1900 */
[----:B------:R-:W4:Y:S01]  /*12f40*/  LDG.E R226, desc[UR8][R22.64+0x290800] ;  /* 0x2908000816e27981 */ /* 0x000f22000c1e1900 */
[----:B--2---:R-:W-:-:S04]  /*12f50*/  FFMA R220, R227, R221, R220 ;  /* 0x000000dde3dc7223 */ /* 0x004fc800000000dc */
[----:B-----5:R-:W-:Y:S02]  /*12f60*/  FFMA R220, R241, R222, R220 ;  /* 0x000000def1dc7223 */ /* 0x020fe400000000dc */
[----:B------:R-:W2:Y:S02]  /*12f70*/  LDG.E R241, desc[UR8][R22.64+0x291000] ;  /* 0x2910000816f17981 */ /* 0x000ea4000c1e1900 */
        /* <DEDUP_REMOVED lines=14> */
[----:B------:R-:W-:Y:S02]  /*13060*/  FFMA R221, R226, R221, R220 ;  /* 0x000000dde2dd7223 */ /* 0x000fe400000000dc */
[----:B------:R-:W4:Y:S04]  /*13070*/  LDG.E R226, desc[UR8][R22.64+0x294800] ;  /* 0x2948000816e27981 */ /* 0x000f28000c1e1900 */
[----:B------:R-:W4:Y:S01]  /*13080*/  LDG.E R243, desc[UR8][R22.64+0x295000] ;  /* 0x2950000816f37981 */ /* 0x000f22000c1e1900 */
[----:B--2---:R-:W-:-:S03]  /*13090*/  FFMA R221, R241, R222, R221 ;  /* 0x000000def1dd7223 */ /* 0x004fc600000000dd */
[----:B------:R-:W2:Y:S01]  /*130a0*/  LDG.E R241, desc[UR8][R22.64+0x297000] ;  /* 0x2970000816f17981 */ /* 0x000ea2000c1e1900 */
[----:B-----5:R-:W-:-:S03]  /*130b0*/  FFMA R242, R242, R223, R221 ;  /* 0x000000dff2f27223 */ /* 0x020fc600000000dd */
[----:B------:R-:W3:Y:S02]  /*130c0*/  LDS.128 R220, [UR7+0x1c90] ;  /* 0x001c9007ffdc7984 */ /* 0x000ee40008000c00 */
[----:B---3--:R-:W-:Y:S02]  /*130d0*/  FFMA R220, R220, R225, R242 ;  /* 0x000000e1dcdc7223 */ /* 0x008fe400000000f2 */
[----:B------:R-:W3:Y:S02]  /*130e0*/  LDG.E R225, desc[UR8][R22.64+0x296000] ;  /* 0x2960000816e17981 */ /* 0x000ee4000c1e1900 */
[----:B------:R-:W-:Y:S02]  /*130f0*/  FFMA R221, R227, R221, R220 ;  /* 0x000000dde3dd7223 */ /* 0x000fe400000000dc */
[----:B------:R-:W5:Y:S04]  /*13100*/  LDG.E R227, desc[UR8][R22.64+0x296800] ;  /* 0x2968000816e37981 */ /* 0x000f68000c1e1900 */
[----:B------:R-:W2:Y:S01]  /*13110*/  LDG.E R242, desc[UR8][R22.64+0x297800] ;  /* 0x2978000816f27981 */ /* 0x000ea2000c1e1900 */
[----:B------:R-:W-:-:S03]  /*13120*/  FFMA R221, R245, R222, R221 ;  /* 0x000000def5dd7223 */ /* 0x000fc600000000dd */
[----:B------:R-:W2:Y:S01]  /*13130*/  LDG.E R245, desc[UR8][R22.64+0x299800] ;  /* 0x2998000816f57981 */ /* 0x000ea2000c1e1900 */
[----:B------:R-:W-:-:S03]  /*13140*/  FFMA R246, R246, R223, R221 ;  /* 0x000000dff6f67223 */ /* 0x000fc600000000dd */
[----:B------:R-:W4:Y:S02]  /*13150*/  LDS.128 R220, [UR7+0x1ca0] ;  /* 0x001ca007ffdc7984 */ /* 0x000f240008000c00 */
[----:B----4-:R-:W-:Y:S02]  /*13160*/  FFMA R220, R220, R224, R246 ;  /* 0x000000e0dcdc7223 */ /* 0x010fe400000000f6 */
[----:B------:R-:W4:Y:S02]  /*13170*/  LDG.E R224, desc[UR8][R22.64+0x298000] ;  /* 0x2980000816e07981 */ /* 0x000f24000c1e1900 */
[----:B------:R-:W-:Y:S02]  /*13180*/  FFMA R220, R226, R221, R220 ;  /* 0x000000dde2dc7223 */ /* 0x000fe400000000dc */
[----:B------:R-:W4:Y:S02]  /*13190*/  LDG.E R226, desc[UR8][R22.64+0x298800] ;  /* 0x2988000816e27981 */ /* 0x000f24000c1e1900 */
[----:B------:R-:W-:-:S02]  /*131a0*/  FFMA R243, R243, R222, R220 ;  /* 0x000000def3f37223 */ /* 0x000fc400000000dc */
[----:B------:R-:W4:Y:S02]  /*131b0*/  LDG.E R246, desc[UR8][R22.64+0x29f800] ;  /* 0x29f8000816f67981 */ /* 0x000f24000c1e1900 */
[----:B------:R-:W-:Y:S02]  /*131c0*/  FFMA R243, R244, R223, R243 ;  /* 0x000000dff4f37223 */ /* 0x000fe400000000f3 */
[----:B------:R-:W4:Y:S04]  /*131d0*/  LDG.E R244, desc[UR8][R22.64+0x299000] ;  /* 0x2990000816f47981 */ /* 0x000f28000c1e1900 */
[----:B------:R-:W3:Y:S02]  /*131e0*/  LDS.128 R220, [UR7+0x1cb0] ;  /* 0x001cb007ffdc7984 */ /* 0x000ee40008000c00 */
[----:B---3--:R-:W-:-:S02]  /*131f0*/  FFMA R220, R220, R225, R243 ;  /* 0x000000e1dcdc7223 */ /* 0x008fc400000000f3 */
[----:B------:R-:W3:Y:S02]  /*13200*/  LDG.E R225, desc[UR8][R22.64+0x29a000] ;  /* 0x29a0000816e17981 */ /* 0x000ee4000c1e1900 */
[----:B-----5:R-:W-:Y:S02]  /*13210*/  FFMA R220, R227, R221, R220 ;  /* 0x000000dde3dc7223 */ /* 0x020fe400000000dc */
[----:B------:R-:W5:Y:S02]  /*13220*/  LDG.E R243, desc[UR8][R22.64+0x29b800] ;  /* 0x29b8000816f37981 */ /* 0x000f64000c1e1900 */
[----:B--2---:R-:W-:Y:S02]  /*13230*/  FFMA R220, R241, R222, R220 ;  /* 0x000000def1dc7223 */ /* 0x004fe400000000dc */
[----:B------:R-:W2:Y:S02]  /*13240*/  LDG.E R241, desc[UR8][R22.64+0x29a800] ;  /* 0x29a8000816f17981 */ /* 0x000ea4000c1e1900 */
[----:B------:R-:W-:-:S02]  /*13250*/  FFMA R227, R242, R223, R220 ;  /* 0x000000dff2e37223 */ /* 0x000fc400000000dc */
[----:B------:R-:W5:Y:S04]  /*13260*/  LDG.E R242, desc[UR8][R22.64+0x29b000] ;  /* 0x29b0000816f27981 */ /* 0x000f68000c1e1900 */
[----:B------:R-:W4:Y:S02]  /*13270*/  LDS.128 R220, [UR7+0x1cc0] ;  /* 0x001cc007ffdc7984 */ /* 0x000f240008000c00 */
[----:B----4-:R-:W-:Y:S02]  /*13280*/  FFMA R220, R220, R224, R227 ;  /* 0x000000e0dcdc7223 */ /* 0x010fe400000000e3 */
[----:B------:R-:W4:Y:S02]  /*13290*/  LDG.E R224, desc[UR8][R22.64+0x29c000] ;  /* 0x29c0000816e07981 */ /* 0x000f24000c1e1900 */
[----:B------:R-:W-:-:S02]  /*132a0*/  FFMA R220, R226, R221, R220 ;  /* 0x000000dde2dc7223 */ /* 0x000fc400000000dc */
[----:B------:R-:W4:Y:S04]  /*132b0*/  LDG.E R227, desc[UR8][R22.64+0x29c800] ;  /* 0x29c8000816e37981 */ /* 0x000f28000c1e1900 */
[----:B------:R-:W4:Y:S01]  /*132c0*/  LDG.E R226, desc[UR8][R22.64+0x29e800] ;  /* 0x29e8000816e27981 */ /* 0x000f22000c1e1900 */
[----:B------:R-:W-:-:S03]  /*132d0*/  FFMA R220, R244, R222, R220 ;  /* 0x000000def4dc7223 */ /* 0x000fc600000000dc */
[----:B------:R-:W4:Y:S01]  /*132e0*/  LDG.E R244, desc[UR8][R22.64+0x29d000] ;  /* 0x29d0000816f47981 */ /* 0x000f22000c1e1900 */
[----:B------:R-:W-:-:S03]  /*132f0*/  FFMA R245, R245, R223, R220 ;  /* 0x000000dff5f57223 */ /* 0x000fc600000000dc */
[----:B------:R-:W3:Y:S02]  /*13300*/  LDS.128 R220, [UR7+0x1cd0] ;  /* 0x001cd007ffdc7984 */ /* 0x000ee40008000c00 */
[----:B---3--:R-:W-:Y:S02]  /*13310*/  FFMA R220, R220, R225, R245 ;  /* 0x000000e1dcdc7223 */ /* 0x008fe400000000f5 */
[----:B------:R-:W3:Y:S04]  /*13320*/  LDG.E R225, desc[UR8][R22.64+0x29e000] ;  /* 0x29e0000816e17981 */ /* 0x000ee8000c1e1900 */
[----:B------:R-:W3:Y:S01]  /*13330*/  LDG.E R245, desc[UR8][R22.64+0x29f000] ;  /* 0x29f0000816f57981 */ /* 0x000ee2000c1e1900 */
[----:B--2---:R-:W-:-:S03]  /*13340*/  FFMA R220, R241, R221, R220 ;  /* 0x000000ddf1dc7223 */ /* 0x004fc600000000dc */
[----:B------:R-:W2:Y:S01]  /*13350*/  LDG.E R241, desc[UR8][R22.64+0x2a0800] ;  /* 0x2a08000816f17981 */ /* 0x000ea2000c1e1900 */
[----:B-----5:R-:W-:-:S03]  /*13360*/  FFMA R220, R242, R222, R220 ;  /* 0x000000def2dc7223 */ /* 0x020fc600000000dc */
[----:B------:R-:W5:Y:S01]  /*13370*/  LDG.E R242, desc[UR8][R22.64+0x2a1000] ;  /* 0x2a10000816f27981 */ /* 0x000f62000c1e1900 */
[----:B------:R-:W-:-:S03]  /*13380*/  FFMA R243, R243, R223, R220 ;  /* 0x000000dff3f37223 */ /* 0x000fc600000000dc */
[----:B------:R-:W4:Y:S02]  /*13390*/  LDS.128 R220, [UR7+0x1ce0] ;  /* 0x001ce007ffdc7984 */ /* 0x000f240008000c00 */
[----:B----4-:R-:W-:Y:S02]  /*133a0*/  FFMA R220, R220, R224, R243 ;  /* 0x000000e0dcdc7223 */ /* 0x010fe400000000f3 */
[----:B------:R-:W4:Y:S02]  /*133b0*/  LDG.E R224, desc[UR8][R22.64+0x2a0000] ;  /* 0x2a00000816e07981 */ /* 0x000f24000c1e1900 */
[----:B------:R-:W-:Y:S02]  /*133c0*/  FFMA R221, R227, R221, R220 ;  /* 0x000000dde3dd7223 */ /* 0x000fe400000000dc */
[----:B------:R-:W5:Y:S04]  /*133d0*/  LDG.E R243, desc[UR8][R22.64+0x2a1800] ;  /* 0x2a18000816f37981 */ /* 0x000f68000c1e1900 */
[----:B------:R-:W5:Y:S01]  /*133e0*/  LDG.E R227, desc[UR8][R22.64+0x2a3000] ;  /* 0x2a30000816e37981 */ /* 0x000f62000c1e1900 */
[----:B------:R-:W-:-:S03]  /*133f0*/  FFMA R221, R244, R222, R221 ;  /* 0x000000def4dd7223 */ /* 0x000fc600000000dd */
[----:B------:R-:W5:Y:S01]  /*13400*/  LDG.E R244, desc[UR8][R22.64+0x2a3800] ;  /* 0x2a38000816f47981 */ /* 0x000f62000c1e1900 */
[----:B------:R-:W-:-:S03]  /*13410*/  FFMA R247, R247, R223, R221 ;  /* 0x000000dff7f77223 */ /* 0x000fc600000000dd */
[----:B------:R-:W3:Y:S02]  /*13420*/  LDS.128 R220, [UR7+0x1cf0] ;  /* 0x001cf007ffdc7984 */ /* 0x000ee40008000c00 */
[----:B---3--:R-:W-:Y:S02]  /*13430*/  FFMA R220, R220, R225, R247 ;  /* 0x000000e1dcdc7223 */ /* 0x008fe400000000f7 */
[----:B------:R-:W3:Y:S02]  /*13440*/  LDG.E R225, desc[UR8][R22.64+0x2a2000] ;  /* 0x2a20000816e17981 */ /* 0x000ee4000c1e1900 */
[----:B------:R-:W-:Y:S02]  /*13450*/  FFMA R221, R226, R221, R220 ;  /* 0x000000dde2dd7223 */ /* 0x000fe400000000dc */
[----:B------:R-:W3:Y:S02]  /*13460*/  LDG.E R226, desc[UR8][R22.64+0x2a2800] ;  /* 0x2a28000816e27981 */ /* 0x000ee4000c1e1900 */
[----:B------:R-:W-:-:S02]  /*13470*/  FFMA R221, R245, R222, R221 ;  /* 0x000000def5dd7223 */ /* 0x000fc400000000dd */
[----:B------:R-:W3:Y:S02]  /*13480*/  LDL R247, [R1+0x1c] ;  /* 0x00001c0001f77983 */ /* 0x000ee40000100800 */
[----:B------:R-:W-:Y:S02]  /*13490*/  FFMA R246, R246, R223, R221 ;  /* 0x000000dff6f67223 */ /* 0x000fe400000000dd */
        /* <DEDUP_REMOVED lines=52> */
[----:B------:R-:W-:-:S03]  /*137e0*/  FFMA R221, R244, R222, R221 ;  /* 0x000000def4dd7223 */ /* 0x000fc600000000dd */
[----:B------:R-:W3:Y:S01]  /*137f0*/  LDG.E R244, desc[UR8][R22.64+0x2b0800] ;  /* 0x2b08000816f47981 */ /* 0x000ee2000c1e1900 */
[----:B------:R-:W-:-:S03]  /*13800*/  FFMA R245, R245, R223, R221 ;  /* 0x000000dff5f57223 */ /* 0x000fc600000000dd */
        /* <DEDUP_REMOVED lines=8> */
[----:B------:R-:W3:Y:S02]  /*13890*/  LDS.128 R220, [UR7+0x1d70] ;  /* 0x001d7007ffdc7984 */ /* 0x000ee40008000c00 */
[----:B---3--:R-:W-:Y:S02]  /*138a0*/  FFMA R220, R220, R225, R246 ;  /* 0x000000e1dcdc7223 */ /* 0x008fe400000000f6 */
[----:B------:R-:W3:Y:S02]  /*138b0*/  LDG.E R225, desc[UR8][R22.64+0x2b2000] ;  /* 0x2b20000816e17981 */ /* 0x000ee4000c1e1900 */
[----:B------:R-:W-:-:S02]  /*138c0*/  FFMA R220, R241, R221, R220 ;  /* 0x000000ddf1dc7223 */ /* 0x000fc400000000dc */
[----:B------:R-:W3:Y:S02]  /*138d0*/  LDG.E R241, desc[UR8][R22.64+0x2b2800] ;  /* 0x2b28000816f17981 */ /* 0x000ee4000c1e1900 */
[----:B------:R-:W-:Y:S02]  /*138e0*/  FFMA R220, R242, R222, R220 ;  /* 0x000000def2dc7223 */ /* 0x000fe400000000dc */
[----:B------:R-:W3:Y:S02]  /*138f0*/  LDG.E R242, desc[UR8][R22.64+0x2b3800] ;  /* 0x2b38000816f27981 */ /* 0x000ee4000c1e1900 */
[----:B------:R-:W-:Y:S02]  /*13900*/  FFMA R245, R243, R223, R220 ;  /* 0x000000dff3f57223 */ /* 0x000fe400000000dc */
[----:B------:R-:W3:Y:S04]  /*13910*/  LDG.E R243, desc[UR8][R22.64+0x2b3000] ;  /* 0x2b30000816f37981 */ /* 0x000ee8000c1e1900 */
[----:B------:R-:W4:Y:S04]  /*13920*/  LDS.128 R220, [UR7+0x1d80] ;  /* 0x001d8007ffdc7984 */ /* 0x000f280008000c00 */
[----:B------:R-:W3:Y:S01]  /*13930*/  LDL R246, [R1+0x10] ;  /* 0x0000100001f67983 */ /* 0x000ee20000100800 */
[----:B----4-:R-:W-:-:S03]  /*13940*/  FFMA R220, R220, R224, R245 ;  /* 0x000000e0dcdc7223 */ /* 0x010fc600000000f5 */
[----:B------:R-:W4:Y:S01]  /*13950*/  LDG.E R224, desc[UR8][R22.64+0x2b4000] ;  /* 0x2b40000816e07981 */ /* 0x000f22000c1e1900 */
[----:B------:R-:W-:-:S03]  /*13960*/  FFMA R220, R244, R221, R220 ;  /* 0x000000ddf4dc7223 */ /* 0x000fc600000000dc */
[----:B------:R-:W4:Y:S01]  /*13970*/  LDG.E R245, desc[UR8][R22.64+0x2b4800] ;  /* 0x2b48000816f57981 */ /* 0x000f22000c1e1900 */
[----:B-----5:R-:W-:-:S03]  /*13980*/  FFMA R220, R227, R222, R220 ;  /* 0x000000dee3dc7223 */ /* 0x020fc600000000dc */
[----:B------:R-:W5:Y:S01]  /*13990*/  LDG.E R244, desc[UR8][R22.64+0x2b5000] ;  /* 0x2b50000816f47981 */ /* 0x000f62000c1e1900 */
[----:B--2---:R-:W-:-:S03]  /*139a0*/  FFMA R226, R226, R223, R220 ;  /* 0x000000dfe2e27223 */ /* 0x004fc600000000dc */
[----:B------:R-:W2:Y:S04]  /*139b0*/  LDG.E R227, desc[UR8][R22.64+0x2b5800] ;  /* 0x2b58000816e37981 */ /* 0x000ea8000c1e1900 */
        /* <DEDUP_REMOVED lines=9> */
[----:B------:R-:W4:Y:S02]  /*13a50*/  LDS.128 R220, [UR7+0x1da0] ;  /* 0x001da007ffdc7984 */ /* 0x000f240008000c00 */
[----:B----4-:R-:W-:-:S02]  /*13a60*/  FFMA R220, R220, R224, R241 ;  /* 0x000000e0dcdc7223 */ /* 0x010fc400000000f1 */
[----:B------:R-:W4:Y:S04]  /*13a70*/  LDG.E R224, desc[UR8][R22.64+0x2b8000] ;  /* 0x2b80000816e07981 */ /* 0x000f28000c1e1900 */
[----:B------:R-:W4:Y:S01]  /*13a80*/  LDG.E R241, desc[UR8][R22.64+0x2b8800] ;  /* 0x2b88000816f17981 */ /* 0x000f22000c1e1900 */
[----:B------:R-:W-:-:S04]  /*13a90*/  FFMA R220, R245, R221, R220 ;  /* 0x000000ddf5dc7223 */ /* 0x000fc800000000dc */
[----:B-----5:R-:W-:Y:S02]  /*13aa0*/  FFMA R220, R244, R222, R220 ;  /* 0x000000def4dc7223 */ /* 0x020fe400000000dc */
[----:B------:R-:W5:Y:S02]  /*13ab0*/  LDG.E R244, desc[UR8][R22.64+0x2b9000] ;  /* 0x2b90000816f47981 */ /* 0x000f64000c1e1900 */
[----:B--2---:R-:W-:Y:S02]  /*13ac0*/  FFMA R245, R227, R223, R220 ;  /* 0x000000dfe3f57223 */ /* 0x004fe400000000dc */
[----:B------:R-:W3:Y:S04]  /*13ad0*/  LDS.128 R220, [UR7+0x1db0] ;  /* 0x001db007ffdc7984 */ /* 0x000ee80008000c00 */
[----:B------:R-:W2:Y:S01]  /*13ae0*/  LDG.E R227, desc[UR8][R22.64+0x2b9800] ;  /* 0x2b98000816e37981 */ /* 0x000ea2000c1e1900 */
[----:B---3--:R-:W-:-:S03]  /*13af0*/  FFMA R220, R220, R225, R245 ;  /* 0x000000e1dcdc7223 */ /* 0x008fc600000000f5 */
[----:B------:R-:W3:Y:S04]  /*13b00*/  LDG.E R245, desc[UR8][R22.64+0x2ba000] ;  /* 0x2ba0000816f57981 */ /* 0x000ee8000c1e1900 */
[----:B------:R-:W3:Y:S01]  /*13b10*/  LDG.E R225, desc[UR8][R22.64+0x2ba800] ;  /* 0x2ba8000816e17981 */ /* 0x000ee2000c1e1900 */
[----:B------:R-:W-:-:S03]  /*13b20*/  FFMA R220, R226, R221, R220 ;  /* 0x000000dde2dc7223 */ /* 0x000fc600000000dc */
[----:B------:R-:W3:Y:S01]  /*13b30*/  LDG.E R226, desc[UR8][R22.64+0x2bb000] ;  /* 0x2bb0000816e27981 */ /* 0x000ee2000c1e1900 */
[----:B------:R-:W-:-:S03]  /*13b40*/  FFMA R220, R242, R222, R220 ;  /* 0x000000def2dc7223 */ /* 0x000fc600000000dc */
[----:B------:R-:W3:Y:S01]  /*13b50*/  LDG.E R242, desc[UR8][R22.64+0x2bb800] ;  /* 0x2bb8000816f27981 */ /* 0x000ee2000c1e1900 */
[----:B------:R-:W-:-:S03]  /*13b60*/  FFMA R243, R243, R223, R220 ;  /* 0x000000dff3f37223 */ /* 0x000fc600000000dc */
[----:B------:R-:W0:Y:S04]  /*13b70*/  LDS.128 R220, [UR7+0x1dc0] ;  /* 0x001dc007ffdc7984 */ /* 0x000e280008000c00 */
[----:B0-----:R-:W3:Y:S01]  /*13b80*/  LDG.E R222, desc[UR8][R22.64+0x2bc000] ;  /* 0x2bc0000816de7981 */ /* 0x001ee2000c1e1900 */
[----:B----4-:R-:W-:-:S03]  /*13b90*/  FFMA R243, R220, R224, R243 ;  /* 0x000000e0dcf37223 */ /* 0x010fc600000000f3 */
[----:B------:R-:W4:Y:S04]  /*13ba0*/  LDG.E R220, desc[UR8][R22.64+0x2bc800] ;  /* 0x2bc8000816dc7981 */ /* 0x000f28000c1e1900 */
[----:B------:R-:W4:Y:S01]  /*13bb0*/  LDG.E R224, desc[UR8][R22.64+0x2bd000] ;  /* 0x2bd0000816e07981 */ /* 0x000f22000c1e1900 */
[----:B------:R-:W-:-:S03]  /*13bc0*/  FFMA R243, R241, R221, R243 ;  /* 0x000000ddf1f37223 */ /* 0x000fc600000000f3 */
[----:B------:R-:W4:Y:S04]  /*13bd0*/  LDG.E R241, desc[UR8][R22.64+0x2bd800] ;  /* 0x2bd8000816f17981 */ /* 0x000f28000c1e1900 */
[----:B------:R-:W4:Y:S01]  /*13be0*/  LDG.E R221, desc[UR8][R22.64+0x2be000] ;  /* 0x2be0000816dd7981 */ /* 0x000f22000c1e1900 */
[----:B-----5:R-:W-:-:S03]  /*13bf0*/  FFMA R244, R247, R244, R243 ;  /* 0x000000f4f7f47223 */ /* 0x020fc600000000f3 */
[----:B------:R-:W5:Y:S01]  /*13c00*/  LDG.E R243, desc[UR8][R22.64+0x2be800] ;  /* 0x2be8000816f37981 */ /* 0x000f62000c1e1900 */
[----:B--2---:R-:W-:-:S03]  /*13c10*/  FFMA R227, R227, R223, R244 ;  /* 0x000000dfe3e37223 */ /* 0x004fc600000000f4 */
[----:B------:R-:W0:Y:S04]  /*13c20*/  LDS R244, [UR7+0x1dd4] ;  /* 0x001dd407fff47984 */ /* 0x000e280008000800 */
[----:B------:R-:W2:Y:S04]  /*13c30*/  LDG.E R223, desc[UR8][R22.64+0x2bf000] ;  /* 0x2bf0000816df7981 */ /* 0x000ea8000c1e1900 */
[----:B------:R-:W2:Y:S01]  /*13c40*/  LDL R247, [R1+0x9c] ;  /* 0x00009c0001f77983 */ /* 0x000ea20000100800 */
[----:B---3--:R-:W-:-:S03]  /*13c50*/  FFMA R245, R249, R245, R227 ;  /* 0x000000f5f9f57223 */ /* 0x008fc600000000e3 */
[----:B------:R-:W3:Y:S01]  /*13c60*/  LDG.E R227, desc[UR8][R22.64+0x2bf800] ;  /* 0x2bf8000816e37981 */ /* 0x000ee2000c1e1900 */
[----:B0-----:R-:W-:-:S03]  /*13c70*/  FFMA R245, R244, R225, R245 ;  /* 0x000000e1f4f57223 */ /* 0x001fc600000000f5 */
[----:B------:R-:W3:Y:S04]  /*13c80*/  LDG.E R244, desc[UR8][R22.64+0x2c0000] ;  /* 0x2c00000816f47981 */ /* 0x000ee8000c1e1900 */
[----:B------:R-:W3:Y:S01]  /*13c90*/  LDG.E R225, desc[UR8][R22.64+0x2c0800] ;  /* 0x2c08000816e17981 */ /* 0x000ee2000c1e1900 */
[----:B------:R-:W-:-:S03]  /*13ca0*/  FFMA R226, R226, R235, R245 ;  /* 0x000000ebe2e27223 */ /* 0x000fc600000000f5 */
[----:B------:R-:W0:Y:S04]  /*13cb0*/  LDS R245, [UR7+0x1ddc] ;  /* 0x001ddc07fff57984 */ /* 0x000e280008000800 */
[----:B------:R-:W3:Y:S01]  /*13cc0*/  LDL R249, [R1+0x68] ;  /* 0x0000680001f97983 */ /* 0x000ee20000100800 */
[----:B0-----:R-:W-:-:S03]  /*13cd0*/  FFMA R245, R242, R245, R226 ;  /* 0x000000f5f2f57223 */ /* 0x001fc600000000e2 */
[----:B------:R-:W4:Y:S04]  /*13ce0*/  LDS R242, [UR7+0x1de4] ;  /* 0x001de407fff27984 */ /* 0x000f280008000800 */
[----:B------:R-:W3:Y:S01]  /*13cf0*/  LDG.E R226, desc[UR8][R22.64+0x2c1000] ;  /* 0x2c10000816e27981 */ /* 0x000ee2000c1e1900 */
[----:B------:R-:W-:-:S03]  /*13d00*/  FFMA R245, R248, R222, R245 ;  /* 0x000000def8f57223 */ /* 0x000fc600000000f5 */
[----:B------:R-:W3:Y:S04]  /*13d10*/  LDG.E R222, desc[UR8][R22.64+0x2c1800] ;  /* 0x2c18000816de7981 */ /* 0x000ee8000c1e1900 */
[----:B------:R-:W3:Y:S01]  /*13d20*/  LDL R248, [R1+0x74] ;  /* 0x0000740001f87983 */ /* 0x000ee20000100800 */
[----:B----4-:R-:W-:-:S03]  /*13d30*/  FFMA R245, R242, R220, R245 ;  /* 0x000000dcf2f57223 */ /* 0x010fc600000000f5 */
[----:B------:R-:W4:Y:S04]  /*13d40*/  LDG.E R220, desc[UR8][R22.64+0x2c2000] ;  /* 0x2c20000816dc7981 */ /* 0x000f28000c1e1900 */
[----:B------:R-:W0:Y:S01]  /*13d50*/  LDS R242, [UR7+0x1dec] ;  /* 0x001dec07fff27984 */ /* 0x000e220008000800 */
[----:B------:R-:W-:-:S03]  /*13d60*/  FFMA R245, R224, R234, R245 ;  /* 0x000000eae0f57223 */ /* 0x000fc600000000f5 */
[----:B------:R-:W4:Y:S01]  /*13d70*/  LDG.E R224, desc[UR8][R22.64+0x2c2800] ;  /* 0x2c28000816e07981 */ /* 0x000f22000c1e1900 */
[----:B0-----:R-:W-:-:S03]  /*13d80*/  FFMA R245, R241, R242, R245 ;  /* 0x000000f2f1f57223 */ /* 0x001fc600000000f5 */
[----:B------:R-:W5:Y:S04]  /*13d90*/  LDS R242, [UR7+0x1df4] ;  /* 0x001df407fff27984 */ /* 0x000f680008000800 */
[----:B------:R-:W4:Y:S01]  /*13da0*/  LDG.E R241, desc[UR8][R22.64+0x2c3000] ;  /* 0x2c30000816f17981 */ /* 0x000f22000c1e1900 */
[----:B------:R-:W-:-:S03]  /*13db0*/  FFMA R245, R246, R221, R245 ;  /* 0x000000ddf6f57223 */ /* 0x000fc600000000f5 */
[----:B------:R-:W4:Y:S04]  /*13dc0*/  LDG.E R221, desc[UR8][R22.64+0x2c3800] ;  /* 0x2c38000816dd7981 */ /* 0x000f28000c1e1900 */
[----:B------:R-:W4:Y:S01]  /*13dd0*/  LDL R246, [R1+0x98] ;  /* 0x0000980001f67983 */ /* 0x000f220000100800 */
[----:B-----5:R-:W-:-:S03]  /*13de0*/  FFMA R245, R242, R243, R245 ;  /* 0x000000f3f2f57223 */ /* 0x020fc600000000f5 */
[----:B------:R-:W3:Y:S04]  /*13df0*/  LDS R243, [UR7+0x1dfc] ;  /* 0x001dfc07fff37984 */ /* 0x000ee80008000800 */
[----:B------:R-:W5:Y:S01]  /*13e00*/  LDG.E R242, desc[UR8][R22.64+0x2c4000] ;  /* 0x2c40000816f27981 */ /* 0x000f62000c1e1900 */
[----:B--2---:R-:W-:-:S03]  /*13e10*/  FFMA R245, R223, R233, R245 ;  /* 0x000000e9dff57223 */ /* 0x004fc600000000f5 */
[----:B------:R-:W2:Y:S01]  /*13e20*/  LDG.E R223, desc[UR8][R22.64+0x2c4800] ;  /* 0x2c48000816df7981 */ /* 0x000ea2000c1e1900 */
[----:B---3--:R-:W-:-:S03]  /*13e30*/  FFMA R243, R227, R243, R245 ;  /* 0x000000f3e3f37223 */ /* 0x008fc600000000f5 */
[----:B------:R-:W0:Y:S04]  /*13e40*/  LDS R245, [UR7+0x1e04] ;  /* 0x001e0407fff57984 */ /* 0x000e280008000800 */
[----:B------:R-:W3:Y:S01]  /*13e50*/  LDG.E R227, desc[UR8][R22.64+0x2c5000] ;  /* 0x2c50000816e37981 */ /* 0x000ee2000c1e1900 */
[----:B------:R-:W-:-:S03]  /*13e60*/  FFMA R244, R244, R28, R243 ;  /* 0x0000001cf4f47223 */ /* 0x000fc600000000f3 */
[----:B------:R-:W3:Y:S01]  /*13e70*/  LDG.E R243, desc[UR8][R22.64+0x2c5800] ;  /* 0x2c58000816f37981 */ /* 0x000ee2000c1e1900 */
[----:B0-----:R-:W-:-:S03]  /*13e80*/  FFMA R245, R245, R225, R244 ;  /* 0x000000e1f5f57223 */ /* 0x001fc600000000f4 */
[----:B------:R-:W3:Y:S04]  /*13e90*/  LDG.E R225, desc[UR8][R22.64+0x2c6000] ;  /* 0x2c60000816e17981 */ /* 0x000ee8000c1e1900 */
[----:B------:R-:W3:Y:S01]  /*13ea0*/  LDG.E R244, desc[UR8][R22.64+0x2c6800] ;  /* 0x2c68000816f47981 */ /* 0x000ee2000c1e1900 */
[----:B------:R-:W-:-:S03]  /*13eb0*/  FFMA R245, R30, R226, R245 ;  /* 0x000000e21ef57223 */ /* 0x000fc600000000f5 */
[----:B------:R-:W4:Y:S01]  /*13ec0*/  LDS R226, [UR7+0x1e10] ;  /* 0x001e1007ffe27984 */ /* 0x000f220008000800 */
[----:B------:R-:W-:-:S03]  /*13ed0*/  FFMA R245, R222, R31, R245 ;  /* 0x0000001fdef57223 */ /* 0x000fc600000000f5 */
[----:B------:R-:W3:Y:S01]  /*13ee0*/  LDG.E R222, desc[UR8][R22.64+0x2c7000] ;  /* 0x2c70000816de7981 */ /* 0x000ee2000c1e1900 */
[----:B----4-:R-:W-:-:S03]  /*13ef0*/  FFMA R245, R226, R220, R245 ;  /* 0x000000dce2f57223 */ /* 0x010fc600000000f5 */
[----:B------:R-:W4:Y:S04]  /*13f00*/  LDG.E R226, desc[UR8][R22.64+0x2c7800] ;  /* 0x2c78000816e27981 */ /* 0x000f28000c1e1900 */
[----:B------:R-:W4:Y:S01]  /*13f10*/  LDG.E R220, desc[UR8][R22.64+0x2c8000] ;  /* 0x2c80000816dc7981 */ /* 0x000f22000c1e1900 */
[----:B------:R-:W-:-:S03]  /*13f20*/  FFMA R224, R247, R224, R245 ;  /* 0x000000e0f7e07223 */ /* 0x000fc600000000f5 */
[----:B------:R-:W0:Y:S04]  /*13f30*/  LDS R245, [UR7+0x1e1c] ;  /* 0x001e1c07fff57984 */ /* 0x000e280008000800 */
[----:B------:R-:W4:Y:S01]  /*13f40*/  LDL R247, [R1+0x94] ;  /* 0x0000940001f77983 */ /* 0x000f220000100800 */
[----:B------:R-:W-:-:S03]  /*13f50*/  FFMA R241, R241, R232, R224 ;  /* 0x000000e8f1f17223 */ /* 0x000fc600000000e0 */
[----:B------:R-:W4:Y:S01]  /*13f60*/  LDG.E R224, desc[UR8][R22.64+0x2c8800] ;  /* 0x2c88000816e07981 */ /* 0x000f22000c1e1900 */
[----:B0-----:R-:W-:-:S03]  /*13f70*/  FFMA R245, R221, R245, R241 ;  /* 0x000000f5ddf57223 */ /* 0x001fc600000000f1 */
[----:B------:R-:W4:Y:S04]  /*13f80*/  LDG.E R221, desc[UR8][R22.64+0x2c9000] ;  /* 0x2c90000816dd7981 */ /* 0x000f28000c1e1900 */
[----:B------:R-:W4:Y:S01]  /*13f90*/  LDG.E R241, desc[UR8][R22.64+0x2c9800] ;  /* 0x2c98000816f17981 */ /* 0x000f22000c1e1900 */
[----:B-----5:R-:W-:-:S03]  /*13fa0*/  FFMA R245, R32, R242, R245 ;  /* 0x000000f220f57223 */ /* 0x020fc600000000f5 */
[----:B------:R-:W3:Y:S01]  /*13fb0*/  LDS R242, [UR7+0x1e28] ;  /* 0x001e2807fff27984 */ /* 0x000ee20008000800 */
[----:B--2---:R-:W-:-:S03]  /*13fc0*/  FFMA R245, R223, R33, R245 ;  /* 0x00000021dff57223 */ /* 0x004fc600000000f5 */
[----:B------:R-:W2:Y:S01]  /*13fd0*/  LDG.E R223, desc[UR8][R22.64+0x2ca000] ;  /* 0x2ca0000816df7981 */ /* 0x000ea2000c1e1900 */
[----:B---3--:R-:W-:-:S03]  /*13fe0*/  FFMA R245, R242, R227, R245 ;  /* 0x000000e3f2f57223 */ /* 0x008fc600000000f5 */
[----:B------:R-:W3:Y:S01]  /*13ff0*/  LDG.E R227, desc[UR8][R22.64+0x2ca800] ;  /* 0x2ca8000816e37981 */ /* 0x000ee2000c1e1900 */
[----:B------:R-:W-:-:S03]  /*14000*/  FFMA R245, R243, R35, R245 ;  /* 0x00000023f3f57223 */ /* 0x000fc600000000f5 */
[----:B------:R-:W0:Y:S04]  /*14010*/  LDS R243, [UR7+0x1e34] ;  /* 0x001e3407fff37984 */ /* 0x000e280008000800 */
[----:B------:R-:W5:Y:S01]  /*14020*/  LDG.E R242, desc[UR8][R22.64+0x2cb000] ;  /* 0x2cb0000816f27981 */ /* 0x000f62000c1e1900 */
[----:B------:R-:W-:-:S03]  /*14030*/  FFMA R245, R225, R36, R245 ;  /* 0x00000024e1f57223 */ /* 0x000fc600000000f5 */
[----:B------:R-:W5:Y:S01]  /*14040*/  LDG.E R225, desc[UR8][R22.64+0x2cb800] ;  /* 0x2cb8000816e17981 */ /* 0x000f62000c1e1900 */
[----:B0-----:R-:W-:-:S03]  /*14050*/  FFMA R245, R243, R244, R245 ;  /* 0x000000f4f3f57223 */ /* 0x001fc600000000f5 */
[----:B------:R-:W5:Y:S04]  /*14060*/  LDG.E R244, desc[UR8][R22.64+0x2cc000] ;  /* 0x2cc0000816f47981 */ /* 0x000f68000c1e1900 */
[----:B------:R-:W5:Y:S01]  /*14070*/  LDG.E R243, desc[UR8][R22.64+0x2cc800] ;  /* 0x2cc8000816f37981 */ /* 0x000f62000c1e1900 */
[----:B------:R-:W-:-:S03]  /*14080*/  FFMA R222, R38, R222, R245 ;  /* 0x000000de26de7223 */ /* 0x000fc600000000f5 */
[----:B------:R-:W0:Y:S01]  /*14090*/  LDS R245, [UR7+0x1e40] ;  /* 0x001e4007fff57984 */ /* 0x000e220008000800 */
[----:B----4-:R-:W-:-:S03]  /*140a0*/  FFMA R226, R226, R39, R222 ;  /* 0x00000027e2e27223 */ /* 0x010fc600000000de */
[----:B------:R-:W4:Y:S01]  /*140b0*/  LDG.E R222, desc[UR8][R22.64+0x2cd000] ;  /* 0x2cd0000816de7981 */ /* 0x000f22000c1e1900 */
[----:B0-----:R-:W-:-:S03]  /*140c0*/  FFMA R245, R245, R220, R226 ;  /* 0x000000dcf5f57223 */ /* 0x001fc600000000e2 */
[----:B------:R-:W4:Y:S04]  /*140d0*/  LDG.E R226, desc[UR8][R22.64+0x2cd800] ;  /* 0x2cd8000816e27981 */ /* 0x000f28000c1e1900 */
[----:B------:R-:W4:Y:S01]  /*140e0*/  LDG.E R220, desc[UR8][R22.64+0x2ce000] ;  /* 0x2ce0000816dc7981 */ /* 0x000f22000c1e1900 */
[----:B------:R-:W-:-:S03]  /*140f0*/  FFMA R245, R246, R224, R245 ;  /* 0x000000e0f6f57223 */ /* 0x000fc600000000f5 */
[----:B------:R-:W0:Y:S01]  /*14100*/  LDS R224, [UR7+0x1e4c] ;  /* 0x001e4c07ffe07984 */ /* 0x000e220008000800 */
[----:B------:R-:W-:-:S03]  /*14110*/  FFMA R245, R221, R231, R245 ;  /* 0x000000e7ddf57223 */ /* 0x000fc600000000f5 */
[----:B------:R-:W4:Y:S04]  /*14120*/  LDG.E R221, desc[UR8][R22.64+0x2ce800] ;  /* 0x2ce8000816dd7981 */ /* 0x000f28000c1e1900 */
[----:B------:R-:W4:Y:S01]  /*14130*/  LDL R246, [R1+0x90] ;  /* 0x0000900001f67983 */ /* 0x000f220000100800 */
[----:B0-----:R-:W-:-:S03]  /*14140*/  FFMA R245, R241, R224, R245 ;  /* 0x000000e0f1f57223 */ /* 0x001fc600000000f5 */
[----:B------:R-:W4:Y:S01]  /*14150*/  LDG.E R224, desc[UR8][R22.64+0x2cf000] ;  /* 0x2cf0000816e07981 */ /* 0x000f22000c1e1900 */
[----:B--2---:R-:W-:-:S03]  /*14160*/  FFMA R245, R40, R223, R245 ;  /* 0x000000df28f57223 */ /* 0x004fc600000000f5 */
[----:B------:R-:W5:Y:S04]  /*14170*/  LDS R241, [UR7+0x1e58] ;  /* 0x001e5807fff17984 */ /* 0x000f680008000800 */
[----:B------:R-:W2:Y:S01]  /*14180*/  LDG.E R223, desc[UR8][R22.64+0x2cf800] ;  /* 0x2cf8000816df7981 */ /* 0x000ea2000c1e1900 */
[----:B---3--:R-:W-:-:S03]  /*14190*/  FFMA R245, R227, R41, R245 ;  /* 0x00000029e3f57223 */ /* 0x008fc600000000f5 */
[----:B------:R-:W3:Y:S01]  /*141a0*/  LDG.E R227, desc[UR8][R22.64+0x2d0000] ;  /* 0x2d00000816e37981 */ /* 0x000ee2000c1e1900 */
[----:B-----5:R-:W-:-:S03]  /*141b0*/  FFMA R242, R241, R242, R245 ;  /* 0x000000f2f1f27223 */ /* 0x020fc600000000f5 */
[----:B------:R-:W5:Y:S04]  /*141c0*/  LDG.E R241, desc[UR8][R22.64+0x2d0800] ;  /* 0x2d08000816f17981 */ /* 0x000f68000c1e1900 */
[----:B------:R-:W0:Y:S01]  /*141d0*/  LDS R245, [UR7+0x1e64] ;  /* 0x001e6407fff57984 */ /* 0x000e220008000800 */
[----:B------:R-:W-:-:S03]  /*141e0*/  FFMA R242, R225, R43, R242 ;  /* 0x0000002be1f27223 */ /* 0x000fc600000000f2 */
[----:B------:R-:W5:Y:S01]  /*141f0*/  LDG.E R225, desc[UR8][R22.64+0x2d1000] ;  /* 0x2d10000816e17981 */ /* 0x000f62000c1e1900 */
[----:B------:R-:W-:-:S03]  /*14200*/  FFMA R244, R244, R44, R242 ;  /* 0x0000002cf4f47223 */ /* 0x000fc600000000f2 */
[----:B------:R-:W5:Y:S01]  /*14210*/  LDG.E R242, desc[UR8][R22.64+0x2d1800] ;  /* 0x2d18000816f27981 */ /* 0x000f62000c1e1900 */
[----:B0-----:R-:W-:-:S03]  /*14220*/  FFMA R245, R245, R243, R244 ;  /* 0x000000f3f5f57223 */ /* 0x001fc600000000f4 */
[----:B------:R-:W5:Y:S04]  /*14230*/  LDG.E R244, desc[UR8][R22.64+0x2d2000] ;  /* 0x2d20000816f47981 */ /* 0x000f68000c1e1900 */
[----:B------:R-:W5:Y:S01]  /*14240*/  LDG.E R243, desc[UR8][R22.64+0x2d2800] ;  /* 0x2d28000816f37981 */ /* 0x000f62000c1e1900 */
[----:B----4-:R-:W-:-:S03]  /*14250*/  FFMA R222, R46, R222, R245 ;  /* 0x000000de2ede7223 */ /* 0x010fc600000000f5 */
[----:B------:R-:W0:Y:S01]  /*14260*/  LDS R245, [UR7+0x1e70] ;  /* 0x001e7007fff57984 */ /* 0x000e220008000800 */
[----:B------:R-:W-:-:S03]  /*14270*/  FFMA R226, R226, R47, R222 ;  /* 0x0000002fe2e27223 */ /* 0x000fc600000000de */
[----:B------:R-:W4:Y:S01]  /*14280*/  LDG.E R222, desc[UR8][R22.64+0x2d3000] ;  /* 0x2d30000816de7981 */ /* 0x000f22000c1e1900 */
[----:B0-----:R-:W-:-:S03]  /*14290*/  FFMA R245, R245, R220, R226 ;  /* 0x000000dcf5f57223 */ /* 0x001fc600000000e2 */
[----:B------:R-:W4:Y:S04]  /*142a0*/  LDG.E R226, desc[UR8][R22.64+0x2d3800] ;  /* 0x2d38000816e27981 */ /* 0x000f28000c1e1900 */
[----:B------:R-:W4:Y:S01]  /*142b0*/  LDG.E R220, desc[UR8][R22.64+0x2d4000] ;  /* 0x2d40000816dc7981 */ /* 0x000f22000c1e1900 */
[----:B------:R-:W-:-:S03]  /*142c0*/  FFMA R221, R247, R221, R245 ;  /* 0x000000ddf7dd7223 */ /* 0x000fc600000000f5 */
[----:B------:R-:W2:Y:S04]  /*142d0*/  LDS R245, [UR7+0x1e7c] ;  /* 0x001e7c07fff57984 */ /* 0x000ea80008000800 */
[----:B------:R-:W4:Y:S01]  /*142e0*/  LDL R247, [R1+0x8c] ;  /* 0x00008c0001f77983 */ /* 0x000f220000100800 */
[----:B------:R-:W-:-:S03]  /*142f0*/  FFMA R224, R224, R230, R221 ;  /* 0x000000e6e0e07223 */ /* 0x000fc600000000dd */
[----:B------:R-:W4:Y:S01]  /*14300*/  LDG.E R221, desc[UR8][R22.64+0x2d4800] ;  /* 0x2d48000816dd7981 */ /* 0x000f22000c1e1900 */
[----:B--2---:R-:W-:-:S03]  /*14310*/  FFMA R224, R223, R245, R224 ;  /* 0x000000f5dfe07223 */ /* 0x004fc600000000e0 */
[----:B------:R-:W2:Y:S04]  /*14320*/  LDG.E R223, desc[UR8][R22.64+0x2d5000] ;  /* 0x2d50000816df7981 */ /* 0x000ea8000c1e1900 */
[----:B------:R-:W0:Y:S01]  /*14330*/  LDS R245, [UR7+0x1e88] ;  /* 0x001e8807fff57984 */ /* 0x000e220008000800 */
[----:B---3--:R-:W-:-:S03]  /*14340*/  FFMA R227, R48, R227, R224 ;  /* 0x000000e330e37223 */ /* 0x008fc600000000e0 */
[----:B------:R-:W3:Y:S01]  /*14350*/  LDG.E R224, desc[UR8][R22.64+0x2d5800] ;  /* 0x2d58000816e07981 */ /* 0x000ee2000c1e1900 */
[----:B-----5:R-:W-:-:S03]  /*14360*/  FFMA R241, R241, R49, R227 ;  /* 0x00000031f1f17223 */ /* 0x020fc600000000e3 */
[----:B------:R-:W5:Y:S01]  /*14370*/  LDG.E R227, desc[UR8][R22.64+0x2d6000] ;  /* 0x2d60000816e37981 */ /* 0x000f62000c1e1900 */
[----:B0-----:R-:W-:-:S03]  /*14380*/  FFMA R241, R245, R225, R241 ;  /* 0x000000e1f5f17223 */ /* 0x001fc600000000f1 */
        /* <DEDUP_REMOVED lines=17> */
[----:B------:R-:W3:Y:S04]  /*144a0*/  LDS R245, [UR7+0x1eac] ;  /* 0x001eac07fff57984 */ /* 0x000ee80008000800 */
[----:B------:R-:W4:Y:S01]  /*144b0*/  LDL R246, [R1+0x88] ;  /* 0x0000880001f67983 */ /* 0x000f220000100800 */
[----:B--2---:R-:W-:-:S03]  /*144c0*/  FFMA R223, R223, R229, R221 ;  /* 0x000000e5dfdf7223 */ /* 0x004fc600000000dd */
[----:B------:R-:W2:Y:S01]  /*144d0*/  LDG.E R221, desc[UR8][R22.64+0x2da800] ;  /* 0x2da8000816dd7981 */ /* 0x000ea2000c1e1900 */
[----:B---3--:R-:W-:-:S03]  /*144e0*/  FFMA R245, R224, R245, R223 ;  /* 0x000000f5e0f57223 */ /* 0x008fc600000000df */
[----:B------:R-:W3:Y:S04]  /*144f0*/  LDG.E R223, desc[UR8][R22.64+0x2db000] ;  /* 0x2db0000816df7981 */ /* 0x000ee8000c1e1900 */
[----:B------:R-:W3:Y:S01]  /*14500*/  LDG.E R224, desc[UR8][R22.64+0x2db800] ;  /* 0x2db8000816e07981 */ /* 0x000ee2000c1e1900 */
[----:B-----5:R-:W-:-:S03]  /*14510*/  FFMA R245, R56, R227, R245 ;  /* 0x000000e338f57223 */ /* 0x020fc600000000f5 */
[----:B------:R-:W0:Y:S01]  /*14520*/  LDS R227, [UR7+0x1eb8] ;  /* 0x001eb807ffe37984 */ /* 0x000e220008000800 */
[----:B------:R-:W-:-:S03]  /*14530*/  FFMA R245, R225, R57, R245 ;  /* 0x00000039e1f57223 */ /* 0x000fc600000000f5 */
[----:B------:R-:W5:Y:S01]  /*14540*/  LDG.E R225, desc[UR8][R22.64+0x2dc000] ;  /* 0x2dc0000816e17981 */ /* 0x000f62000c1e1900 */
[----:B0-----:R-:W-:-:S03]  /*14550*/  FFMA R241, R227, R241, R245 ;  /* 0x000000f1e3f17223 */ /* 0x001fc600000000f5 */
[----:B------:R-:W5:Y:S01]  /*14560*/  LDG.E R227, desc[UR8][R22.64+0x2dc800] ;  /* 0x2dc8000816e37981 */ /* 0x000f62000c1e1900 */
[----:B------:R-:W-:-:S03]  /*14570*/  FFMA R242, R242, R59, R241 ;  /* 0x0000003bf2f27223 */ /* 0x000fc600000000f1 */
[----:B------:R-:W5:Y:S04]  /*14580*/  LDG.E R241, desc[UR8][R22.64+0x2dd000] ;  /* 0x2dd0000816f17981 */ /* 0x000f68000c1e1900 */
[----:B------:R-:W0:Y:S01]  /*14590*/  LDS R245, [UR7+0x1ec4] ;  /* 0x001ec407fff57984 */ /* 0x000e220008000800 */
        /* <DEDUP_REMOVED lines=12> */
[----:B--2---:R-:W-:-:S03]  /*14660*/  FFMA R221, R247, R221, R245 ;  /* 0x000000ddf7dd7223 */ /* 0x004fc600000000f5 */
[----:B------:R-:W0:Y:S04]  /*14670*/  LDS R245, [UR7+0x1edc] ;  /* 0x001edc07fff57984 */ /* 0x000e280008000800 */
[----:B------:R-:W2:Y:S01]  /*14680*/  LDL R247, [R1+0x84] ;  /* 0x0000840001f77983 */ /* 0x000ea20000100800 */
[----:B---3--:R-:W-:-:S03]  /*14690*/  FFMA R223, R223, R228, R221 ;  /* 0x000000e4dfdf7223 */ /* 0x008fc600000000dd */
[----:B------:R-:W3:Y:S01]  /*146a0*/  LDG.E R221, desc[UR8][R22.64+0x2e0800] ;  /* 0x2e08000816dd7981 */ /* 0x000ee2000c1e1900 */
[----:B0-----:R-:W-:-:S03]  /*146b0*/  FFMA R224, R224, R245, R223 ;  /* 0x000000f5e0e07223 */ /* 0x001fc600000000df */
[----:B------:R-:W2:Y:S04]  /*146c0*/  LDG.E R223, desc[UR8][R22.64+0x2e1000] ;  /* 0x2e10000816df7981 */ /* 0x000ea8000c1e1900 */
[----:B------:R-:W0:Y:S01]  /*146d0*/  LDS R245, [UR7+0x1ee8] ;  /* 0x001ee807fff57984 */ /* 0x000e220008000800 */
[----:B-----5:R-:W-:-:S03]  /*146e0*/  FFMA R225, R64, R225, R224 ;  /* 0x000000e140e17223 */ /* 0x020fc600000000e0 */
[----:B------:R-:W5:Y:S01]  /*146f0*/  LDG.E R224, desc[UR8][R22.64+0x2e1800] ;  /* 0x2e18000816e07981 */ /* 0x000f62000c1e1900 */
[----:B------:R-:W-:-:S03]  /*14700*/  FFMA R227, R227, R65, R225 ;  /* 0x00000041e3e37223 */ /* 0x000fc600000000e1 */
        /* <DEDUP_REMOVED lines=18> */
[----:B---3--:R-:W-:-:S03]  /*14830*/  FFMA R221, R246, R221, R245 ;  /* 0x000000ddf6dd7223 */ /* 0x008fc600000000f5 */
[----:B------:R-:W5:Y:S01]  /*14840*/  LDS R245, [UR7+0x1f0c] ;  /* 0x001f0c07fff57984 */ /* 0x000f620008000800 */
[----:B--2---:R-:W-:-:S03]  /*14850*/  FFMA R223, R223, R117, R221 ;  /* 0x00000075dfdf7223 */ /* 0x004fc600000000dd */
[----:B------:R-:W2:Y:S04]  /*14860*/  LDG.E R221, desc[UR8][R22.64+0x2e6800] ;  /* 0x2e68000816dd7981 */ /* 0x000ea8000c1e1900 */
[----:B------:R-:W3:Y:S01]  /*14870*/  LDL R246, [R1+0x80] ;  /* 0x0000800001f67983 */ /* 0x000ee20000100800 */
[----:B-----5:R-:W-:-:S03]  /*14880*/  FFMA R224, R224, R245, R223 ;  /* 0x000000f5e0e07223 */ /* 0x020fc600000000df */
[----:B------:R-:W5:Y:S04]  /*14890*/  LDG.E R223, desc[UR8][R22.64+0x2e7000] ;  /* 0x2e70000816df7981 */ /* 0x000f68000c1e1900 */
[----:B------:R-:W0:Y:S01]  /*148a0*/  LDS R245, [UR7+0x1f18] ;  /* 0x001f1807fff57984 */ /* 0x000e220008000800 */
[----:B------:R-:W-:-:S03]  /*148b0*/  FFMA R225, R72, R225, R224 ;  /* 0x000000e148e17223 */ /* 0x000fc600000000e0 */
[----:B------:R-:W3:Y:S01]  /*148c0*/  LDG.E R224, desc[UR8][R22.64+0x2e7800] ;  /* 0x2e78000816e07981 */ /* 0x000ee2000c1e1900 */
[----:B------:R-:W-:-:S03]  /*148d0*/  FFMA R227, R227, R73, R225 ;  /* 0x00000049e3e37223 */ /* 0x000fc600000000e1 */
[----:B------:R-:W3:Y:S01]  /*148e0*/  LDG.E R225, desc[UR8][R22.64+0x2e8000] ;  /* 0x2e80000816e17981 */ /* 0x000ee2000c1e1900 */
[----:B0-----:R-:W-:-:S03]  /*148f0*/  FFMA R241, R245, R241, R227 ;  /* 0x000000f1f5f17223 */ /* 0x001fc600000000e3 */
[----:B------:R-:W3:Y:S04]  /*14900*/  LDG.E R227, desc[UR8][R22.64+0x2e8800] ;  /* 0x2e88000816e37981 */ /* 0x000ee8000c1e1900 */
[----:B------:R-:W0:Y:S01]  /*14910*/  LDS R245, [UR7+0x1f24] ;  /* 0x001f2407fff57984 */ /* 0x000e220008000800 */
[----:B------:R-:W-:-:S03]  /*14920*/  FFMA R242, R242, R75, R241 ;  /* 0x0000004bf2f27223 */ /* 0x000fc600000000f1 */
[----:B------:R-:W3:Y:S01]  /*14930*/  LDG.E R241, desc[UR8][R22.64+0x2e9000] ;  /* 0x2e90000816f17981 */ /* 0x000ee2000c1e1900 */
[----:B------:R-:W-:-:S03]  /*14940*/  FFMA R244, R244, R76, R242 ;  /* 0x0000004cf4f47223 */ /* 0x000fc600000000f2 */
[----:B------:R-:W3:Y:S01]  /*14950*/  LDG.E R242, desc[UR8][R22.64+0x2e9800] ;  /* 0x2e98000816f27981 */ /* 0x000ee2000c1e1900 */
[----:B0-----:R-:W-:-:S03]  /*14960*/  FFMA R245, R245, R243, R244 ;  /* 0x000000f3f5f57223 */ /* 0x001fc600000000f4 */
[----:B------:R-:W3:Y:S04]  /*14970*/  LDG.E R243, desc[UR8][R22.64+0x2ea000] ;  /* 0x2ea0000816f37981 */ /* 0x000ee8000c1e1900 */
[----:B------:R-:W3:Y:S01]  /*14980*/  LDG.E R244, desc[UR8][R22.64+0x2ea800] ;  /* 0x2ea8000816f47981 */ /* 0x000ee2000c1e1900 */
        /* <DEDUP_REMOVED lines=8> */
[----:B------:R-:W3:Y:S04]  /*14a10*/  LDS R245, [UR7+0x1f3c] ;  /* 0x001f3c07fff57984 */ /* 0x000ee80008000800 */
[----:B------:R-:W2:Y:S01]  /*14a20*/  LDL R247, [R1+0x7c] ;  /* 0x00007c0001f77983 */ /* 0x000ea20000100800 */
[----:B-----5:R-:W-:-:S03]  /*14a30*/  FFMA R223, R223, R114, R221 ;  /* 0x00000072dfdf7223 */ /* 0x020fc600000000dd */
[----:B------:R-:W5:Y:S01]  /*14a40*/  LDG.E R221, desc[UR8][R22.64+0x2ec800] ;  /* 0x2ec8000816dd7981 */ /* 0x000f62000c1e1900 */
[----:B---3--:R-:W-:-:S03]  /*14a50*/  FFMA R224, R224, R245, R223 ;  /* 0x000000f5e0e07223 */ /* 0x008fc600000000df */
[----:B------:R-:W3:Y:S01]  /*14a60*/  LDG.E R223, desc[UR8][R22.64+0x2ed000] ;  /* 0x2ed0000816df7981 */ /* 0x000ee2000c1e1900 */
[----:B------:R-:W-:-:S03]  /*14a70*/  FFMA R225, R80, R225, R224 ;  /* 0x000000e150e17223 */ /* 0x000fc600000000e0 */
[----:B------:R-:W2:Y:S04]  /*14a80*/  LDG.E R224, desc[UR8][R22.64+0x2ed800] ;  /* 0x2ed8000816e07981 */ /* 0x000ea8000c1e1900 */
[----:B------:R-:W0:Y:S01]  /*14a90*/  LDS R245, [UR7+0x1f48] ;  /* 0x001f4807fff57984 */ /* 0x000e220008000800 */
[----:B------:R-:W-:-:S03]  /*14aa0*/  FFMA R227, R227, R81, R225 ;  /* 0x00000051e3e37223 */ /* 0x000fc600000000e1 */
[----:B------:R-:W2:Y:S01]  /*14ab0*/  LDG.E R225, desc[UR8][R22.64+0x2ee000] ;  /* 0x2ee0000816e17981 */ /* 0x000ea2000c1e1900 */
[----:B0-----:R-:W-:-:S03]  /*14ac0*/  FFMA R241, R245, R241, R227 ;  /* 0x000000f1f5f17223 */ /* 0x001fc600000000e3 */
[----:B------:R-:W0:Y:S04]  /*14ad0*/  LDS R245, [UR7+0x1f54] ;  /* 0x001f5407fff57984 */ /* 0x000e280008000800 */
[----:B------:R-:W2:Y:S01]  /*14ae0*/  LDG.E R227, desc[UR8][R22.64+0x2ee800] ;  /* 0x2ee8000816e37981 */ /* 0x000ea2000c1e1900 */
[----:B------:R-:W-:-:S03]  /*14af0*/  FFMA R242, R242, R83, R241 ;  /* 0x00000053f2f27223 */ /* 0x000fc600000000f1 */
[----:B------:R-:W2:Y:S01]  /*14b00*/  LDG.E R241, desc[UR8][R22.64+0x2ef000] ;  /* 0x2ef0000816f17981 */ /* 0x000ea2000c1e1900 */
[----:B------:R-:W-:-:S03]  /*14b10*/  FFMA R243, R243, R84, R242 ;  /* 0x00000054f3f37223 */ /* 0x000fc600000000f2 */
[----:B------:R-:W2:Y:S01]  /*14b20*/  LDG.E R242, desc[UR8][R22.64+0x2ef800] ;  /* 0x2ef8000816f27981 */ /* 0x000ea2000c1e1900 */
[----:B0-----:R-:W-:-:S03]  /*14b30*/  FFMA R245, R245, R244, R243 ;  /* 0x000000f4f5f57223 */ /* 0x001fc600000000f3 */
[----:B------:R-:W2:Y:S04]  /*14b40*/  LDG.E R244, desc[UR8][R22.64+0x2f0000] ;  /* 0x2f00000816f47981 */ /* 0x000ea8000c1e1900 */
[----:B------:R-:W2:Y:S01]  /*14b50*/  LDG.E R243, desc[UR8][R22.64+0x2f0800] ;  /* 0x2f08000816f37981 */ /* 0x000ea2000c1e1900 */
[----:B----4-:R-:W-:-:S03]  /*14b60*/  FFMA R222, R86, R222, R245 ;  /* 0x000000de56de7223 */ /* 0x010fc600000000f5 */
[----:B------:R-:W0:Y:S01]  /*14b70*/  LDS R245, [UR7+0x1f60] ;  /* 0x001f6007fff57984 */ /* 0x000e220008000800 */
[----:B------:R-:W-:-:S03]  /*14b80*/  FFMA R226, R226, R87, R222 ;  /* 0x00000057e2e27223 */ /* 0x000fc600000000de */
[----:B------:R-:W4:Y:S01]  /*14b90*/  LDG.E R222, desc[UR8][R22.64+0x2f1000] ;  /* 0x2f10000816de7981 */ /* 0x000f22000c1e1900 */
[----:B0-----:R-:W-:-:S03]  /*14ba0*/  FFMA R245, R245, R220, R226 ;  /* 0x000000dcf5f57223 */ /* 0x001fc600000000e2 */
[----:B------:R-:W4:Y:S04]  /*14bb0*/  LDG.E R226, desc[UR8][R22.64+0x2f1800] ;  /* 0x2f18000816e27981 */ /* 0x000f28000c1e1900 */
[----:B------:R-:W4:Y:S01]  /*14bc0*/  LDG.E R220, desc[UR8][R22.64+0x2f2000] ;  /* 0x2f20000816dc7981 */ /* 0x000f22000c1e1900 */
[----:B-----5:R-:W-:-:S03]  /*14bd0*/  FFMA R221, R246, R221, R245 ;  /* 0x000000ddf6dd7223 */ /* 0x020fc600000000f5 */
[----:B------:R-:W2:Y:S04]  /*14be0*/  LDS R245, [UR7+0x1f6c] ;  /* 0x001f6c07fff57984 */ /* 0x000ea80008000800 */
[----:B------:R-:W5:Y:S01]  /*14bf0*/  LDL R246, [R1+0x78] ;  /* 0x0000780001f67983 */ /* 0x000f620000100800 */
[----:B---3--:R-:W-:-:S03]  /*14c00*/  FFMA R223, R223, R109, R221 ;  /* 0x0000006ddfdf7223 */ /* 0x008fc600000000dd */
[----:B------:R-:W3:Y:S01]  /*14c10*/  LDG.E R221, desc[UR8][R22.64+0x2f2800] ;  /* 0x2f28000816dd7981 */ /* 0x000ee2000c1e1900 */
[----:B--2---:R-:W-:-:S03]  /*14c20*/  FFMA R224, R224, R245, R223 ;  /* 0x000000f5e0e07223 */ /* 0x004fc600000000df */
[----:B------:R-:W2:Y:S01]  /*14c30*/  LDG.E R223, desc[UR8][R22.64+0x2f3000] ;  /* 0x2f30000816df7981 */ /* 0x000ea2000c1e1900 */
[----:B------:R-:W-:-:S03]  /*14c40*/  FFMA R225, R88, R225, R224 ;  /* 0x000000e158e17223 */ /* 0x000fc600000000e0 */
[----:B------:R-:W5:Y:S04]  /*14c50*/  LDG.E R224, desc[UR8][R22.64+0x2f3800] ;  /* 0x2f38000816e07981 */ /* 0x000f68000c1e1900 */
[----:B------:R-:W0:Y:S01]  /*14c60*/  LDS R245, [UR7+0x1f78] ;  /* 0x001f7807fff57984 */ /* 0x000e220008000800 */
[----:B------:R-:W-:-:S03]  /*14c70*/  FFMA R227, R227, R89, R225 ;  /* 0x00000059e3e37223 */ /* 0x000fc600000000e1 */
[----:B------:R-:W5:Y:S01]  /*14c80*/  LDG.E R225, desc[UR8][R22.64+0x2f4000] ;  /* 0x2f40000816e17981 */ /* 0x000f62000c1e1900 */
[----:B0-----:R-:W-:-:S03]  /*14c90*/  FFMA R227, R245, R241, R227 ;  /* 0x000000f1f5e37223 */ /* 0x001fc600000000e3 */
[----:B------:R-:W0:Y:S04]  /*14ca0*/  LDS R245, [UR7+0x1f84] ;  /* 0x001f8407fff57984 */ /* 0x000e280008000800 */
[----:B------:R-:W5:Y:S01]  /*14cb0*/  LDG.E R241, desc[UR8][R22.64+0x2f4800] ;  /* 0x2f48000816f17981 */ /* 0x000f62000c1e1900 */
        /* <DEDUP_REMOVED lines=15> */
[----:B------:R-:W5:Y:S04]  /*14db0*/  LDS R245, [UR7+0x1f9c] ;  /* 0x001f9c07fff57984 */ /* 0x000f680008000800 */
[----:B------:R-:W3:Y:S01]  /*14dc0*/  LDL R247, [R1+0x6c] ;  /* 0x00006c0001f77983 */ /* 0x000ee20000100800 */
[----:B--2---:R-:W-:-:S03]  /*14dd0*/  FFMA R223, R223, R106, R221 ;  /* 0x0000006adfdf7223 */ /* 0x004fc600000000dd */
[----:B------:R-:W2:Y:S01]  /*14de0*/  LDG.E R221, desc[UR8][R22.64+0x2f8800] ;  /* 0x2f88000816dd7981 */ /* 0x000ea2000c1e1900 */
        /* <DEDUP_REMOVED lines=30> */
[----:B------:R-:W0:Y:S04]  /*14fd0*/  LDS R245, [UR7+0x1fd8] ;  /* 0x001fd807fff57984 */ /* 0x000e280008000800 */
[----:B------:R-:W3:Y:S01]  /*14fe0*/  LDG.E R223, desc[UR8][R22.64+0x2ff000] ;  /* 0x2ff0000816df7981 */ /* 0x000ee2000c1e1900 */
[----:B------:R-:W-:-:S03]  /*14ff0*/  FFMA R227, R104, R227, R224 ;  /* 0x000000e368e37223 */ /* 0x000fc600000000e0 */
[----:B------:R-:W2:Y:S01]  /*15000*/  LDG.E R224, desc[UR8][R22.64+0x2ff800] ;  /* 0x2ff8000816e07981 */ /* 0x000ea2000c1e1900 */
[----:B------:R-:W-:-:S03]  /*15010*/  FFMA R227, R225, R105, R227 ;  /* 0x00000069e1e37223 */ /* 0x000fc600000000e3 */
[----:B------:R-:W2:Y:S01]  /*15020*/  LDG.E R225, desc[UR8][R22.64+0x300000] ;  /* 0x3000000816e17981 */ /* 0x000ea2000c1e1900 */
[----:B0-----:R-:W-:-:S03]  /*15030*/  FFMA R243, R245, R243, R227 ;  /* 0x000000f3f5f37223 */ /* 0x001fc600000000e3 */
[----:B------:R-:W2:Y:S01]  /*15040*/  LDG.E R227, desc[UR8][R22.64+0x301000] ;  /* 0x3010000816e37981 */ /* 0x000ea2000c1e1900 */
[----:B------:R-:W-:-:S03]  /*15050*/  FFMA R243, R241, R107, R243 ;  /* 0x0000006bf1f37223 */ /* 0x000fc600000000f3 */
[----:B------:R-:W2:Y:S04]  /*15060*/  LDG.E R241, desc[UR8][R22.64+0x300800] ;  /* 0x3008000816f17981 */ /* 0x000ea8000c1e1900 */
[----:B------:R-:W0:Y:S01]  /*15070*/  LDS R245, [UR7+0x1fe4] ;  /* 0x001fe407fff57984 */ /* 0x000e220008000800 */
[----:B------:R-:W-:-:S03]  /*15080*/  FFMA R244, R244, R108, R243 ;  /* 0x0000006cf4f47223 */ /* 0x000fc600000000f3 */
[----:B------:R-:W2:Y:S01]  /*15090*/  LDG.E R243, desc[UR8][R22.64+0x301800] ;  /* 0x3018000816f37981 */ /* 0x000ea2000c1e1900 */
[----:B0-----:R-:W-:-:S03]  /*150a0*/  FFMA R245, R245, R242, R244 ;  /* 0x000000f2f5f57223 */ /* 0x001fc600000000f4 */
[----:B------:R-:W2:Y:S04]  /*150b0*/  LDG.E R242, desc[UR8][R22.64+0x302000] ;  /* 0x3020000816f27981 */ /* 0x000ea8000c1e1900 */
[----:B------:R-:W0:Y:S01]  /*150c0*/  LDS R244, [UR7+0x1ff0] ;  /* 0x001ff007fff47984 */ /* 0x000e220008000800 */
[----:B----4-:R-:W-:-:S03]  /*150d0*/  FFMA R245, R110, R222, R245 ;  /* 0x000000de6ef57223 */ /* 0x010fc600000000f5 */
[----:B------:R-:W4:Y:S01]  /*150e0*/  LDG.E R222, desc[UR8][R22.64+0x302800] ;  /* 0x3028000816de7981 */ /* 0x000f22000c1e1900 */
[----:B------:R-:W-:-:S03]  /*150f0*/  FFMA R245, R220, R111, R245 ;  /* 0x0000006fdcf57223 */ /* 0x000fc600000000f5 */
[----:B------:R-:W4:Y:S01]  /*15100*/  LDG.E R220, desc[UR8][R22.64+0x303000] ;  /* 0x3030000816dc7981 */ /* 0x000f22000c1e1900 */
[----:B0-----:R-:W-:-:S03]  /*15110*/  FFMA R245, R244, R226, R245 ;  /* 0x000000e2f4f57223 */ /* 0x001fc600000000f5 */
[----:B------:R-:W4:Y:S04]  /*15120*/  LDG.E R226, desc[UR8][R22.64+0x303800] ;  /* 0x3038000816e27981 */ /* 0x000f28000c1e1900 */
[----:B------:R-:W2:Y:S01]  /*15130*/  LDS R244, [UR7+0x1ffc] ;  /* 0x001ffc07fff47984 */ /* 0x000ea20008000800 */
[----:B-----5:R-:W-:-:S03]  /*15140*/  FFMA R245, R248, R221, R245 ;  /* 0x000000ddf8f57223 */ /* 0x020fc600000000f5 */
[----:B------:R-:W5:Y:S04]  /*15150*/  LDG.E R221, desc[UR8][R22.64+0x304000] ;  /* 0x3040000816dd7981 */ /* 0x000f68000c1e1900 */
[----:B------:R-:W5:Y:S01]  /*15160*/  LDL R248, [R1+0x64] ;  /* 0x0000640001f87983 */ /* 0x000f620000100800 */
[----:B---3--:R-:W-:-:S03]  /*15170*/  FFMA R245, R223, R98, R245 ;  /* 0x00000062dff57223 */ /* 0x008fc600000000f5 */
[----:B------:R-:W3:Y:S01]  /*15180*/  LDG.E R223, desc[UR8][R22.64+0x304800] ;  /* 0x3048000816df7981 */ /* 0x000ee2000c1e1900 */
[----:B--2---:R-:W-:-:S03]  /*15190*/  FFMA R245, R224, R244, R245 ;  /* 0x000000f4e0f57223 */ /* 0x004fc600000000f5 */
[----:B------:R-:W0:Y:S01]  /*151a0*/  LDS R244, [UR7+0x2008] ;  /* 0x00200807fff47984 */ /* 0x000e220008000800 */
[----:B------:R-:W-:-:S03]  /*151b0*/  FFMA R245, R112, R225, R245 ;  /* 0x000000e170f57223 */ /* 0x000fc600000000f5 */
[----:B------:R-:W2:Y:S04]  /*151c0*/  LDG.E R225, desc[UR8][R22.64+0x305000] ;  /* 0x3050000816e17981 */ /* 0x000ea8000c1e1900 */
[----:B------:R-:W2:Y:S01]  /*151d0*/  LDG.E R224, desc[UR8][R22.64+0x305800] ;  /* 0x3058000816e07981 */ /* 0x000ea2000c1e1900 */
[----:B------:R-:W-:-:S03]  /*151e0*/  FFMA R241, R241, R113, R245 ;  /* 0x00000071f1f17223 */ /* 0x000fc600000000f5 */
[----:B------:R-:W2:Y:S01]  /*151f0*/  LDG.E R245, desc[UR8][R22.64+0x307000] ;  /* 0x3070000816f57981 */ /* 0x000ea2000c1e1900 */
[----:B0-----:R-:W-:-:S03]  /*15200*/  FFMA R241, R244, R227, R241 ;  /* 0x000000e3f4f17223 */ /* 0x001fc600000000f1 */
[----:B------:R-:W0:Y:S01]  /*15210*/  LDS R227, [UR7+0x2010] ;  /* 0x00201007ffe37984 */ /* 0x000e220008000800 */
[----:B------:R-:W-:-:S03]  /*15220*/  FFMA R241, R243, R115, R241 ;  /* 0x00000073f3f17223 */ /* 0x000fc600000000f1 */
[----:B------:R-:W2:Y:S04]  /*15230*/  LDG.E R243, desc[UR8][R22.64+0x306000] ;  /* 0x3060000816f37981 */ /* 0x000ea8000c1e1900 */
[----:B------:R-:W2:Y:S01]  /*15240*/  LDG.E R244, desc[UR8][R22.64+0x306800] ;  /* 0x3068000816f47981 */ /* 0x000ea2000c1e1900 */
[----:B0-----:R-:W-:-:S03]  /*15250*/  FFMA R242, R227, R242, R241 ;  /* 0x000000f2e3f27223 */ /* 0x001fc600000000f1 */
[----:B------:R-:W2:Y:S04]  /*15260*/  LDG.E R227, desc[UR8][R22.64+0x307800] ;  /* 0x3078000816e37981 */ /* 0x000ea8000c1e1900 */
[----:B------:R-:W2:Y:S01]  /*15270*/  LDG.E R241, desc[UR8][R22.64+0x308000] ;  /* 0x3080000816f17981 */ /* 0x000ea2000c1e1900 */
[----:B----4-:R-:W-:-:S03]  /*15280*/  FFMA R222, R222, R93, R242 ;  /* 0x0000005ddede7223 */ /* 0x010fc600000000f2 */
[----:B------:R-:W0:Y:S01]  /*15290*/  LDS R242, [UR7+0x201c] ;  /* 0x00201c07fff27984 */ /* 0x000e220008000800 */
[----:B------:R-:W-:-:S03]  /*152a0*/  FFMA R220, R246, R220, R222 ;  /* 0x000000dcf6dc7223 */ /* 0x000fc600000000de */
[----:B------:R-:W4:Y:S04]  /*152b0*/  LDG.E R222, desc[UR8][R22.64+0x308800] ;  /* 0x3088000816de7981 */ /* 0x000f28000c1e1900 */
[----:B------:R-:W4:Y:S01]  /*152c0*/  LDG.E R246, desc[UR8][R22.64+0x309800] ;  /* 0x3098000816f67981 */ /* 0x000f22000c1e1900 */
[----:B0-----:R-:W-:-:S03]  /*152d0*/  FFMA R220, R226, R242, R220 ;  /* 0x000000f2e2dc7223 */ /* 0x001fc600000000dc */
[----:B------:R-:W5:Y:S04]  /*152e0*/  LDS R242, [UR7+0x2020] ;  /* 0x00202007fff27984 */ /* 0x000f680008000800 */
[----:B------:R-:W4:Y:S01]  /*152f0*/  LDG.E R226, desc[UR8][R22.64+0x309000] ;  /* 0x3090000816e27981 */ /* 0x000f22000c1e1900 */
[----:B-----5:R-:W-:-:S03]  /*15300*/  FFMA R220, R242, R221, R220 ;  /* 0x000000ddf2dc7223 */ /* 0x020fc600000000dc */
[----:B------:R-:W5:Y:S04]  /*15310*/  LDG.E R242, desc[UR8][R22.64+0x30a000] ;  /* 0x30a0000816f27981 */ /* 0x000f68000c1e1900 */
[----:B------:R-:W0:Y:S01]  /*15320*/  LDS R221, [UR7+0x202c] ;  /* 0x00202c07ffdd7984 */ /* 0x000e220008000800 */
[----:B---3--:R-:W-:-:S03]  /*15330*/  FFMA R220, R247, R223, R220 ;  /* 0x000000dff7dc7223 */ /* 0x008fc600000000dc */
[----:B------:R-:W3:Y:S04]  /*15340*/  LDG.E R223, desc[UR8][R22.64+0x30b000] ;  /* 0x30b0000816df7981 */ /* 0x000ee8000c1e1900 */
[----:B------:R-:W3:Y:S01]  /*15350*/  LDL R247, [R1+0x60] ;  /* 0x0000600001f77983 */ /* 0x000ee20000100800 */
[----:B--2---:R-:W-:-:S03]  /*15360*/  FFMA R220, R225, R90, R220 ;  /* 0x0000005ae1dc7223 */ /* 0x004fc600000000dc */
[----:B------:R-:W2:Y:S01]  /*15370*/  LDG.E R225, desc[UR8][R22.64+0x30c000] ;  /* 0x30c0000816e17981 */ /* 0x000ea2000c1e1900 */
[----:B0-----:R-:W-:-:S03]  /*15380*/  FFMA R221, R224, R221, R220 ;  /* 0x000000dde0dd7223 */ /* 0x001fc600000000dc */
[----:B------:R-:W0:Y:S04]  /*15390*/  LDS R220, [UR7+0x2034] ;  /* 0x00203407ffdc7984 */ /* 0x000e280008000800 */
[----:B------:R-:W3:Y:S01]  /*153a0*/  LDG.E R224, desc[UR8][R22.64+0x30a800] ;  /* 0x30a8000816e07981 */ /* 0x000ee2000c1e1900 */
[----:B------:R-:W-:-:S03]  /*153b0*/  FFMA R221, R116, R243, R221 ;  /* 0x000000f374dd7223 */ /* 0x000fc600000000dd */
[----:B------:R-:W2:Y:S01]  /*153c0*/  LDG.E R243, desc[UR8][R22.64+0x30b800] ;  /* 0x30b8000816f37981 */ /* 0x000ea2000c1e1900 */
[----:B0-----:R-:W-:-:S03]  /*153d0*/  FFMA R220, R220, R244, R221 ;  /* 0x000000f4dcdc7223 */ /* 0x001fc600000000dd */
[----:B------:R-:W-:Y:S01]  /*153e0*/  LDS R244, [UR7+0x2050] ;  /* 0x00205007fff47984 */ /* 0x000fe20008000800 */
[----:B------:R-:W-:-:S03]  /*153f0*/  FFMA R245, R245, R118, R220 ;  /* 0x00000076f5f57223 */ /* 0x000fc600000000dc */
[----:B------:R-:W0:Y:S01]  /*15400*/  LDS.64 R220, [UR7+0x2040] ;  /* 0x00204007ffdc7984 */ /* 0x000e220008000a00 */
[----:B------:R-:W-:-:S03]  /*15410*/  FFMA R245, R227, R119, R245 ;  /* 0x00000077e3f57223 */ /* 0x000fc600000000f5 */
[----:B------:R-:W2:Y:S01]  /*15420*/  LDG.E R227, desc[UR8][R22.64+0x30c800] ;  /* 0x30c8000816e37981 */ /* 0x000ea2000c1e1900 */
[----:B0-----:R-:W-:-:S03]  /*15430*/  FFMA R245, R220, R241, R245 ;  /* 0x000000f1dcf57223 */ /* 0x001fc600000000f5 */
[----:B------:R-:W2:Y:S04]  /*15440*/  LDG.E R241, desc[UR8][R22.64+0x30d000] ;  /* 0x30d0000816f17981 */ /* 0x000ea8000c1e1900 */
[----:B------:R-:W2:Y:S01]  /*15450*/  LDG.E R220, desc[UR8][R22.64+0x30d800] ;  /* 0x30d8000816dc7981 */ /* 0x000ea2000c1e1900 */
[----:B----4-:R-:W-:-:S03]  /*15460*/  FFMA R222, R222, R221, R245 ;  /* 0x000000dddede7223 */ /* 0x010fc600000000f5 */
[----:B------:R-:W4:Y:S04]  /*15470*/  LDG.E R221, desc[UR8][R22.64+0x30e000] ;  /* 0x30e0000816dd7981 */ /* 0x000f28000c1e1900 */
[----:B------:R-:W0:Y:S01]  /*15480*/  LDS R245, [UR7+0x2058] ;  /* 0x00205807fff57984 */ /* 0x000e220008000800 */
[----:B------:R-:W-:-:S03]  /*15490*/  FFMA R226, R2, R226, R222 ;  /* 0x000000e202e27223 */ /* 0x000fc600000000de */
[----:B------:R-:W4:Y:S01]  /*154a0*/  LDG.E R222, desc[UR8][R22.64+0x30e800] ;  /* 0x30e8000816de7981 */ /* 0x000f22000c1e1900 */
[----:B------:R-:W-:-:S03]  /*154b0*/  FFMA R226, R246, R3, R226 ;  /* 0x00000003f6e27223 */ /* 0x000fc600000000e2 */
[----:B------:R-:W4:Y:S01]  /*154c0*/  LDG.E R246, desc[UR8][R22.64+0x31a800] ;  /* 0x31a8000816f67981 */ /* 0x000f22000c1e1900 */
[----:B-----5:R-:W-:-:S03]  /*154d0*/  FFMA R244, R244, R242, R226 ;  /* 0x000000f2f4f47223 */ /* 0x020fc600000000e2 */
[----:B------:R-:W5:Y:S04]  /*154e0*/  LDG.E R242, desc[UR8][R22.64+0x30f000] ;  /* 0x30f0000816f27981 */ /* 0x000f68000c1e1900 */
[----:B------:R-:W5:Y:S01]  /*154f0*/  LDG.E R226, desc[UR8][R22.64+0x30f800] ;  /* 0x30f8000816e27981 */ /* 0x000f62000c1e1900 */
[----:B---3--:R-:W-:-:S03]  /*15500*/  FFMA R224, R249, R224, R244 ;  /* 0x000000e0f9e07223 */ /* 0x008fc600000000f4 */
[----:B------:R-:W3:Y:S01]  /*15510*/  LDG.E R244, desc[UR8][R22.64+0x310800] ;  /* 0x3108000816f47981 */ /* 0x000ee2000c1e1900 */
[----:B0-----:R-:W-:-:S03]  /*15520*/  FFMA R223, R223, R245, R224 ;  /* 0x000000f5dfdf7223 */ /* 0x001fc600000000e0 */
[----:B------:R-:W3:Y:S04]  /*15530*/  LDG.E R245, desc[UR8][R22.64+0x310000] ;  /* 0x3100000816f57981 */ /* 0x000ee8000c1e1900 */
[----:B------:R-:W0:Y:S04]  /*15540*/  LDS R224, [UR7+0x2064] ;  /* 0x00206407ffe07984 */ /* 0x000e280008000800 */
[----:B------:R-:W3:Y:S01]  /*15550*/  LDL R249, [R1+0x44] ;  /* 0x0000440001f97983 */ /* 0x000ee20000100800 */
[----:B--2---:R-:W-:-:S03]  /*15560*/  FFMA R243, R243, R85, R223 ;  /* 0x00000055f3f37223 */ /* 0x004fc600000000df */
[----:B------:R-:W2:Y:S01]  /*15570*/  LDG.E R223, desc[UR8][R22.64+0x311000] ;  /* 0x3110000816df7981 */ /* 0x000ea2000c1e1900 */
[----:B------:R-:W-:-:S03]  /*15580*/  FFMA R243, R248, R225, R243 ;  /* 0x000000e1f8f37223 */ /* 0x000fc600000000f3 */
[----:B------:R-:W1:Y:S04]  /*15590*/  LDS R225, [UR7+0x2068] ;  /* 0x00206807ffe17984 */ /* 0x000e680008000800 */
[----:B------:R-:W2:Y:S01]  /*155a0*/  LDL R248, [R1+0x5c] ;  /* 0x00005c0001f87983 */ /* 0x000ea20000100800 */
[----:B0-----:R-:W-:-:S03]  /*155b0*/  FFMA R224, R224, R227, R243 ;  /* 0x000000e3e0e07223 */ /* 0x001fc600000000f3 */
[----:B------:R-:W2:Y:S04]  /*155c0*/  LDG.E R243, desc[UR8][R22.64+0x311800] ;  /* 0x3118000816f37981 */ /* 0x000ea8000c1e1900 */
[----:B------:R-:W2:Y:S01]  /*155d0*/  LDG.E R227, desc[UR8][R22.64+0x312000] ;  /* 0x3120000816e37981 */ /* 0x000ea2000c1e1900 */
[----:B-1----:R-:W-:-:S03]  /*155e0*/  FFMA R241, R241, R225, R224 ;  /* 0x000000e1f1f17223 */ /* 0x002fc600000000e0 */
[----:B------:R-:W2:Y:S01]  /*155f0*/  LDG.E R224, desc[UR8][R22.64+0x312800] ;  /* 0x3128000816e07981 */ /* 0x000ea2000c1e1900 */
[----:B------:R-:W-:-:S03]  /*15600*/  FFMA R220, R220, R236, R241 ;  /* 0x000000ecdcdc7223 */ /* 0x000fc600000000f1 */
[----:B------:R-:W2:Y:S04]  /*15610*/  LDG.E R225, desc[UR8][R22.64+0x313000] ;  /* 0x3130000816e17981 */ /* 0x000ea8000c1e1900 */
[----:B------:R-:W2:Y:S01]  /*15620*/  LDG.E R241, desc[UR8][R22.64+0x313800] ;  /* 0x3138000816f17981 */ /* 0x000ea2000c1e1900 */
[----:B----4-:R-:W-:-:S03]  /*15630*/  FFMA R220, R221, R82, R220 ;  /* 0x00000052dddc7223 */ /* 0x010fc600000000dc */
[----:B------:R-:W0:Y:S02]  /*15640*/  LDS R221, [UR7+0x2074] ;  /* 0x00207407ffdd7984 */ /* 0x000e240008000800 */
[----:B0-----:R-:W-:Y:S02]  /*15650*/  FFMA R220, R221, R222, R220 ;  /* 0x000000dedddc7223 */ /* 0x001fe400000000dc */
[----:B------:R-:W0:Y:S04]  /*15660*/  LDS R221, [UR7+0x207c] ;  /* 0x00207c07ffdd7984 */ /* 0x000e280008000800 */
[----:B------:R-:W4:Y:S01]  /*15670*/  LDG.E R222, desc[UR8][R22.64+0x314000] ;  /* 0x3140000816de7981 */ /* 0x000f22000c1e1900 */
[----:B-----5:R-:W-:-:S03]  /*15680*/  FFMA R220, R247, R242, R220 ;  /* 0x000000f2f7dc7223 */ /* 0x020fc600000000dc */
[----:B------:R-:W5:Y:S01]  /*15690*/  LDG.E R242, desc[UR8][R22.64+0x314800] ;  /* 0x3148000816f27981 */ /* 0x000f62000c1e1900 */
[----:B0-----:R-:W-:-:S03]  /*156a0*/  FFMA R220, R226, R221, R220 ;  /* 0x000000dde2dc7223 */ /* 0x001fc600000000dc */
[----:B------:R-:W5:Y:S04]  /*156b0*/  LDG.E R226, desc[UR8][R22.64+0x315000] ;  /* 0x3150000816e27981 */ /* 0x000f68000c1e1900 */
[----:B------:R-:W5:Y:S01]  /*156c0*/  LDL R247, [R1+0x58] ;  /* 0x0000580001f77983 */ /* 0x000f620000100800 */
[----:B---3--:R-:W-:-:S03]  /*156d0*/  FFMA R245, R245, R4, R220 ;  /* 0x00000004f5f57223 */ /* 0x008fc600000000dc */
[----:B------:R-:W2:Y:S01]  /*156e0*/  LDS.64 R220, [UR7+0x2088] ;  /* 0x00208807ffdc7984 */ /* 0x000ea20008000a00 */
[----:B------:R-:W-:-:S03]  /*156f0*/  FFMA R245, R5, R244, R245 ;  /* 0x000000f405f57223 */ /* 0x000fc600000000f5 */
[----:B------:R-:W3:Y:S01]  /*15700*/  LDG.E R244, desc[UR8][R22.64+0x315800] ;  /* 0x3158000816f47981 */ /* 0x000ee2000c1e1900 */
[----:B--2---:R-:W-:-:S03]  /*15710*/  FFMA R245, R220, R223, R245 ;  /* 0x000000dfdcf57223 */ /* 0x004fc600000000f5 */
[----:B------:R-:W2:Y:S01]  /*15720*/  LDG.E R223, desc[UR8][R22.64+0x316000] ;  /* 0x3160000816df7981 */ /* 0x000ea2000c1e1900 */
[----:B------:R-:W-:-:S03]  /*15730*/  FFMA R245, R243, R221, R245 ;  /* 0x000000ddf3f57223 */ /* 0x000fc600000000f5 */
[----:B------:R-:W0:Y:S01]  /*15740*/  LDS.64 R220, [UR7+0x2098] ;  /* 0x00209807ffdc7984 */ /* 0x000e220008000a00 */
[----:B------:R-:W-:-:S03]  /*15750*/  FFMA R245, R6, R227, R245 ;  /* 0x000000e306f57223 */ /* 0x000fc600000000f5 */
[----:B------:R-:W2:Y:S04]  /*15760*/  LDG.E R243, desc[UR8][R22.64+0x316800] ;  /* 0x3168000816f37981 */ /* 0x000ea8000c1e1900 */
[----:B------:R-:W2:Y:S01]  /*15770*/  LDG.E R227, desc[UR8][R22.64+0x317800] ;  /* 0x3178000816e37981 */ /* 0x000ea2000c1e1900 */
[----:B------:R-:W-:-:S03]  /*15780*/  FFMA R245, R224, R7, R245 ;  /* 0x00000007e0f57223 */ /* 0x000fc600000000f5 */
[----:B------:R-:W2:Y:S01]  /*15790*/  LDG.E R224, desc[UR8][R22.64+0x317000] ;  /* 0x3170000816e07981 */ /* 0x000ea2000c1e1900 */
[----:B0-----:R-:W-:-:S03]  /*157a0*/  FFMA R220, R220, R225, R245 ;  /* 0x000000e1dcdc7223 */ /* 0x001fc600000000f5 */
[----:B------:R-:W2:Y:S01]  /*157b0*/  LDG.E R225, desc[UR8][R22.64+0x318000] ;  /* 0x3180000816e17981 */ /* 0x000ea2000c1e1900 */
[----:B------:R-:W-:-:S03]  /*157c0*/  FFMA R220, R241, R221, R220 ;  /* 0x000000ddf1dc7223 */ /* 0x000fc600000000dc */
[----:B------:R-:W2:Y:S04]  /*157d0*/  LDG.E R241, desc[UR8][R22.64+0x318800] ;  /* 0x3188000816f17981 */ /* 0x000ea8000c1e1900 */
[----:B------:R-:W2:Y:S01]  /*157e0*/  LDG.E R245, desc[UR8][R22.64+0x319000] ;  /* 0x3190000816f57981 */ /* 0x000ea2000c1e1900 */
[----:B----4-:R-:W-:-:S03]  /*157f0*/  FFMA R222, R8, R222, R220 ;  /* 0x000000de08de7223 */ /* 0x010fc600000000dc */
[----:B------:R-:W0:Y:S01]  /*15800*/  LDS.64 R220, [UR7+0x20a8] ;  /* 0x0020a807ffdc7984 */ /* 0x000e220008000a00 */
[----:B-----5:R-:W-:-:S03]  /*15810*/  FFMA R222, R242, R9, R222 ;  /* 0x00000009f2de7223 */ /* 0x020fc600000000de */
[----:B------:R-:W4:Y:S01]  /*15820*/  LDG.E R242, desc[UR8][R22.64+0x31a000] ;  /* 0x31a0000816f27981 */ /* 0x000f22000c1e1900 */
[----:B0-----:R-:W-:-:S03]  /*15830*/  FFMA R220, R220, R226, R222 ;  /* 0x000000e2dcdc7223 */ /* 0x001fc600000000de */
[----:B------:R-:W5:Y:S04]  /*15840*/  LDG.E R226, desc[UR8][R22.64+0x319800] ;  /* 0x3198000816e27981 */ /* 0x000f68000c1e1900 */
[----:B------:R-:W4:Y:S01]  /*15850*/  LDG.E R222, desc[UR8][R22.64+0x31b000] ;  /* 0x31b0000816de7981 */ /* 0x000f22000c1e1900 */
[----:B---3--:R-:W-:-:S03]  /*15860*/  FFMA R220, R244, R221, R220 ;  /* 0x000000ddf4dc7223 */ /* 0x008fc600000000dc */
[----:B------:R-:W3:Y:S01]  /*15870*/  LDG.E R244, desc[UR8][R22.64+0x31e000] ;  /* 0x31e0000816f47981 */ /* 0x000ee2000c1e1900 */
[----:B--2---:R-:W-:-:S03]  /*15880*/  FFMA R223, R10, R223, R220 ;  /* 0x000000df0adf7223 */ /* 0x004fc600000000dc */
[----:B------:R-:W0:Y:S01]  /*15890*/  LDS.64 R220, [UR7+0x20b8] ;  /* 0x0020b807ffdc7984 */ /* 0x000e220008000a00 */
[----:B------:R-:W-:-:S03]  /*158a0*/  FFMA R243, R243, R11, R223 ;  /* 0x0000000bf3f37223 */ /* 0x000fc600000000df */
[----:B------:R-:W2:Y:S01]  /*158b0*/  LDG.E R223, desc[UR8][R22.64+0x31b800] ;  /* 0x31b8000816df7981 */ /* 0x000ea2000c1e1900 */
[----:B0-----:R-:W-:-:S03]  /*158c0*/  FFMA R243, R220, R224, R243 ;  /* 0x000000e0dcf37223 */ /* 0x001fc600000000f3 */
[----:B------:R-:W3:Y:S01]  /*158d0*/  LDG.E R224, desc[UR8][R22.64+0x31c000] ;  /* 0x31c0000816e07981 */ /* 0x000ee2000c1e1900 */
[----:B------:R-:W-:-:S03]  /*158e0*/  FFMA R243, R227, R221, R243 ;  /* 0x000000dde3f37223 */ /* 0x000fc600000000f3 */
[----:B------:R-:W3:Y:S04]  /*158f0*/  LDG.E R227, desc[UR8][R22.64+0x31c800] ;  /* 0x31c8000816e37981 */ /* 0x000ee8000c1e1900 */
[----:B------:R-:W0:Y:S01]  /*15900*/  LDS.64 R220, [UR7+0x20c8] ;  /* 0x0020c807ffdc7984 */ /* 0x000e220008000a00 */
[----:B------:R-:W-:-:S03]  /*15910*/  FFMA R243, R12, R225, R243 ;  /* 0x000000e10cf37223 */ /* 0x000fc600000000f3 */
[----:B------:R-:W3:Y:S01]  /*15920*/  LDG.E R225, desc[UR8][R22.64+0x31d000] ;  /* 0x31d0000816e17981 */ /* 0x000ee2000c1e1900 */
[----:B------:R-:W-:-:S03]  /*15930*/  FFMA R241, R241, R13, R243 ;  /* 0x0000000df1f17223 */ /* 0x000fc600000000f3 */
[----:B------:R-:W3:Y:S01]  /*15940*/  LDG.E R243, desc[UR8][R22.64+0x31e800] ;  /* 0x31e8000816f37981 */ /* 0x000ee2000c1e1900 */
[----:B0-----:R-:W-:-:S03]  /*15950*/  FFMA R220, R220, R245, R241 ;  /* 0x000000f5dcdc7223 */ /* 0x001fc600000000f1 */
[----:B------:R-:W3:Y:S04]  /*15960*/  LDG.E R241, desc[UR8][R22.64+0x31d800] ;  /* 0x31d8000816f17981 */ /* 0x000ee8000c1e1900 */
[----:B------:R-:W-:Y:S01]  /*15970*/  LDS R245, [UR7+0x20f0] ;  /* 0x0020f007fff57984 */ /* 0x000fe20008000800 */
[----:B-----5:R-:W-:-:S03]  /*15980*/  FFMA R220, R226, R221, R220 ;  /* 0x000000dde2dc7223 */ /* 0x020fc600000000dc */
[----:B------:R-:W5:Y:S01]  /*15990*/  LDG.E R226, desc[UR8][R22.64+0x31f800] ;  /* 0x31f8000816e27981 */ /* 0x000f62000c1e1900 */
[----:B----4-:R-:W-:-:S03]  /*159a0*/  FFMA R220, R14, R242, R220 ;  /* 0x000000f20edc7223 */ /* 0x010fc600000000dc */
[----:B------:R-:W4:Y:S01]  /*159b0*/  LDG.E R242, desc[UR8][R22.64+0x31f000] ;  /* 0x31f0000816f27981 */ /* 0x000f22000c1e1900 */
[----:B------:R-:W-:-:S03]  /*159c0*/  FFMA R246, R246, R15, R220 ;  /* 0x0000000ff6f67223 */ /* 0x000fc600000000dc */
[----:B------:R-:W0:Y:S02]  /*159d0*/  LDS.64 R220, [UR7+0x20d8] ;  /* 0x0020d807ffdc7984 */ /* 0x000e240008000a00 */
[----:B0-----:R-:W-:Y:S02]  /*159e0*/  FFMA R246, R220, R222, R246 ;  /* 0x000000dedcf67223 */ /* 0x001fe400000000f6 */
[----:B------:R-:W5:Y:S04]  /*159f0*/  LDG.E R222, desc[UR8][R22.64+0x320000] ;  /* 0x3200000816de7981 */ /* 0x000f68000c1e1900 */
[----:B------:R-:W5:Y:S01]  /*15a00*/  LDG.E R220, desc[UR8][R22.64+0x320800] ;  /* 0x3208000816dc7981 */ /* 0x000f62000c1e1900 */
[----:B--2---:R-:W-:-:S03]  /*15a10*/  FFMA R223, R223, R221, R246 ;  /* 0x000000dddfdf7223 */ /* 0x004fc600000000f6 */
[----:B------:R-:W2:Y:S04]  /*15a20*/  LDG.E R221, desc[UR8][R22.64+0x321000] ;  /* 0x3210000816dd7981 */ /* 0x000ea8000c1e1900 */
[----:B------:R-:W2:Y:S01]  /*15a30*/  LDL R246, [R1+0x54] ;  /* 0x0000540001f67983 */ /* 0x000ea20000100800 */
[----:B---3--:R-:W-:-:S03]  /*15a40*/  FFMA R224, R24, R224, R223 ;  /* 0x000000e018e07223 */ /* 0x008fc600000000df */
[----:B------:R-:W3:Y:S01]  /*15a50*/  LDG.E R223, desc[UR8][R22.64+0x321800] ;  /* 0x3218000816df7981 */ /* 0x000ee2000c1e1900 */
[----:B------:R-:W-:-:S03]  /*15a60*/  FFMA R224, R227, R25, R224 ;  /* 0x00000019e3e07223 */ /* 0x000fc600000000e0 */
[----:B------:R-:W0:Y:S01]  /*15a70*/  LDS R227, [UR7+0x20ec] ;  /* 0x0020ec07ffe37984 */ /* 0x000e220008000800 */
[----:B------:R-:W-:-:S03]  /*15a80*/  FFMA R225, R225, R26, R224 ;  /* 0x0000001ae1e17223 */ /* 0x000fc600000000e0 */
[----:B------:R-:W3:Y:S01]  /*15a90*/  LDG.E R224, desc[UR8][R22.64+0x322000] ;  /* 0x3220000816e07981 */ /* 0x000ee2000c1e1900 */
[----:B0-----:R-:W-:-:S03]  /*15aa0*/  FFMA R225, R227, R241, R225 ;  /* 0x000000f1e3e17223 */ /* 0x001fc600000000e1 */
[----:B------:R-:W3:Y:S04]  /*15ab0*/  LDG.E R227, desc[UR8][R22.64+0x322800] ;  /* 0x3228000816e37981 */ /* 0x000ee8000c1e1900 */
[----:B------:R-:W3:Y:S01]  /*15ac0*/  LDG.E R241, desc[UR8][R22.64+0x323000] ;  /* 0x3230000816f17981 */ /* 0x000ee2000c1e1900 */
[----:B------:R-:W-:-:S03]  /*15ad0*/  FFMA R245, R245, R244, R225 ;  /* 0x000000f4f5f57223 */ /* 0x000fc600000000e1 */
[----:B------:R-:W3:Y:S01]  /*15ae0*/  LDG.E R244, desc[UR8][R22.64+0x323800] ;  /* 0x3238000816f47981 */ /* 0x000ee2000c1e1900 */
[----:B------:R-:W-:-:S03]  /*15af0*/  FFMA R243, R248, R243, R245 ;  /* 0x000000f3f8f37223 */ /* 0x000fc600000000f5 */
[----:B------:R-:W5:Y:S04]  /*15b00*/  LDS R245, [UR7+0x20fc] ;  /* 0x0020fc07fff57984 */ /* 0x000f680008000800 */
[----:B------:R-:W3:Y:S04]  /*15b10*/  LDG.E R225, desc[UR8][R22.64+0x324000] ;  /* 0x3240000816e17981 */ /* 0x000ee8000c1e1900 */
[----:B------:R-:W3:Y:S01]  /*15b20*/  LDL R248, [R1+0x50] ;  /* 0x0000500001f87983 */ /* 0x000ee20000100800 */
[----:B----4-:R-:W-:-:S03]  /*15b30*/  FFMA R242, R242, R77, R243 ;  /* 0x0000004df2f27223 */ /* 0x010fc600000000f3 */
[----:B------:R-:W4:Y:S01]  /*15b40*/  LDG.E R243, desc[UR8][R22.64+0x325000] ;  /* 0x3250000816f37981 */ /* 0x000f22000c1e1900 */
[----:B-----5:R-:W-:-:S03]  /*15b50*/  FFMA R245, R226, R245, R242 ;  /* 0x000000f5e2f57223 */ /* 0x020fc600000000f2 */
[----:B------:R-:W0:Y:S04]  /*15b60*/  LDS R242, [UR7+0x2100] ;  /* 0x00210007fff27984 */ /* 0x000e280008000800 */
[----:B------:R-:W5:Y:S01]  /*15b70*/  LDG.E R226, desc[UR8][R22.64+0x324800] ;  /* 0x3248000816e27981 */ /* 0x000f62000c1e1900 */
[----:B0-----:R-:W-:-:S03]  /*15b80*/  FFMA R245, R242, R222, R245 ;  /* 0x000000def2f57223 */ /* 0x001fc600000000f5 */
[----:B------:R-:W4:Y:S01]  /*15b90*/  LDG.E R242, desc[UR8][R22.64+0x325800] ;  /* 0x3258000816f27981 */ /* 0x000f22000c1e1900 */
[----:B------:R-:W-:-:S03]  /*15ba0*/  FFMA R245, R247, R220, R245 ;  /* 0x000000dcf7f57223 */ /* 0x000fc600000000f5 */
[----:B------:R-:W3:Y:S04]  /*15bb0*/  LDS R220, [UR7+0x210c] ;  /* 0x00210c07ffdc7984 */ /* 0x000ee80008000800 */
[----:B------:R-:W4:Y:S04]  /*15bc0*/  LDG.E R222, desc[UR8][R22.64+0x326000] ;  /* 0x3260000816de7981 */ /* 0x000f28000c1e1900 */
[----:B------:R-:W4:Y:S01]  /*15bd0*/  LDL R247, [R1+0x4c] ;  /* 0x00004c0001f77983 */ /* 0x000f220000100800 */
[----:B--2---:R-:W-:-:S03]  /*15be0*/  FFMA R245, R221, R74, R245 ;  /* 0x0000004addf57223 */ /* 0x004fc600000000f5 */
[----:B------:R-:W0:Y:S01]  /*15bf0*/  LDS R221, [UR7+0x2110] ;  /* 0x00211007ffdd7984 */ /* 0x000e220008000800 */
[----:B---3--:R-:W-:-:S03]  /*15c00*/  FFMA R223, R223, R220, R245 ;  /* 0x000000dcdfdf7223 */ /* 0x008fc600000000f5 */
[----:B------:R-:W1:Y:S04]  /*15c10*/  LDS R245, [UR7+0x211c] ;  /* 0x00211c07fff57984 */ /* 0x000e680008000800 */
[----:B------:R-:W2:Y:S01]  /*15c20*/  LDG.E R220, desc[UR8][R22.64+0x326800] ;  /* 0x3268000816dc7981 */ /* 0x000ea2000c1e1900 */
[----:B0-----:R-:W-:-:S03]  /*15c30*/  FFMA R224, R221, R224, R223 ;  /* 0x000000e0dde07223 */ /* 0x001fc600000000df */
[----:B------:R-:W3:Y:S04]  /*15c40*/  LDG.E R223, desc[UR8][R22.64+0x327000] ;  /* 0x3270000816df7981 */ /* 0x000ee8000c1e1900 */
[----:B------:R-:W3:Y:S01]  /*15c50*/  LDG.E R221, desc[UR8][R22.64+0x327800] ;  /* 0x3278000816dd7981 */ /* 0x000ee2000c1e1900 */
[----:B------:R-:W-:-:S03]  /*15c60*/  FFMA R224, R246, R227, R224 ;  /* 0x000000e3f6e07223 */ /* 0x000fc600000000e0 */
[----:B------:R-:W3:Y:S01]  /*15c70*/  LDG.E R227, desc[UR8][R22.64+0x328000] ;  /* 0x3280000816e37981 */ /* 0x000ee2000c1e1900 */
[----:B------:R-:W-:-:S03]  /*15c80*/  FFMA R224, R241, R69, R224 ;  /* 0x00000045f1e07223 */ /* 0x000fc600000000e0 */
[----:B------:R-:W3:Y:S01]  /*15c90*/  LDL R246, [R1+0x48] ;  /* 0x0000480001f67983 */ /* 0x000ee20000100800 */
[----:B-1----:R-:W-:-:S03]  /*15ca0*/  FFMA R244, R244, R245, R224 ;  /* 0x000000f5f4f47223 */ /* 0x002fc600000000e0 */
[----:B------:R-:W0:Y:S04]  /*15cb0*/  LDS R245, [UR7+0x2120] ;  /* 0x00212007fff57984 */ /* 0x000e280008000800 */
[----:B------:R-:W3:Y:S04]  /*15cc0*/  LDG.E R241, desc[UR8][R22.64+0x328800] ;  /* 0x3288000816f17981 */ /* 0x000ee8000c1e1900 */
[----:B------:R-:W3:Y:S01]  /*15cd0*/  LDG.E R224, desc[UR8][R22.64+0x329000] ;  /* 0x3290000816e07981 */ /* 0x000ee2000c1e1900 */
[----:B0-----:R-:W-:-:S03]  /*15ce0*/  FFMA R245, R245, R225, R244 ;  /* 0x000000e1f5f57223 */ /* 0x001fc600000000f4 */
[----:B------:R-:W3:Y:S04]  /*15cf0*/  LDG.E R244, desc[UR8][R22.64+0x329800] ;  /* 0x3298000816f47981 */ /* 0x000ee8000c1e1900 */
[----:B------:R-:W3:Y:S01]  /*15d00*/  LDG.E R225, desc[UR8][R22.64+0x32a000] ;  /* 0x32a0000816e17981 */ /* 0x000ee2000c1e1900 */
[----:B-----5:R-:W-:-:S03]  /*15d10*/  FFMA R226, R248, R226, R245 ;  /* 0x000000e2f8e27223 */ /* 0x020fc600000000f5 */
[----:B------:R-:W0:Y:S01]  /*15d20*/  LDS R245, [UR7+0x212c] ;  /* 0x00212c07fff57984 */ /* 0x000e220008000800 */
[----:B----4-:R-:W-:-:S03]  /*15d30*/  FFMA R226, R243, R66, R226 ;  /* 0x00000042f3e27223 */ /* 0x010fc600000000e2 */
[----:B------:R-:W-:Y:S04]  /*15d40*/  LDS R243, [UR7+0x213c] ;  /* 0x00213c07fff37984 */ /* 0x000fe80008000800 */
[----:B------:R-:W4:Y:S01]  /*15d50*/  LDG.E R248, desc[UR8][R22.64+0x32f800] ;  /* 0x32f8000816f87981 */ /* 0x000f22000c1e1900 */
[----:B0-----:R-:W-:-:S03]  /*15d60*/  FFMA R245, R242, R245, R226 ;  /* 0x000000f5f2f57223 */ /* 0x001fc600000000e2 */
[----:B------:R-:W5:Y:S04]  /*15d70*/  LDG.E R226, desc[UR8][R22.64+0x32a800] ;  /* 0x32a8000816e27981 */ /* 0x000f68000c1e1900 */
[----:B------:R-:W0:Y:S02]  /*15d80*/  LDS R242, [UR7+0x2130] ;  /* 0x00213007fff27984 */ /* 0x000e240008000800 */
[----:B0-----:R-:W-:Y:S02]  /*15d90*/  FFMA R245, R242, R222, R245 ;  /* 0x000000def2f57223 */ /* 0x001fe400000000f5 */
[----:B------:R-:W4:Y:S04]  /*15da0*/  LDG.E R242, desc[UR8][R22.64+0x32b000] ;  /* 0x32b0000816f27981 */ /* 0x000f28000c1e1900 */
[----:B------:R-:W4:Y:S01]  /*15db0*/  LDG.E R222, desc[UR8][R22.64+0x32b800] ;  /* 0x32b8000816de7981 */ /* 0x000f22000c1e1900 */
[----:B--2---:R-:W-:-:S03]  /*15dc0*/  FFMA R245, R247, R220, R245 ;  /* 0x000000dcf7f57223 */ /* 0x004fc600000000f5 */
[----:B------:R-:W2:Y:S04]  /*15dd0*/  LDG.E R220, desc[UR8][R22.64+0x32c000] ;  /* 0x32c0000816dc7981 */ /* 0x000ea8000c1e1900 */
[----:B------:R-:W2:Y:S01]  /*15de0*/  LDG.E R247, desc[UR8][R22.64+0x32f000] ;  /* 0x32f0000816f77981 */ /* 0x000ea2000c1e1900 */
[----:B---3--:R-:W-:-:S03]  /*15df0*/  FFMA R223, R223, R61, R245 ;  /* 0x0000003ddfdf7223 */ /* 0x008fc600000000f5 */
[----:B------:R-:W0:Y:S01]  /*15e00*/  LDS R245, [UR7+0x2140] ;  /* 0x00214007fff57984 */ /* 0x000e220008000800 */
[----:B------:R-:W-:-:S03]  /*15e10*/  FFMA R243, R221, R243, R223 ;  /* 0x000000f3ddf37223 */ /* 0x000fc600000000df */
[----:B------:R-:W3:Y:S04]  /*15e20*/  LDG.E R221, desc[UR8][R22.64+0x32c800] ;  /* 0x32c8000816dd7981 */ /* 0x000ee8000c1e1900 */
[----:B------:R-:W3:Y:S01]  /*15e30*/  LDG.E R223, desc[UR8][R22.64+0x32d000] ;  /* 0x32d0000816df7981 */ /* 0x000ee2000c1e1900 */
[----:B0-----:R-:W-:-:S03]  /*15e40*/  FFMA R245, R245, R227, R243 ;  /* 0x000000e3f5f57223 */ /* 0x001fc600000000f3 */
[----:B------:R-:W0:Y:S01]  /*15e50*/  LDS R227, [UR7+0x214c] ;  /* 0x00214c07ffe37984 */ /* 0x000e220008000800 */
[----:B------:R-:W-:-:S03]  /*15e60*/  FFMA R245, R246, R241, R245 ;  /* 0x000000f1f6f57223 */ /* 0x000fc600000000f5 */
[----:B------:R-:W3:Y:S04]  /*15e70*/  LDL R246, [R1+0x40] ;  /* 0x0000400001f67983 */ /* 0x000ee80000100800 */
[----:B------:R-:W1:Y:S01]  /*15e80*/  LDS R241, [UR7+0x2150] ;  /* 0x00215007fff17984 */ /* 0x000e620008000800 */
[----:B------:R-:W-:-:S03]  /*15e90*/  FFMA R224, R224, R58, R245 ;  /* 0x0000003ae0e07223 */ /* 0x000fc600000000f5 */
[----:B------:R-:W3:Y:S04]  /*15ea0*/  LDG.E R243, desc[UR8][R22.64+0x32d800] ;  /* 0x32d8000816f37981 */ /* 0x000ee8000c1e1900 */
[----:B------:R-:W3:Y:S01]  /*15eb0*/  LDG.E R245, desc[UR8][R22.64+0x32e000] ;  /* 0x32e0000816f57981 */ /* 0x000ee2000c1e1900 */
[----:B0-----:R-:W-:-:S03]  /*15ec0*/  FFMA R224, R244, R227, R224 ;  /* 0x000000e3f4e07223 */ /* 0x001fc600000000e0 */
[----:B------:R-:W0:Y:S04]  /*15ed0*/  LDS R227, [UR7+0x215c] ;  /* 0x00215c07ffe37984 */ /* 0x000e280008000800 */
[----:B------:R-:W3:Y:S01]  /*15ee0*/  LDG.E R244, desc[UR8][R22.64+0x332800] ;  /* 0x3328000816f47981 */ /* 0x000ee2000c1e1900 */
[----:B-1----:R-:W-:-:S03]  /*15ef0*/  FFMA R241, R241, R225, R224 ;  /* 0x000000e1f1f17223 */ /* 0x002fc600000000e0 */
[----:B------:R-:W3:Y:S04]  /*15f00*/  LDG.E R225, desc[UR8][R22.64+0x32e800] ;  /* 0x32e8000816e17981 */ /* 0x000ee8000c1e1900 */
[----:B------:R-:W3:Y:S01]  /*15f10*/  LDG.E R224, desc[UR8][R22.64+0x330000] ;  /* 0x3300000816e07981 */ /* 0x000ee2000c1e1900 */
[----:B-----5:R-:W-:-:S03]  /*15f20*/  FFMA R226, R249, R226, R241 ;  /* 0x000000e2f9e27223 */ /* 0x020fc600000000f1 */
[----:B------:R-:W5:Y:S04]  /*15f30*/  LDL R249, [R1+0x3c] ;  /* 0x00003c0001f97983 */ /* 0x000f680000100800 */
[----:B------:R-:W5:Y:S01]  /*15f40*/  LDG.E R241, desc[UR8][R22.64+0x331000] ;  /* 0x3310000816f17981 */ /* 0x000f62000c1e1900 */
[----:B----4-:R-:W-:-:S03]  /*15f50*/  FFMA R226, R242, R53, R226 ;  /* 0x00000035f2e27223 */ /* 0x010fc600000000e2 */
[----:B------:R-:W4:Y:S01]  /*15f60*/  LDG.E R242, desc[UR8][R22.64+0x331800] ;  /* 0x3318000816f27981 */ /* 0x000f22000c1e1900 */
[----:B0-----:R-:W-:-:S03]  /*15f70*/  FFMA R222, R222, R227, R226 ;  /* 0x000000e3dede7223 */ /* 0x001fc600000000e2 */
[----:B------:R-:W2:Y:S04]  /*15f80*/  LDS R226, [UR7+0x2160] ;  /* 0x00216007ffe27984 */ /* 0x000ea80008000800 */
[----:B------:R-:W4:Y:S01]  /*15f90*/  LDG.E R227, desc[UR8][R22.64+0x330800] ;  /* 0x3308000816e37981 */ /* 0x000f22000c1e1900 */
[----:B--2---:R-:W-:-:S03]  /*15fa0*/  FFMA R222, R226, R220, R222 ;  /* 0x000000dce2de7223 */ /* 0x004fc600000000de */
[----:B------:R-:W0:Y:S04]  /*15fb0*/  LDS R220, [UR7+0x216c] ;  /* 0x00216c07ffdc7984 */ /* 0x000e280008000800 */
[----:B------:R-:W2:Y:S01]  /*15fc0*/  LDG.E R226, desc[UR8][R22.64+0x336000] ;  /* 0x3360000816e27981 */ /* 0x000ea2000c1e1900 */
[----:B---3--:R-:W-:-:S03]  /*15fd0*/  FFMA R221, R246, R221, R222 ;  /* 0x000000ddf6dd7223 */ /* 0x008fc600000000de */
[----:B------:R-:W3:Y:S01]  /*15fe0*/  LDG.E R246, desc[UR8][R22.64+0x332000] ;  /* 0x3320000816f67981 */ /* 0x000ee2000c1e1900 */
[----:B------:R-:W-:-:S03]  /*15ff0*/  FFMA R223, R223, R50, R221 ;  /* 0x00000032dfdf7223 */ /* 0x000fc600000000dd */
[----:B------:R-:W1:Y:S01]  /*16000*/  LDS R221, [UR7+0x2170] ;  /* 0x00217007ffdd7984 */ /* 0x000e620008000800 */
[----:B0-----:R-:W-:-:S03]  /*16010*/  FFMA R220, R243, R220, R223 ;  /* 0x000000dcf3dc7223 */ /* 0x001fc600000000df */
[----:B------:R-:W0:Y:S04]  /*16020*/  LDS R222, [UR7+0x217c] ;  /* 0x00217c07ffde7984 */ /* 0x000e280008000800 */
[----:B------:R-:W2:Y:S04]  /*16030*/  LDG.E R223, desc[UR8][R22.64+0x334800] ;  /* 0x3348000816df7981 */ /* 0x000ea8000c1e1900 */
[----:B------:R-:W2:Y:S01]  /*16040*/  LDG.E R243, desc[UR8][R22.64+0x335000] ;  /* 0x3350000816f37981 */ /* 0x000ea2000c1e1900 */
[----:B-1----:R-:W-:-:S03]  /*16050*/  FFMA R245, R221, R245, R220 ;  /* 0x000000f5ddf57223 */ /* 0x002fc600000000dc */
[----:B------:R-:W2:Y:S04]  /*16060*/  LDG.E R220, desc[UR8][R22.64+0x333000] ;  /* 0x3330000816dc7981 */ /* 0x000ea8000c1e1900 */
[----:B------:R-:W2:Y:S01]  /*16070*/  LDG.E R221, desc[UR8][R22.64+0x333800] ;  /* 0x3338000816dd7981 */ /* 0x000ea2000c1e1900 */
[----:B-----5:R-:W-:-:S03]  /*16080*/  FFMA R225, R249, R225, R245 ;  /* 0x000000e1f9e17223 */ /* 0x020fc600000000f5 */
[----:B------:R-:W4:Y:S04]  /*16090*/  LDL R245, [R1+0x38] ;  /* 0x0000380001f57983 */ /* 0x000f280000100800 */
[----:B------:R-:W5:Y:S01]  /*160a0*/  LDL R249, [R1+0x34] ;  /* 0x0000340001f97983 */ /* 0x000f620000100800 */
[----:B------:R-:W-:-:S03]  /*160b0*/  FFMA R225, R247, R45, R225 ;  /* 0x0000002df7e17223 */ /* 0x000fc600000000e1 */
[----:B------:R-:W2:Y:S01]  /*160c0*/  LDL R247, [R1+0x2c] ;  /* 0x00002c0001f77983 */ /* 0x000ea20000100800 */
[----:B0-----:R-:W-:-:S03]  /*160d0*/  FFMA R248, R248, R222, R225 ;  /* 0x000000def8f87223 */ /* 0x001fc600000000e1 */
[----:B------:R-:W0:Y:S04]  /*160e0*/  LDS R225, [UR7+0x2180] ;  /* 0x00218007ffe17984 */ /* 0x000e280008000800 */
[----:B------:R-:W2:Y:S01]  /*160f0*/  LDG.E R222, desc[UR8][R22.64+0x334000] ;  /* 0x3340000816de7981 */ /* 0x000ea2000c1e1900 */
[----:B0-----:R-:W-:-:S03]  /*16100*/  FFMA R224, R225, R224, R248 ;  /* 0x000000e0e1e07223 */ /* 0x001fc600000000f8 */
[----:B------:R-:W2:Y:S04]  /*16110*/  LDG.E R225, desc[UR8][R22.64+0x335800] ;  /* 0x3358000816e17981 */ /* 0x000ea8000c1e1900 */
[----:B------:R-:W2:Y:S01]  /*16120*/  LDL R248, [R1+0xc] ;  /* 0x00000c0001f87983 */ /* 0x000ea20000100800 */
[----:B----4-:R-:W-:-:S03]  /*16130*/  FFMA R224, R245, R227, R224 ;  /* 0x000000e3f5e07223 */ /* 0x010fc600000000e0 */
[----:B------:R-:W0:Y:S01]  /*16140*/  LDS R227, [UR7+0x218c] ;  /* 0x00218c07ffe37984 */ /* 0x000e220008000800 */
[----:B------:R-:W-:-:S03]  /*16150*/  FFMA R241, R241, R42, R224 ;  /* 0x0000002af1f17223 */ /* 0x000fc600000000e0 */
[----:B------:R-:W3:Y:S04]  /*16160*/  LDS R224, [UR7+0x2190] ;  /* 0x00219007ffe07984 */ /* 0x000ee80008000800 */
[----:B------:R-:W4:Y:S01]  /*16170*/  LDG.E R245, desc[UR8][R22.64+0x337000] ;  /* 0x3370000816f57981 */ /* 0x000f22000c1e1900 */
[----:B0-----:R-:W-:-:S03]  /*16180*/  FFMA R227, R242, R227, R241 ;  /* 0x000000e3f2e37223 */ /* 0x001fc600000000f1 */
[----:B------:R-:W4:Y:S01]  /*16190*/  LDG.E R241, desc[UR8][R22.64+0x336800] ;  /* 0x3368000816f17981 */ /* 0x000f22000c1e1900 */
[----:B---3--:R-:W-:-:S03]  /*161a0*/  FFMA R227, R224, R246, R227 ;  /* 0x000000f6e0e37223 */ /* 0x008fc600000000e3 */
[----:B------:R-:W3:Y:S01]  /*161b0*/  LDG.E R242, desc[UR8][R22.64+0x337800] ;  /* 0x3378000816f27981 */ /* 0x000ee2000c1e1900 */
[----:B-----5:R-:W-:-:S03]  /*161c0*/  FFMA R244, R249, R244, R227 ;  /* 0x000000f4f9f47223 */ /* 0x020fc600000000e3 */
[----:B------:R-:W3:Y:S04]  /*161d0*/  LDL R249, [R1+0x30] ;  /* 0x0000300001f97983 */ /* 0x000ee80000100800 */
[----:B------:R-:W0:Y:S01]  /*161e0*/  LDS R224, [UR7+0x219c] ;  /* 0x00219c07ffe07984 */ /* 0x000e220008000800 */
[----:B--2---:R-:W-:-:S03]  /*161f0*/  FFMA R244, R220, R37, R244 ;  /* 0x00000025dcf47223 */ /* 0x004fc600000000f4 */
[----:B------:R-:W2:Y:S04]  /*16200*/  LDG.E R227, desc[UR8][R22.64+0x338000] ;  /* 0x3380000816e37981 */ /* 0x000ea8000c1e1900 */
[----:B------:R-:W5:Y:S01]  /*16210*/  LDG.E R246, desc[UR8][R22.64+0x339800] ;  /* 0x3398000816f67981 */ /* 0x000f62000c1e1900 */
[----:B0-----:R-:W-:-:S03]  /*16220*/  FFMA R244, R221, R224, R244 ;  /* 0x000000e0ddf47223 */ /* 0x001fc600000000f4 */
[----:B------:R-:W0:Y:S04]  /*16230*/  LDS.64 R220, [UR7+0x21a0] ;  /* 0x0021a007ffdc7984 */ /* 0x000e280008000a00 */
[----:B------:R-:W5:Y:S01]  /*16240*/  LDG.E R224, desc[UR8][R22.64+0x338800] ;  /* 0x3388000816e07981 */ /* 0x000f62000c1e1900 */
[----:B0-----:R-:W-:-:S04]  /*16250*/  FFMA R244, R220, R222, R244 ;  /* 0x000000dedcf47223 */ /* 0x001fc800000000f4 */
[----:B------:R-:W-:Y:S02]  /*16260*/  FFMA R244, R223, R221, R244 ;  /* 0x000000dddff47223 */ /* 0x000fe400000000f4 */
[----:B------:R-:W0:Y:S02]  /*16270*/  LDS.128 R220, [UR7+0x21b0] ;  /* 0x0021b007ffdc7984 */ /* 0x000e240008000c00 */
[----:B------:R-:W-:Y:S02]  /*16280*/  FFMA R243, R16, R243, R244 ;  /* 0x000000f310f37223 */ /* 0x000fe400000000f4 */
[----:B------:R-:W5:Y:S02]  /*16290*/  LDG.E R244, desc[UR8][R22.64+0x339000] ;  /* 0x3390000816f47981 */ /* 0x000f64000c1e1900 */
[----:B------:R-:W-:Y:S02]  /*162a0*/  FFMA R225, R225, R17, R243 ;  /* 0x00000011e1e17223 */ /* 0x000fe400000000f3 */
[----:B------:R-:W5:Y:S02]  /*162b0*/  LDG.E R243, desc[UR8][R22.64+0x33b000] ;  /* 0x33b0000816f37981 */ /* 0x000f64000c1e1900 */
[----:B0-----:R-:W-:-:S02]  /*162c0*/  FFMA R220, R220, R226, R225 ;  /* 0x000000e2dcdc7223 */ /* 0x001fc400000000e1 */
[----:B------:R-:W5:Y:S04]  /*162d0*/  LDG.E R225, desc[UR8][R22.64+0x33a000] ;  /* 0x33a0000816e17981 */ /* 0x000f68000c1e1900 */
[----:B------:R-:W5:Y:S01]  /*162e0*/  LDG.E R226, desc[UR8][R22.64+0x33a800] ;  /* 0x33a8000816e27981 */ /* 0x000f62000c1e1900 */
[----:B----4-:R-:W-:-:S03]  /*162f0*/  FFMA R220, R241, R221, R220 ;  /* 0x000000ddf1dc7223 */ /* 0x010fc600000000dc */
[----:B------:R-:W4:Y:S01]  /*16300*/  LDG.E R241, desc[UR8][R22.64+0x33b800] ;  /* 0x33b8000816f17981 */ /* 0x000f22000c1e1900 */
[----:B------:R-:W-:-:S03]  /*16310*/  FFMA R245, R245, R222, R220 ;  /* 0x000000def5f57223 */ /* 0x000fc600000000dc */
[----:B------:R-:W5:Y:S01]  /*16320*/  LDS.128 R220, [UR7+0x21c0] ;  /* 0x0021c007ffdc7984 */ /* 0x000f620008000c00 */
[----:B---3--:R-:W-:-:S03]  /*16330*/  FFMA R245, R249, R242, R245 ;  /* 0x000000f2f9f57223 */ /* 0x008fc600000000f5 */
[----:B------:R-:W3:Y:S04]  /*16340*/  LDG.E R242, desc[UR8][R22.64+0x33c000] ;  /* 0x33c0000816f27981 */ /* 0x000ee8000c1e1900 */
[----:B------:R-:W3:Y:S01]  /*16350*/  LDL R249, [R1+0x8] ;  /* 0x0000080001f97983 */ /* 0x000ee20000100800 */
[----:B--2---:R-:W-:-:S03]  /*16360*/  FFMA R227, R248, R227, R245 ;  /* 0x000000e3f8e37223 */ /* 0x004fc600000000f5 */
[----:B------:R-:W2:Y:S04]  /*16370*/  LDG.E R245, desc[UR8][R22.64+0x33c800] ;  /* 0x33c8000816f57981 */ /* 0x000ea8000c1e1900 */
[----:B------:R-:W2:Y:S01]  /*16380*/  LDL R248, [R1+0x28] ;  /* 0x0000280001f87983 */ /* 0x000ea20000100800 */
[----:B-----5:R-:W-:-:S03]  /*16390*/  FFMA R221, R221, R224, R227 ;  /* 0x000000e0dddd7223 */ /* 0x020fc600000000e3 */
[----:B------:R-:W5:Y:S04]  /*163a0*/  LDG.E R224, desc[UR8][R22.64+0x33d000] ;  /* 0x33d0000816e07981 */ /* 0x000f68000c1e1900 */
[----:B------:R-:W5:Y:S01]  /*163b0*/  LDG.E R227, desc[UR8][R22.64+0x33d800] ;  /* 0x33d8000816e37981 */ /* 0x000f62000c1e1900 */
[----:B------:R-:W-:-:S03]  /*163c0*/  FFMA R221, R244, R222, R221 ;  /* 0x000000def4dd7223 */ /* 0x000fc600000000dd */
[----:B------:R-:W5:Y:S01]  /*163d0*/  LDG.E R222, desc[UR8][R22.64+0x33e000] ;  /* 0x33e0000816de7981 */ /* 0x000f62000c1e1900 */
[----:B------:R-:W-:-:S03]  /*163e0*/  FFMA R246, R246, R223, R221 ;  /* 0x000000dff6f67223 */ /* 0x000fc600000000dd */
[----:B------:R-:W0:Y:S04]  /*163f0*/  LDS.64 R220, [UR7+0x21d8] ;  /* 0x0021d807ffdc7984 */ /* 0x000e280008000a00 */
[----:B------:R-:W5:Y:S04]  /*16400*/  LDG.E R223, desc[UR8][R22.64+0x33e800] ;  /* 0x33e8000816df7981 */ /* 0x000f68000c1e1900 */
        /* <DEDUP_REMOVED lines=9> */
[----:B------:R-:W3:Y:S04]  /*164a0*/  LDS R221, [UR7+0x21e0] ;  /* 0x0021e007ffdd7984 */ /* 0x000ee80008000800 */
[----:B------:R-:W4:Y:S01]  /*164b0*/  LDG.E R241, desc[UR8][R22.64+0x341000] ;  /* 0x3410000816f17981 */ /* 0x000f22000c1e1900 */
[----:B---3--:R-:W-:-:S03]  /*164c0*/  FFMA R221, R221, R242, R220 ;  /* 0x000000f2dddd7223 */ /* 0x008fc600000000dc */
[----:B------:R-:W3:Y:S04]  /*164d0*/  LDG.E R242, desc[UR8][R22.64+0x341800] ;  /* 0x3418000816f27981 */ /* 0x000ee8000c1e1900 */
[----:B------:R-:W0:Y:S01]  /*164e0*/  LDS R220, [UR7+0x21ec] ;  /* 0x0021ec07ffdc7984 */ /* 0x000e220008000800 */
[----:B--2---:R-:W-:-:S03]  /*164f0*/  FFMA R245, R247, R245, R221 ;  /* 0x000000f5f7f57223 */ /* 0x004fc600000000dd */
[----:B------:R-:W2:Y:S01]  /*16500*/  LDG.E R247, desc[UR8][R22.64+0x342000] ;  /* 0x3420000816f77981 */ /* 0x000ea2000c1e1900 */
[----:B-----5:R-:W-:-:S04]  /*16510*/  FFMA R224, R224, R34, R245 ;  /* 0x00000022e0e07223 */ /* 0x020fc800000000f5 */
[----:B0-----:R-:W-:Y:S02]  /*16520*/  FFMA R227, R227, R220, R224 ;  /* 0x000000dce3e37223 */ /* 0x001fe400000000e0 */
[----:B------:R-:W0:Y:S04]  /*16530*/  LDS.64 R220, [UR7+0x21f0] ;  /* 0x0021f007ffdc7984 */ /* 0x000e280008000a00 */
[----:B------:R-:W5:Y:S01]  /*16540*/  LDG.E R224, desc[UR8][R22.64+0x342800] ;  /* 0x3428000816e07981 */ /* 0x000f62000c1e1900 */
[----:B0-----:R-:W-:-:S03]  /*16550*/  FFMA R220, R220, R222, R227 ;  /* 0x000000dedcdc7223 */ /* 0x001fc600000000e3 */
[----:B------:R-:W5:Y:S01]  /*16560*/  LDG.E R227, desc[UR8][R22.64+0x343000] ;  /* 0x3430000816e37981 */ /* 0x000f62000c1e1900 */
[----:B------:R-:W-:-:S03]  /*16570*/  FFMA R245, R223, R221, R220 ;  /* 0x000000dddff57223 */ /* 0x000fc600000000dc */
[----:B------:R-:W0:Y:S01]  /*16580*/  LDS.128 R220, [UR7+0x2200] ;  /* 0x00220007ffdc7984 */ /* 0x000e220008000c00 */
[----:B------:R-:W-:-:S03]  /*16590*/  FFMA R226, R20, R226, R245 ;  /* 0x000000e214e27223 */ /* 0x000fc600000000f5 */
[----:B------:R-:W5:Y:S01]  /*165a0*/  LDG.E R245, desc[UR8][R22.64+0x343800] ;  /* 0x3438000816f57981 */ /* 0x000f62000c1e1900 */
[----:B------:R-:W-:-:S03]  /*165b0*/  FFMA R226, R243, R21, R226 ;  /* 0x00000015f3e27223 */ /* 0x000fc600000000e2 */
[----:B------:R-:W5:Y:S01]  /*165c0*/  LDG.E R243, desc[UR8][R22.64+0x345800] ;  /* 0x3458000816f37981 */ /* 0x000f62000c1e1900 */
[----:B0-----:R-:W-:-:S03]  /*165d0*/  FFMA R220, R220, R244, R226 ;  /* 0x000000f4dcdc7223 */ /* 0x001fc600000000e2 */
[----:B------:R-:W5:Y:S01]  /*165e0*/  LDG.E R244, desc[UR8][R22.64+0x344800] ;  /* 0x3448000816f47981 */ /* 0x000f62000c1e1900 */
[----:B------:R-:W-:-:S03]  /*165f0*/  FFMA R221, R225, R221, R220 ;  /* 0x000000dde1dd7223 */ /* 0x000fc600000000dc */
[----:B------:R-:W5:Y:S04]  /*16600*/  LDG.E R226, desc[UR8][R22.64+0x345000] ;  /* 0x3450000816e27981 */ /* 0x000f68000c1e1900 */
[----:B------:R-:W5:Y:S01]  /*16610*/  LDG.E R225, desc[UR8][R22.64+0x346000] ;  /* 0x3460000816e17981 */ /* 0x000f62000c1e1900 */
[----:B----4-:R-:W-:-:S03]  /*16620*/  FFMA R221, R241, R222, R221 ;  /* 0x000000def1dd7223 */ /* 0x010fc600000000dd */
[----:B------:R-:W4:Y:S01]  /*16630*/  LDG.E R241, desc[UR8][R22.64+0x347000] ;  /* 0x3470000816f17981 */ /* 0x000f22000c1e1900 */
[----:B---3--:R-:W-:-:S03]  /*16640*/  FFMA R221, R249, R242, R221 ;  /* 0x000000f2f9dd7223 */ /* 0x008fc600000000dd */
[----:B------:R-:W3:Y:S04]  /*16650*/  LDL R249, [R1+0x24] ;  /* 0x0000240001f97983 */ /* 0x000ee80000100800 */
[----:B------:R-:W4:Y:S01]  /*16660*/  LDG.E R242, desc[UR8][R22.64+0x346800] ;  /* 0x3468000816f27981 */ /* 0x000f22000c1e1900 */
[----:B--2---:R-:W-:-:S03]  /*16670*/  FFMA R247, R248, R247, R221 ;  /* 0x000000f7f8f77223 */ /* 0x004fc600000000dd */
[----:B------:R-:W4:Y:S04]  /*16680*/  LDL R248, [R1+0x4] ;  /* 0x0000040001f87983 */ /* 0x000f280000100800 */
[----:B------:R-:W5:Y:S04]  /*16690*/  LDS.128 R220, [UR7+0x2210] ;  /* 0x00221007ffdc7984 */ /* 0x000f680008000c00 */
[----:B------:R-:W0:Y:S01]  /*166a0*/  LDS R220, [UR7+0x2224] ;  /* 0x00222407ffdc7984 */ /* 0x000e220008000800 */
[----:B-----5:R-:W-:-:S03]  /*166b0*/  FFMA R221, R221, R224, R247 ;  /* 0x000000e0dddd7223 */ /* 0x020fc600000000f7 */
[----:B------:R-:W2:Y:S04]  /*166c0*/  LDG.E R224, desc[UR8][R22.64+0x347800] ;  /* 0x3478000816e07981 */ /* 0x000ea8000c1e1900 */
[----:B------:R-:W5:Y:S01]  /*166d0*/  LDG.E R247, desc[UR8][R22.64+0x348000] ;  /* 0x3480000816f77981 */ /* 0x000f62000c1e1900 */
[----:B------:R-:W-:-:S03]  /*166e0*/  FFMA R221, R227, R222, R221 ;  /* 0x000000dee3dd7223 */ /* 0x000fc600000000dd */
[----:B------:R-:W5:Y:S01]  /*166f0*/  LDG.E R227, desc[UR8][R22.64+0x348800] ;  /* 0x3488000816e37981 */ /* 0x000f62000c1e1900 */
[----:B------:R-:W-:-:S03]  /*16700*/  FFMA R221, R245, R223, R221 ;  /* 0x000000dff5dd7223 */ /* 0x000fc600000000dd */
[----:B------:R-:W5:Y:S01]  /*16710*/  LDG.E R245, desc[UR8][R22.64+0x349800] ;  /* 0x3498000816f57981 */ /* 0x000f62000c1e1900 */
[----:B------:R-:W-:-:S03]  /*16720*/  FFMA R221, R246, R29, R221 ;  /* 0x0000001df6dd7223 */ /* 0x000fc600000000dd */
[----:B------:R-:W5:Y:S01]  /*16730*/  LDG.E R246, desc[UR8][R22.64+0x34b800] ;  /* 0x34b8000816f67981 */ /* 0x000f62000c1e1900 */
[----:B0-----:R-:W-:-:S03]  /*16740*/  FFMA R220, R220, R244, R221 ;  /* 0x000000f4dcdc7223 */ /* 0x001fc600000000dd */
[----:B------:R-:W5:Y:S04]  /*16750*/  LDG.E R244, desc[UR8][R22.64+0x349000] ;  /* 0x3490000816f47981 */ /* 0x000f68000c1e1900 */
[----:B------:R-:W0:Y:S01]  /*16760*/  LDS R221, [UR7+0x222c] ;  /* 0x00222c07ffdd7984 */ /* 0x000e220008000800 */
[----:B---3--:R-:W-:-:S03]  /*16770*/  FFMA R220, R249, R226, R220 ;  /* 0x000000e2f9dc7223 */ /* 0x008fc600000000dc */
[----:B------:R-:W3:Y:S04]  /*16780*/  LDL R249, [R1+0x20] ;  /* 0x0000200001f97983 */ /* 0x000ee80000100800 */
[----:B------:R-:W3:Y:S01]  /*16790*/  LDG.E R226, desc[UR8][R22.64+0x34a000] ;  /* 0x34a0000816e27981 */ /* 0x000ee2000c1e1900 */
[----:B0-----:R-:W-:-:S03]  /*167a0*/  FFMA R243, R243, R221, R220 ;  /* 0x000000ddf3f37223 */ /* 0x001fc600000000dc */
[----:B------:R-:W0:Y:S04]  /*167b0*/  LDS.128 R220, [UR7+0x2230] ;  /* 0x00223007ffdc7984 */ /* 0x000e280008000c00 */
[----:B------:R-:W5:Y:S01]  /*167c0*/  LDS R221, [UR7+0x2240] ;  /* 0x00224007ffdd7984 */ /* 0x000f620008000800 */
[----:B0-----:R-:W-:-:S03]  /*167d0*/  FFMA R220, R220, R225, R243 ;  /* 0x000000e1dcdc7223 */ /* 0x001fc600000000f3 */
[----:B------:R-:W3:Y:S01]  /*167e0*/  LDG.E R243, desc[UR8][R22.64+0x34a800] ;  /* 0x34a8000816f37981 */ /* 0x000ee2000c1e1900 */
[----:B----4-:R-:W-:-:S03]  /*167f0*/  FFMA R220, R248, R242, R220 ;  /* 0x000000f2f8dc7223 */ /* 0x010fc600000000dc */
[----:B------:R-:W4:Y:S04]  /*16800*/  LDG.E R242, desc[UR8][R22.64+0x34b000] ;  /* 0x34b0000816f27981 */ /* 0x000f28000c1e1900 */
[----:B------:R-:W4:Y:S01]  /*16810*/  LDL R248, [R1] ;  /* 0x0000000001f87983 */ /* 0x000f220000100800 */
[----:B------:R-:W-:-:S03]  /*16820*/  FFMA R220, R241, R222, R220 ;  /* 0x000000def1dc7223 */ /* 0x000fc600000000dc */
[----:B------:R-:W4:Y:S04]  /*16830*/  LDG.E R241, desc[UR8][R22.64+0x34c000] ;  /* 0x34c0000816f17981 */ /* 0x000f28000c1e1900 */
[----:B------:R-:W4:Y:S01]  /*16840*/  LDG.E R225, desc[UR8][R22.64+0x34c800] ;  /* 0x34c8000816e17981 */ /* 0x000f22000c1e1900 */
[----:B--2---:R-:W-:-:S03]  /*16850*/  FFMA R223, R224, R223, R220 ;  /* 0x000000dfe0df7223 */ /* 0x004fc600000000dc */
[----:B------:R-:W0:Y:S01]  /*16860*/  LDS R220, [UR7+0x224c] ;  /* 0x00224c07ffdc7984 */ /* 0x000e220008000800 */
[----:B-----5:R-:W-:-:S03]  /*16870*/  FFMA R221, R221, R247, R223 ;  /* 0x000000f7dddd7223 */ /* 0x020fc600000000df */
[----:B------:R-:W2:Y:S04]  /*16880*/  LDG.E R224, desc[UR8][R22.64+0x34d000] ;  /* 0x34d0000816e07981 */ /* 0x000ea8000c1e1900 */
[----:B------:R-:W5:Y:S01]  /*16890*/  LDG.E R247, desc[UR8][R22.64+0x3fc800] ;  /* 0x3fc8000816f77981 */ /* 0x000f62000c1e1900 */
[----:B---3--:R-:W-:-:S03]  /*168a0*/  FFMA R221, R249, R227, R221 ;  /* 0x000000e3f9dd7223 */ /* 0x008fc600000000dd */
[----:B------:R-:W3:Y:S01]  /*168b0*/  LDG.E R227, desc[UR8][R22.64+0x34d800] ;  /* 0x34d8000816e37981 */ /* 0x000ee2000c1e1900 */
[----:B------:R-:W-:-:S03]  /*168c0*/  FFMA R244, R244, R27, R221 ;  /* 0x0000001bf4f47223 */ /* 0x000fc600000000dd */
[----:B------:R-:W5:Y:S01]  /*168d0*/  LDG.E R249, desc[UR8][R22.64+0x3fe800] ;  /* 0x3fe8000816f97981 */ /* 0x000f62000c1e1900 */
[----:B0-----:R-:W-:-:S03]  /*168e0*/  FFMA R244, R245, R220, R244 ;  /* 0x000000dcf5f47223 */ /* 0x001fc600000000f4 */
[----:B------:R-:W0:Y:S04]  /*168f0*/  LDS.128 R220, [UR7+0x2250] ;  /* 0x00225007ffdc7984 */ /* 0x000e280008000c00 */
[----:B------:R-:W5:Y:S01]  /*16900*/  LDG.E R245, desc[UR8][R22.64+0x34e000] ;  /* 0x34e0000816f57981 */ /* 0x000f62000c1e1900 */
[----:B0-----:R-:W-:-:S03]  /*16910*/  FFMA R220, R220, R226, R244 ;  /* 0x000000e2dcdc7223 */ /* 0x001fc600000000f4 */
[----:B------:R-:W5:Y:S04]  /*16920*/  LDG.E R244, desc[UR8][R22.64+0x34e800] ;  /* 0x34e8000816f47981 */ /* 0x000f68000c1e1900 */
[----:B------:R-:W5:Y:S01]  /*16930*/  LDG.E R226, desc[UR8][R22.64+0x34f000] ;  /* 0x34f0000816e27981 */ /* 0x000f62000c1e1900 */
[----:B------:R-:W-:-:S03]  /*16940*/  FFMA R220, R243, R221, R220 ;  /* 0x000000ddf3dc7223 */ /* 0x000fc600000000dc */
[----:B------:R-:W5:Y:S01]  /*16950*/  LDG.E R243, desc[UR8][R22.64+0x34f800] ;  /* 0x34f8000816f37981 */ /* 0x000f62000c1e1900 */
[----:B----4-:R-:W-:-:S03]  /*16960*/  FFMA R220, R242, R222, R220 ;  /* 0x000000def2dc7223 */ /* 0x010fc600000000dc */
[----:B------:R-:W4:Y:S01]  /*16970*/  LDG.E R242, desc[UR8][R22.64+0x350800] ;  /* 0x3508000816f27981 */ /* 0x000f22000c1e1900 */
[----:B------:R-:W-:-:S03]  /*16980*/  FFMA R246, R248, R246, R220 ;  /* 0x000000f6f8f67223 */ /* 0x000fc600000000dc */
[----:B------:R-:W0:Y:S04]  /*16990*/  LDS.128 R220, [UR7+0x2260] ;  /* 0x00226007ffdc7984 */ /* 0x000e280008000c00 */
[----:B------:R-:W4:Y:S01]  /*169a0*/  LDG.E R248, desc[UR8][R22.64+0x3fe000] ;  /* 0x3fe0000816f87981 */ /* 0x000f22000c1e1900 */
[----:B0-----:R-:W-:-:S03]  /*169b0*/  FFMA R220, R220, R241, R246 ;  /* 0x000000f1dcdc7223 */ /* 0x001fc600000000f6 */
[----:B------:R-:W4:Y:S01]  /*169c0*/  LDG.E R241, desc[UR8][R22.64+0x350000] ;  /* 0x3500000816f17981 */ /* 0x000f22000c1e1900 */
[----:B------:R-:W-:-:S03]  /*169d0*/  FFMA R220, R225, R221, R220 ;  /* 0x000000dde1dc7223 */ /* 0x000fc600000000dc */
[----:B------:R-:W4:Y:S04]  /*169e0*/  LDG.E R225, desc[UR8][R22.64+0x351000] ;  /* 0x3510000816e17981 */ /* 0x000f28000c1e1900 */
[----:B------:R-:W4:Y:S01]  /*169f0*/  LDG.E R246, desc[UR8][R22.64+0x351800] ;  /* 0x3518000816f67981 */ /* 0x000f22000c1e1900 */
[----:B--2---:R-:W-:-:S03]  /*16a00*/  FFMA R220, R224, R222, R220 ;  /* 0x000000dee0dc7223 */ /* 0x004fc600000000dc */
[----:B------:R-:W2:Y:S01]  /*16a10*/  LDG.E R224, desc[UR8][R22.64+0x352000] ;  /* 0x3520000816e07981 */ /* 0x000ea2000c1e1900 */
[----:B---3--:R-:W-:-:S03]  /*16a20*/  FFMA R220, R227, R223, R220 ;  /* 0x000000dfe3dc7223 */ /* 0x008fc600000000dc */
[----:B------:R-:W3:Y:S01]  /*16a30*/  LDG.E R227, desc[UR8][R22.64+0x352800] ;  /* 0x3528000816e37981 */ /* 0x000ee2000c1e1900 */
[----:B-----5:R-:W-:-:S03]  /*16a40*/  FFMA R245, R252, R245, R220 ;  /* 0x000000f5fcf57223 */ /* 0x020fc600000000dc */
[----:B------:R-:W0:Y:S02]  /*16a50*/  LDS.128 R220, [UR7+0x2270] ;  /* 0x00227007ffdc7984 */ /* 0x000e240008000c00 */
[----:B0-----:R-:W-:Y:S02]  /*16a60*/  FFMA R221, R221, R244, R245 ;  /* 0x000000f4dddd7223 */ /* 0x001fe400000000f5 */
[----:B------:R-:W5:Y:S04]  /*16a70*/  LDG.E R245, desc[UR8][R22.64+0x353000] ;  /* 0x3530000816f57981 */ /* 0x000f68000c1e1900 */
[----:B------:R-:W5:Y:S01]  /*16a80*/  LDG.E R244, desc[UR8][R22.64+0x353800] ;  /* 0x3538000816f47981 */ /* 0x000f62000c1e1900 */
[----:B------:R-:W-:-:S03]  /*16a90*/  FFMA R221, R226, R222, R221 ;  /* 0x000000dee2dd7223 */ /* 0x000fc600000000dd */
[----:B------:R-:W5:Y:S01]  /*16aa0*/  LDG.E R226, desc[UR8][R22.64+0x354000] ;  /* 0x3540000816e27981 */ /* 0x000f62000c1e1900 */
        /* <DEDUP_REMOVED lines=9> */
[----:B------:R-:W2:Y:S04]  /*16b40*/  LDS.128 R220, [UR7+0x2290] ;  /* 0x00229007ffdc7984 */ /* 0x000ea80008000c00 */
[----:B------:R-:W4:Y:S01]  /*16b50*/  LDG.E R225, desc[UR8][R22.64+0x356000] ;  /* 0x3560000816e17981 */ /* 0x000f22000c1e1900 */
[----:B--2---:R-:W-:-:S03]  /*16b60*/  FFMA R220, R220, R224, R246 ;  /* 0x000000e0dcdc7223 */ /* 0x004fc600000000f6 */
[----:B------:R-:W2:Y:S04]  /*16b70*/  LDG.E R224, desc[UR8][R22.64+0x356800] ;  /* 0x3568000816e07981 */ /* 0x000ea8000c1e1900 */
[----:B------:R-:W2:Y:S01]  /*16b80*/  LDG.E R246, desc[UR8][R22.64+0x357000] ;  /* 0x3570000816f67981 */ /* 0x000ea2000c1e1900 */
[----:B---3--:R-:W-:-:S03]  /*16b90*/  FFMA R220, R227, R221, R220 ;  /* 0x000000dde3dc7223 */ /* 0x008fc600000000dc */
[----:B------:R-:W3:Y:S01]  /*16ba0*/  LDG.E R227, desc[UR8][R22.64+0x357800] ;  /* 0x3578000816e37981 */ /* 0x000ee2000c1e1900 */
[----:B-----5:R-:W-:-:S04]  /*16bb0*/  FFMA R245, R250, R245, R220 ;  /* 0x000000f5faf57223 */ /* 0x020fc800000000dc */
[----:B------:R-:W-:Y:S02]  /*16bc0*/  FFMA R245, R244, R223, R245 ;  /* 0x000000dff4f57223 */ /* 0x000fe400000000f5 */
[----:B------:R-:W5:Y:S04]  /*16bd0*/  LDG.E R244, desc[UR8][R22.64+0x358000] ;  /* 0x3580000816f47981 */ /* 0x000f68000c1e1900 */
[----:B------:R-:W0:Y:S02]  /*16be0*/  LDS.128 R220, [UR7+0x22a0] ;  /* 0x0022a007ffdc7984 */ /* 0x000e240008000c00 */
[----:B0-----:R-:W-:Y:S02]  /*16bf0*/  FFMA R220, R220, R226, R245 ;  /* 0x000000e2dcdc7223 */ /* 0x001fe400000000f5 */
[----:B------:R-:W5:Y:S02]  /*16c00*/  LDG.E R226, desc[UR8][R22.64+0x358800] ;  /* 0x3588000816e27981 */ /* 0x000f64000c1e1900 */
[----:B----4-:R-:W-:-:S02]  /*16c10*/  FFMA R220, R241, R221, R220 ;  /* 0x000000ddf1dc7223 */ /* 0x010fc400000000dc */
[----:B------:R-:W4:Y:S02]  /*16c20*/  LDG.E R241, desc[UR8][R22.64+0x359000] ;  /* 0x3590000816f17981 */ /* 0x000f24000c1e1900 */
[----:B------:R-:W-:Y:S02]  /*16c30*/  FFMA R220, R243, R222, R220 ;  /* 0x000000def3dc7223 */ /* 0x000fe400000000dc */
[----:B------:R-:W4:Y:S02]  /*16c40*/  LDG.E R245, desc[UR8][R22.64+0x359800] ;  /* 0x3598000816f57981 */ /* 0x000f24000c1e1900 */
[----:B------:R-:W-:Y:S02]  /*16c50*/  FFMA R242, R240, R242, R220 ;  /* 0x000000f2f0f27223 */ /* 0x000fe400000000dc */
[----:B------:R-:W0:Y:S04]  /*16c60*/  LDS.128 R220, [UR7+0x22b0] ;  /* 0x0022b007ffdc7984 */ /* 0x000e280008000c00 */
[----:B------:R-:W4:Y:S01]  /*16c70*/  LDG.E R243, desc[UR8][R22.64+0x35b000] ;  /* 0x35b0000816f37981 */ /* 0x000f22000c1e1900 */
[----:B0-----:R-:W-:-:S03]  /*16c80*/  FFMA R220, R220, R225, R242 ;  /* 0x000000e1dcdc7223 */ /* 0x001fc600000000f2 */
[----:B------:R-:W4:Y:S01]  /*16c90*/  LDG.E R225, desc[UR8][R22.64+0x35a000] ;  /* 0x35a0000816e17981 */ /* 0x000f22000c1e1900 */
[----:B--2---:R-:W-:-:S03]  /*16ca0*/  FFMA R221, R224, R221, R220 ;  /* 0x000000dde0dd7223 */ /* 0x004fc600000000dc */
[----:B------:R-:W2:Y:S04]  /*16cb0*/  LDG.E R224, desc[UR8][R22.64+0x35a800] ;  /* 0x35a8000816e07981 */ /* 0x000ea8000c1e1900 */
[----:B------:R-:W2:Y:S01]  /*16cc0*/  LDG.E R242, desc[UR8][R22.64+0x35b800] ;  /* 0x35b8000816f27981 */ /* 0x000ea2000c1e1900 */
[----:B------:R-:W-:-:S04]  /*16cd0*/  FFMA R246, R246, R222, R221 ;  /* 0x000000def6f67223 */ /* 0x000fc800000000dd */
[----:B---3--:R-:W-:Y:S02]  /*16ce0*/  FFMA R246, R227, R223, R246 ;  /* 0x000000dfe3f67223 */ /* 0x008fe400000000f6 */
[----:B------:R-:W5:Y:S04]  /*16cf0*/  LDS.128 R220, [UR7+0x22c0] ;  /* 0x0022c007ffdc7984 */ /* 0x000f680008000c00 */
[----:B------:R-:W3:Y:S01]  /*16d00*/  LDG.E R227, desc[UR8][R22.64+0x35c000] ;  /* 0x35c0000816e37981 */ /* 0x000ee2000c1e1900 */
[----:B-----5:R-:W-:-:S03]  /*16d10*/  FFMA R220, R220, R244, R246 ;  /* 0x000000f4dcdc7223 */ /* 0x020fc600000000f6 */
[----:B------:R-:W5:Y:S04]  /*16d20*/  LDG.E R244, desc[UR8][R22.64+0x35c800] ;  /* 0x35c8000816f47981 */ /* 0x000f68000c1e1900 */
[----:B------:R-:W5:Y:S01]  /*16d30*/  LDG.E R246, desc[UR8][R22.64+0x35d800] ;  /* 0x35d8000816f67981 */ /* 0x000f62000c1e1900 */
[----:B------:R-:W-:-:S03]  /*16d40*/  FFMA R220, R239, R226, R220 ;  /* 0x000000e2efdc7223 */ /* 0x000fc600000000dc */
[----:B------:R-:W5:Y:S01]  /*16d50*/  LDG.E R226, desc[UR8][R22.64+0x35d000] ;  /* 0x35d0000816e27981 */ /* 0x000f62000c1e1900 */
[----:B----4-:R-:W-:-:S03]  /*16d60*/  FFMA R220, R241, R222, R220 ;  /* 0x000000def1dc7223 */ /* 0x010fc600000000dc */
[----:B------:R-:W4:Y:S01]  /*16d70*/  LDG.E R241, desc[UR8][R22.64+0x35e000] ;  /* 0x35e0000816f17981 */ /* 0x000f22000c1e1900 */
[----:B------:R-:W-:-:S03]  /*16d80*/  FFMA R245, R245, R223, R220 ;  /* 0x000000dff5f57223 */ /* 0x000fc600000000dc */
[----:B------:R-:W0:Y:S02]  /*16d90*/  LDS.128 R220, [UR7+0x22d0] ;  /* 0x0022d007ffdc7984 */ /* 0x000e240008000c00 */
[----:B0-----:R-:W-:Y:S02]  /*16da0*/  FFMA R220, R220, R225, R245 ;  /* 0x000000e1dcdc7223 */ /* 0x001fe400000000f5 */
[----:B------:R-:W4:Y:S02]  /*16db0*/  LDG.E R225, desc[UR8][R22.64+0x35e800] ;  /* 0x35e8000816e17981 */ /* 0x000f24000c1e1900 */
[----:B--2---:R-:W-:Y:S02]  /*16dc0*/  FFMA R220, R224, R221, R220 ;  /* 0x000000dde0dc7223 */ /* 0x004fe400000000dc */
[----:B------:R-:W2:Y:S02]  /*16dd0*/  LDG.E R245, desc[UR8][R22.64+0x361000] ;  /* 0x3610000816f57981 */ /* 0x000ea4000c1e1900 */
[----:B------:R-:W-:-:S02]  /*16de0*/  FFMA R220, R243, R222, R220 ;  /* 0x000000def3dc7223 */ /* 0x000fc400000000dc */
[----:B------:R-:W2:Y:S02]  /*16df0*/  LDG.E R243, desc[UR8][R22.64+0x35f800] ;  /* 0x35f8000816f37981 */ /* 0x000ea4000c1e1900 */
[----:B------:R-:W-:Y:S02]  /*16e00*/  FFMA R224, R238, R242, R220 ;  /* 0x000000f2eee07223 */ /* 0x000fe400000000dc */
[----:B------:R-:W2:Y:S04]  /*16e10*/  LDG.E R242, desc[UR8][R22.64+0x35f000] ;  /* 0x35f0000816f27981 */ /* 0x000ea8000c1e1900 */
[----:B------:R-:W3:Y:S02]  /*16e20*/  LDS.128 R220, [UR7+0x22e0] ;  /* 0x0022e007ffdc7984 */ /* 0x000ee40008000c00 */
[----:B---3--:R-:W-:-:S02]  /*16e30*/  FFMA R220, R220, R227, R224 ;  /* 0x000000e3dcdc7223 */ /* 0x008fc400000000e0 */
[----:B------:R-:W3:Y:S04]  /*16e40*/  LDG.E R224, desc[UR8][R22.64+0x360000] ;  /* 0x3600000816e07981 */ /* 0x000ee8000c1e1900 */
[----:B------:R-:W3:Y:S01]  /*16e50*/  LDG.E R227, desc[UR8][R22.64+0x361800] ;  /* 0x3618000816e37981 */ /* 0x000ee2000c1e1900 */
[----:B-----5:R-:W-:-:S03]  /*16e60*/  FFMA R221, R244, R221, R220 ;  /* 0x000000ddf4dd7223 */ /* 0x020fc600000000dc */
[----:B------:R-:W5:Y:S01]  /*16e70*/  LDG.E R244, desc[UR8][R22.64+0x360800] ;  /* 0x3608000816f47981 */ /* 0x000f62000c1e1900 */
[----:B------:R-:W-:-:S03]  /*16e80*/  FFMA R221, R226, R222, R221 ;  /* 0x000000dee2dd7223 */ /* 0x000fc600000000dd */
[----:B------:R-:W5:Y:S01]  /*16e90*/  LDG.E R226, desc[UR8][R22.64+0x362000] ;  /* 0x3620000816e27981 */ /* 0x000f62000c1e1900 */
[----:B------:R-:W-:-:S03]  /*16ea0*/  FFMA R246, R246, R223, R221 ;  /* 0x000000dff6f67223 */ /* 0x000fc600000000dd */
[----:B------:R-:W4:Y:S02]  /*16eb0*/  LDS.128 R220, [UR7+0x22f0] ;  /* 0x0022f007ffdc7984 */ /* 0x000f240008000c00 */
[----:B----4-:R-:W-:Y:S02]  /*16ec0*/  FFMA R220, R220, R241, R246 ;  /* 0x000000f1dcdc7223 */ /* 0x010fe400000000f6 */
[----:B------:R-:W4:Y:S04]  /*16ed0*/  LDG.E R246, desc[UR8][R22.64+0x362800] ;  /* 0x3628000816f67981 */ /* 0x000f28000c1e1900 */
[----:B------:R-:W4:Y:S01]  /*16ee0*/  LDG.E R241, desc[UR8][R22.64+0x363000] ;  /* 0x3630000816f17981 */ /* 0x000f22000c1e1900 */
[----:B------:R-:W-:-:S03]  /*16ef0*/  FFMA R221, R225, R221, R220 ;  /* 0x000000dde1dd7223 */ /* 0x000fc600000000dc */
[----:B------:R-:W4:Y:S01]  /*16f00*/  LDG.E R225, desc[UR8][R22.64+0x363800] ;  /* 0x3638000816e17981 */ /* 0x000f22000c1e1900 */
[----:B--2---:R-:W-:-:S03]  /*16f10*/  FFMA R221, R237, R242, R221 ;  /* 0x000000f2eddd7223 */ /* 0x004fc600000000dd */
[----:B------:R-:W2:Y:S01]  /*16f20*/  LDG.E R242, desc[UR8][R22.64+0x365800] ;  /* 0x3658000816f27981 */ /* 0x000ea2000c1e1900 */
[----:B------:R-:W-:-:S03]  /*16f30*/  FFMA R243, R243, R223, R221 ;  /* 0x000000dff3f37223 */ /* 0x000fc600000000dd */
[----:B------:R-:W3:Y:S02]  /*16f40*/  LDS.128 R220, [UR7+0x2300] ;  /* 0x00230007ffdc7984 */ /* 0x000ee40008000c00 */
[----:B---3--:R-:W-:Y:S02]  /*16f50*/  FFMA R220, R220, R224, R243 ;  /* 0x000000e0dcdc7223 */ /* 0x008fe400000000f3 */
[----:B------:R-:W3:Y:S04]  /*16f60*/  LDG.E R224, desc[UR8][R22.64+0x364000] ;  /* 0x3640000816e07981 */ /* 0x000ee8000c1e1900 */
[----:B------:R-:W2:Y:S01]  /*16f70*/  LDG.E R243, desc[UR8][R22.64+0x365000] ;  /* 0x3650000816f37981 */ /* 0x000ea2000c1e1900 */
[----:B-----5:R-:W-:-:S04]  /*16f80*/  FFMA R220, R244, R221, R220 ;  /* 0x000000ddf4dc7223 */ /* 0x020fc800000000dc */
[----:B------:R-:W-:Y:S02]  /*16f90*/  FFMA R220, R245, R222, R220 ;  /* 0x000000def5dc7223 */ /* 0x000fe400000000dc */
[----:B------:R-:W5:Y:S02]  /*16fa0*/  LDG.E R245, desc[UR8][R22.64+0x367000] ;  /* 0x3670000816f57981 */ /* 0x000f64000c1e1900 */
[----:B------:R-:W-:Y:S02]  /*16fb0*/  FFMA R244, R227, R223, R220 ;  /* 0x000000dfe3f47223 */ /* 0x000fe400000000dc */
[----:B------:R-:W2:Y:S04]  /*16fc0*/  LDG.E R227, desc[UR8][R22.64+0x364800] ;  /* 0x3648000816e37981 */ /* 0x000ea8000c1e1900 */
[----:B------:R-:W0:Y:S02]  /*16fd0*/  LDS.128 R220, [UR7+0x2310] ;  /* 0x00231007ffdc7984 */ /* 0x000e240008000c00 */
[----:B0-----:R-:W-:-:S02]  /*16fe0*/  FFMA R220, R220, R226, R244 ;  /* 0x000000e2dcdc7223 */ /* 0x001fc400000000f4 */
[----:B------:R-:W5:Y:S04]  /*16ff0*/  LDG.E R226, desc[UR8][R22.64+0x366000] ;  /* 0x3660000816e27981 */ /* 0x000f68000c1e1900 */
[----:B------:R-:W5:Y:S01]  /*17000*/  LDG.E R244, desc[UR8][R22.64+0x367800] ;  /* 0x3678000816f47981 */ /* 0x000f62000c1e1900 */
[----:B----4-:R-:W-:-:S03]  /*17010*/  FFMA R220, R246, R221, R220 ;  /* 0x000000ddf6dc7223 */ /* 0x010fc600000000dc */
        /* <DEDUP_REMOVED lines=8> */
[----:B--2---:R-:W-:-:S04]  /*170a0*/  FFMA R220, R227, R221, R220 ;  /* 0x000000dde3dc7223 */ /* 0x004fc800000000dc */
[----:B------:R-:W-:Y:S02]  /*170b0*/  FFMA R220, R243, R222, R220 ;  /* 0x000000def3dc7223 */ /* 0x000fe400000000dc */
[----:B------:R-:W2:Y:S02]  /*170c0*/  LDG.E R243, desc[UR8][R22.64+0x369000] ;  /* 0x3690000816f37981 */ /* 0x000ea4000c1e1900 */
[----:B------:R-:W-:Y:S02]  /*170d0*/  FFMA R227, R242, R223, R220 ;  /* 0x000000dff2e37223 */ /* 0x000fe400000000dc */
[----:B------:R-:W2:Y:S04]  /*170e0*/  LDG.E R242, desc[UR8][R22.64+0x369800] ;  /* 0x3698000816f27981 */ /* 0x000ea8000c1e1900 */
[----:B------:R-:W5:Y:S02]  /*170f0*/  LDS.128 R220, [UR7+0x2330] ;  /* 0x00233007ffdc7984 */ /* 0x000f640008000c00 */
[----:B-----5:R-:W-:-:S02]  /*17100*/  FFMA R220, R220, R226, R227 ;  /* 0x000000e2dcdc7223 */ /* 0x020fc400000000e3 */
        /* <DEDUP_REMOVED lines=9> */
[----:B------:R-:W3:Y:S02]  /*171a0*/  LDG.E R224, desc[UR8][R22.64+0x36c000] ;  /* 0x36c0000816e07981 */ /* 0x000ee4000c1e1900 */
[----:B------:R-:W-:Y:S02]  /*171b0*/  FFMA R221, R225, R221, R220 ;  /* 0x000000dde1dd7223 */ /* 0x000fe400000000dc */
[----:B------:R-:W3:Y:S04]  /*171c0*/  LDG.E R244, desc[UR8][R22.64+0x36c800] ;  /* 0x36c8000816f47981 */ /* 0x000ee8000c1e1900 */
[----:B------:R-:W3:Y:S01]  /*171d0*/  LDG.E R225, desc[UR8][R22.64+0x36d800] ;  /* 0x36d8000816e17981 */ /* 0x000ee2000c1e1900 */
[----:B--2---:R-:W-:-:S03]  /*171e0*/  FFMA R221, R243, R222, R221 ;  /* 0x000000def3dd7223 */ /* 0x004fc600000000dd */
[----:B------:R-:W2:Y:S01]  /*171f0*/  LDG.E R243, desc[UR8][R22.64+0x36f800] ;  /* 0x36f8000816f37981 */ /* 0x000ea2000c1e1900 */
[----:B------:R-:W-:-:S03]  /*17200*/  FFMA R242, R242, R223, R221 ;  /* 0x000000dff2f27223 */ /* 0x000fc600000000dd */
[----:B------:R-:W5:Y:S02]  /*17210*/  LDS.128 R220, [UR7+0x2350] ;  /* 0x00235007ffdc7984 */ /* 0x000f640008000c00 */
[----:B-----5:R-:W-:Y:S02]  /*17220*/  FFMA R220, R220, R226, R242 ;  /* 0x000000e2dcdc7223 */ /* 0x020fe400000000f2 */
[----:B------:R-:W5:Y:S04]  /*17230*/  LDG.E R226, desc[UR8][R22.64+0x36e000] ;  /* 0x36e0000816e27981 */ /* 0x000f68000c1e1900 */
[----:B------:R-:W2:Y:S01]  /*17240*/  LDG.E R242, desc[UR8][R22.64+0x36e800] ;  /* 0x36e8000816f27981 */ /* 0x000ea2000c1e1900 */
[----:B------:R-:W-:-:S03]  /*17250*/  FFMA R221, R227, R221, R220 ;  /* 0x000000dde3dd7223 */ /* 0x000fc600000000dc */
[----:B------:R-:W2:Y:S01]  /*17260*/  LDG.E R227, desc[UR8][R22.64+0x36f000] ;  /* 0x36f0000816e37981 */ /* 0x000ea2000c1e1900 */
[----:B----4-:R-:W-:-:S03]  /*17270*/  FFMA R221, R241, R222, R221 ;  /* 0x000000def1dd7223 */ /* 0x010fc600000000dd */
[----:B------:R-:W4:Y:S01]  /*17280*/  LDG.E R241, desc[UR8][R22.64+0x370800] ;  /* 0x3708000816f17981 */ /* 0x000f22000c1e1900 */
[----:B------:R-:W-:-:S03]  /*17290*/  FFMA R246, R246, R223, R221 ;  /* 0x000000dff6f67223 */ /* 0x000fc600000000dd */
[----:B------:R-:W3:Y:S02]  /*172a0*/  LDS.128 R220, [UR7+0x2360] ;  /* 0x00236007ffdc7984 */ /* 0x000ee40008000c00 */
[----:B---3--:R-:W-:Y:S02]  /*172b0*/  FFMA R220, R220, R224, R246 ;  /* 0x000000e0dcdc7223 */ /* 0x008fe400000000f6 */
[----:B------:R-:W3:Y:S02]  /*172c0*/  LDG.E R224, desc[UR8][R22.64+0x370000] ;  /* 0x3700000816e07981 */ /* 0x000ee4000c1e1900 */
[----:B------:R-:W-:Y:S02]  /*172d0*/  FFMA R220, R244, R221, R220 ;  /* 0x000000ddf4dc7223 */ /* 0x000fe400000000dc */
[----:B------:R-:W4:Y:S02]  /*172e0*/  LDG.E R244, desc[UR8][R22.64+0x371800] ;  /* 0x3718000816f47981 */ /* 0x000f24000c1e1900 */
[----:B------:R-:W-:-:S02]  /*172f0*/  FFMA R220, R245, R222, R220 ;  /* 0x000000def5dc7223 */ /* 0x000fc400000000dc */
[----:B------:R-:W4:Y:S02]  /*17300*/  LDG.E R245, desc[UR8][R22.64+0x371000] ;  /* 0x3710000816f57981 */ /* 0x000f24000c1e1900 */
[----:B------:R-:W-:Y:S02]  /*17310*/  FFMA R225, R225, R223, R220 ;  /* 0x000000dfe1e17223 */ /* 0x000fe400000000dc */
[----:B------:R-:W5:Y:S04]  /*17320*/  LDS.128 R220, [UR7+0x2370] ;  /* 0x00237007ffdc7984 */ /* 0x000f680008000c00 */
[----:B------:R-:W4:Y:S01]  /*17330*/  LDG.E R246, desc[UR8][R22.64+0x377800] ;  /* 0x3778000816f67981 */ /* 0x000f22000c1e1900 */
[----:B-----5:R-:W-:-:S03]  /*17340*/  FFMA R220, R220, R226, R225 ;  /* 0x000000e2dcdc7223 */ /* 0x020fc600000000e1 */
[----:B------:R-:W5:Y:S01]  /*17350*/  LDG.E R225, desc[UR8][R22.64+0x372000] ;  /* 0x3720000816e17981 */ /* 0x000f62000c1e1900 */
[----:B--2---:R-:W-:-:S03]  /*17360*/  FFMA R220, R242, R221, R220 ;  /* 0x000000ddf2dc7223 */ /* 0x004fc600000000dc */
[----:B------:R-:W2:Y:S01]  /*17370*/  LDG.E R242, desc[UR8][R22.64+0x373800] ;  /* 0x3738000816f27981 */ /* 0x000ea2000c1e1900 */
[----:B------:R-:W-:-:S03]  /*17380*/  FFMA R220, R227, R222, R220 ;  /* 0x000000dee3dc7223 */ /* 0x000fc600000000dc */
[----:B------:R-:W2:Y:S01]  /*17390*/  LDG.E R227, desc[UR8][R22.64+0x372800] ;  /* 0x3728000816e37981 */ /* 0x000ea2000c1e1900 */
[----:B------:R-:W-:-:S03]  /*173a0*/  FFMA R226, R243, R223, R220 ;  /* 0x000000dff3e27223 */ /* 0x000fc600000000dc */
[----:B------:R-:W2:Y:S04]  /*173b0*/  LDG.E R243, desc[UR8][R22.64+0x373000] ;  /* 0x3730000816f37981 */ /* 0x000ea8000c1e1900 */
[----:B------:R-:W3:Y:S02]  /*173c0*/  LDS.128 R220, [UR7+0x2380] ;  /* 0x00238007ffdc7984 */ /* 0x000ee40008000c00 */
[----:B---3--:R-:W-:Y:S02]  /*173d0*/  FFMA R220, R220, R224, R226 ;  /* 0x000000e0dcdc7223 */ /* 0x008fe400000000e2 */
[----:B------:R-:W3:Y:S02]  /*173e0*/  LDG.E R224, desc[UR8][R22.64+0x374000] ;  /* 0x3740000816e07981 */ /* 0x000ee4000c1e1900 */
[----:B----4-:R-:W-:-:S02]  /*173f0*/  FFMA R220, R241, R221, R220 ;  /* 0x000000ddf1dc7223 */ /* 0x010fc400000000dc */
[----:B------:R-:W4:Y:S02]  /*17400*/  LDG.E R226, desc[UR8][R22.64+0x374800] ;  /* 0x3748000816e27981 */ /* 0x000f24000c1e1900 */
[----:B------:R-:W-:Y:S02]  /*17410*/  FFMA R220, R245, R222, R220 ;  /* 0x000000def5dc7223 */ /* 0x000fe400000000dc */
[----:B------:R-:W4:Y:S02]  /*17420*/  LDG.E R245, desc[UR8][R22.64+0x375000] ;  /* 0x3750000816f57981 */ /* 0x000f24000c1e1900 */
[----:B------:R-:W-:Y:S02]  /*17430*/  FFMA R241, R244, R223, R220 ;  /* 0x000000dff4f17223 */ /* 0x000fe400000000dc */
[----:B------:R-:W4:Y:S04]  /*17440*/  LDG.E R244, desc[UR8][R22.64+0x375800] ;  /* 0x3758000816f47981 */ /* 0x000f28000c1e1900 */
[----:B------:R-:W5:Y:S02]  /*17450*/  LDS.128 R220, [UR7+0x2390] ;  /* 0x00239007ffdc7984 */ /* 0x000f640008000c00 */
[----:B-----5:R-:W-:-:S02]  /*17460*/  FFMA R220, R220, R225, R241 ;  /* 0x000000e1dcdc7223 */ /* 0x020fc400000000f1 */
[----:B------:R-:W5:Y:S04]  /*17470*/  LDG.E R225, desc[UR8][R22.64+0x376000] ;  /* 0x3760000816e17981 */ /* 0x000f68000c1e1900 */
[----:B------:R-:W5:Y:S01]  /*17480*/  LDG.E R241, desc[UR8][R22.64+0x376800] ;  /* 0x3768000816f17981 */ /* 0x000f62000c1e1900 */
[----:B--2---:R-:W-:-:S03]  /*17490*/  FFMA R220, R227, R221, R220 ;  /* 0x000000dde3dc7223 */ /* 0x004fc600000000dc */
[----:B------:R-:W2:Y:S01]  /*174a0*/  LDG.E R227, desc[UR8][R22.64+0x377000] ;  /* 0x3770000816e37981 */ /* 0x000ea2000c1e1900 */
[----:B------:R-:W-:-:S03]  /*174b0*/  FFMA R220, R243, R222, R220 ;  /* 0x000000def3dc7223 */ /* 0x000fc600000000dc */
[----:B------:R-:W2:Y:S01]  /*174c0*/  LDG.E R243, desc[UR8][R22.64+0x379000] ;  /* 0x3790000816f37981 */ /* 0x000ea2000c1e1900 */
[----:B------:R-:W-:-:S03]  /*174d0*/  FFMA R242, R242, R223, R220 ;  /* 0x000000dff2f27223 */ /* 0x000fc600000000dc */
[----:B------:R-:W3:Y:S02]  /*174e0*/  LDS.128 R220, [UR7+0x23a0] ;  /* 0x0023a007ffdc7984 */ /* 0x000ee40008000c00 */
[----:B---3--:R-:W-:Y:S02]  /*174f0*/  FFMA R220, R220, R224, R242 ;  /* 0x000000e0dcdc7223 */ /* 0x008fe400000000f2 */
[----:B------:R-:W3:Y:S04]  /*17500*/  LDG.E R224, desc[UR8][R22.64+0x378000] ;  /* 0x3780000816e07981 */ /* 0x000ee8000c1e1900 */
[----:B------:R-:W3:Y:S01]  /*17510*/  LDG.E R242, desc[UR8][R22.64+0x378800] ;  /* 0x3788000816f27981 */ /* 0x000ee2000c1e1900 */
[----:B----4-:R-:W-:-:S03]  /*17520*/  FFMA R221, R226, R221, R220 ;  /* 0x000000dde2dd7223 */ /* 0x010fc600000000dc */
[----:B------:R-:W4:Y:S01]  /*17530*/  LDG.E R226, desc[UR8][R22.64+0x379800] ;  /* 0x3798000816e27981 */ /* 0x000f22000c1e1900 */
[----:B------:R-:W-:-:S03]  /*17540*/  FFMA R221, R245, R222, R221 ;  /* 0x000000def5dd7223 */ /* 0x000fc600000000dd */
[----:B------:R-:W4:Y:S01]  /*17550*/  LDG.E R245, desc[UR8][R22.64+0x37b800] ;  /* 0x37b8000816f57981 */ /* 0x000f22000c1e1900 */
[----:B------:R-:W-:-:S03]  /*17560*/  FFMA R244, R244, R223, R221 ;  /* 0x000000dff4f47223 */ /* 0x000fc600000000dd */
[----:B------:R-:W5:Y:S02]  /*17570*/  LDS.128 R220, [UR7+0x23b0] ;  /* 0x0023b007ffdc7984 */ /* 0x000f640008000c00 */
[----:B-----5:R-:W-:Y:S02]  /*17580*/  FFMA R220, R220, R225, R244 ;  /* 0x000000e1dcdc7223 */ /* 0x020fe400000000f4 */
[----:B------:R-:W5:Y:S02]  /*17590*/  LDG.E R225, desc[UR8][R22.64+0x37a000] ;  /* 0x37a0000816e17981 */ /* 0x000f64000c1e1900 */
[----:B------:R-:W-:Y:S02]  /*175a0*/  FFMA R221, R241, R221, R220 ;  /* 0x000000ddf1dd7223 */ /* 0x000fe400000000dc */
[----:B------:R-:W5:Y:S04]  /*175b0*/  LDG.E R241, desc[UR8][R22.64+0x37a800] ;  /* 0x37a8000816f17981 */ /* 0x000f68000c1e1900 */
[----:B------:R-:W5:Y:S01]  /*175c0*/  LDG.E R244, desc[UR8][R22.64+0x37b000] ;  /* 0x37b0000816f47981 */ /* 0x000f62000c1e1900 */
[----:B--2---:R-:W-:-:S03]  /*175d0*/  FFMA R221, R227, R222, R221 ;  /* 0x000000dee3dd7223 */ /* 0x004fc600000000dd */
[----:B------:R-:W2:Y:S01]  /*175e0*/  LDG.E R227, desc[UR8][R22.64+0x37d800] ;  /* 0x37d8000816e37981 */ /* 0x000ea2000c1e1900 */
[----:B------:R-:W-:-:S03]  /*175f0*/  FFMA R246, R246, R223, R221 ;  /* 0x000000dff6f67223 */ /* 0x000fc600000000dd */
[----:B------:R-:W3:Y:S02]  /*17600*/  LDS.128 R220, [UR7+0x23c0] ;  /* 0x0023c007ffdc7984 */ /* 0x000ee40008000c00 */
[----:B---3--:R-:W-:Y:S02]  /*17610*/  FFMA R220, R220, R224, R246 ;  /* 0x000000e0dcdc7223 */ /* 0x008fe400000000f6 */
[----:B------:R-:W3:Y:S02]  /*17620*/  LDG.E R224, desc[UR8][R22.64+0x37c000] ;  /* 0x37c0000816e07981 */ /* 0x000ee4000c1e1900 */
[----:B------:R-:W-:Y:S02]  /*17630*/  FFMA R220, R242, R221, R220 ;  /* 0x000000ddf2dc7223 */ /* 0x000fe400000000dc */
[----:B------:R-:W2:Y:S02]  /*17640*/  LDG.E R242, desc[UR8][R22.64+0x37d000] ;  /* 0x37d0000816f27981 */ /* 0x000ea4000c1e1900 */
[----:B------:R-:W-:-:S02]  /*17650*/  FFMA R243, R243, R222, R220 ;  /* 0x000000def3f37223 */ /* 0x000fc400000000dc */
[----:B------:R-:W2:Y:S02]  /*17660*/  LDG.E R246, desc[UR8][R22.64+0x383800] ;  /* 0x3838000816f67981 */ /* 0x000ea4000c1e1900 */
[----:B----4-:R-:W-:Y:S02]  /*17670*/  FFMA R243, R226, R223, R243 ;  /* 0x000000dfe2f37223 */ /* 0x010fe400000000f3 */
[----:B------:R-:W4:Y:S04]  /*17680*/  LDG.E R226, desc[UR8][R22.64+0x37c800] ;  /* 0x37c8000816e27981 */ /* 0x000f28000c1e1900 */
[----:B------:R-:W5:Y:S02]  /*17690*/  LDS.128 R220, [UR7+0x23d0] ;  /* 0x0023d007ffdc7984 */ /* 0x000f640008000c00 */
[----:B-----5:R-:W-:-:S02]  /*176a0*/  FFMA R220, R220, R225, R243 ;  /* 0x000000e1dcdc7223 */ /* 0x020fc400000000f3 */
[----:B------:R-:W5:Y:S02]  /*176b0*/  LDG.E R225, desc[UR8][R22.64+0x37e000] ;  /* 0x37e0000816e17981 */ /* 0x000f64000c1e1900 */
[----:B------:R-:W-:Y:S02]  /*176c0*/  FFMA R220, R241, R221, R220 ;  /* 0x000000ddf1dc7223 */ /* 0x000fe400000000dc */
[----:B------:R-:W5:Y:S02]  /*176d0*/  LDG.E R243, desc[UR8][R22.64+0x37e800] ;  /* 0x37e8000816f37981 */ /* 0x000f64000c1e1900 */
[----:B------:R-:W-:Y:S02]  /*176e0*/  FFMA R220, R244, R222, R220 ;  /* 0x000000def4dc7223 */ /* 0x000fe400000000dc */
[----:B------:R-:W5:Y:S02]  /*176f0*/  LDG.E R244, desc[UR8][R22.64+0x37f800] ;  /* 0x37f8000816f47981 */ /* 0x000f64000c1e1900 */
[----:B------:R-:W-:-:S02]  /*17700*/  FFMA R241, R245, R223, R220 ;  /* 0x000000dff5f17223 */ /* 0x000fc400000000dc */
[----:B------:R-:W5:Y:S04]  /*17710*/  LDG.E R245, desc[UR8][R22.64+0x37f000] ;  /* 0x37f0000816f57981 */ /* 0x000f68000c1e1900 */
[----:B------:R-:W3:Y:S02]  /*17720*/  LDS.128 R220, [UR7+0x23e0] ;  /* 0x0023e007ffdc7984 */ /* 0x000ee40008000c00 */
[----:B---3--:R-:W-:Y:S02]  /*17730*/  FFMA R220, R220, R224, R241 ;  /* 0x000000e0dcdc7223 */ /* 0x008fe400000000f1 */
[----:B------:R-:W3:Y:S04]  /*17740*/  LDG.E R224, desc[UR8][R22.64+0x380000] ;  /* 0x3800000816e07981 */ /* 0x000ee8000c1e1900 */
[----:B------:R-:W3:Y:S01]  /*17750*/  LDG.E R241, desc[UR8][R22.64+0x380800] ;  /* 0x3808000816f17981 */ /* 0x000ee2000c1e1900 */
[----:B----4-:R-:W-:-:S04]  /*17760*/  FFMA R220, R226, R221, R220 ;  /* 0x000000dde2dc7223 */ /* 0x010fc800000000dc */
[----:B--2---:R-:W-:Y:S02]  /*17770*/  FFMA R220, R242, R222, R220 ;  /* 0x000000def2dc7223 */ /* 0x004fe400000000dc */
[----:B------:R-:W2:Y:S02]  /*17780*/  LDG.E R242, desc[UR8][R22.64+0x381000] ;  /* 0x3810000816f27981 */ /* 0x000ea4000c1e1900 */
        /* <DEDUP_REMOVED lines=13> */
[----:B------:R-:W3:Y:S04]  /*17860*/  LDG.E R224, desc[UR8][R22.64+0x384000] ;  /* 0x3840000816e07981 */ /* 0x000ee8000c1e1900 */
[----:B------:R-:W3:Y:S01]  /*17870*/  LDG.E R244, desc[UR8][R22.64+0x384800] ;  /* 0x3848000816f47981 */ /* 0x000ee2000c1e1900 */
[----:B------:R-:W-:-:S03]  /*17880*/  FFMA R221, R241, R221, R220 ;  /* 0x000000ddf1dd7223 */ /* 0x000fc600000000dc */
[----:B------:R-:W3:Y:S01]  /*17890*/  LDG.E R241, desc[UR8][R22.64+0x385800] ;  /* 0x3858000816f17981 */ /* 0x000ee2000c1e1900 */
[----:B--2---:R-:W-:-:S03]  /*178a0*/  FFMA R221, R242, R222, R221 ;  /* 0x000000def2dd7223 */ /* 0x004fc600000000dd */
[----:B------:R-:W2:Y:S01]  /*178b0*/  LDG.E R242, desc[UR8][R22.64+0x387800] ;  /* 0x3878000816f27981 */ /* 0x000ea2000c1e1900 */
[----:B----4-:R-:W-:-:S03]  /*178c0*/  FFMA R227, R227, R223, R221 ;  /* 0x000000dfe3e37223 */ /* 0x010fc600000000dd */
[----:B------:R-:W5:Y:S02]  /*178d0*/  LDS.128 R220, [UR7+0x2410] ;  /* 0x00241007ffdc7984 */ /* 0x000f640008000c00 */
[----:B-----5:R-:W-:Y:S02]  /*178e0*/  FFMA R220, R220, R225, R227 ;  /* 0x000000e1dcdc7223 */ /* 0x020fe400000000e3 */
[----:B------:R-:W4:Y:S02]  /*178f0*/  LDG.E R225, desc[UR8][R22.64+0x386000] ;  /* 0x3860000816e17981 */ /* 0x000f24000c1e1900 */
[----:B------:R-:W-:Y:S02]  /*17900*/  FFMA R221, R226, R221, R220 ;  /* 0x000000dde2dd7223 */ /* 0x000fe400000000dc */
[----:B------:R-:W5:Y:S02]  /*17910*/  LDG.E R227, desc[UR8][R22.64+0x386800] ;  /* 0x3868000816e37981 */ /* 0x000f64000c1e1900 */
[----:B------:R-:W-:-:S02]  /*17920*/  FFMA R221, R243, R222, R221 ;  /* 0x000000def3dd7223 */ /* 0x000fc400000000dd */
[----:B------:R-:W2:Y:S02]  /*17930*/  LDG.E R226, desc[UR8][R22.64+0x387000] ;  /* 0x3870000816e27981 */ /* 0x000ea4000c1e1900 */
[----:B------:R-:W-:Y:S02]  /*17940*/  FFMA R246, R246, R223, R221 ;  /* 0x000000dff6f67223 */ /* 0x000fe400000000dd */
[----:B------:R-:W3:Y:S04]  /*17950*/  LDS.128 R220, [UR7+0x2420] ;  /* 0x00242007ffdc7984 */ /* 0x000ee80008000c00 */
        /* <DEDUP_REMOVED lines=12> */
[----:B-----5:R-:W-:-:S02]  /*17a20*/  FFMA R220, R227, R221, R220 ;  /* 0x000000dde3dc7223 */ /* 0x020fc400000000dc */
[----:B------:R-:W5:Y:S02]  /*17a30*/  LDG.E R227, desc[UR8][R22.64+0x38a800] ;  /* 0x38a8000816e37981 */ /* 0x000f64000c1e1900 */
[----:B--2---:R-:W-:Y:S02]  /*17a40*/  FFMA R226, R226, R222, R220 ;  /* 0x000000dee2e27223 */ /* 0x004fe400000000dc */
[----:B------:R-:W2:Y:S02]  /*17a50*/  LDG.E R245, desc[UR8][R22.64+0x38b000] ;  /* 0x38b0000816f57981 */ /* 0x000ea4000c1e1900 */
[----:B------:R-:W-:Y:S02]  /*17a60*/  FFMA R226, R242, R223, R226 ;  /* 0x000000dff2e27223 */ /* 0x000fe400000000e2 */
[----:B------:R-:W2:Y:S04]  /*17a70*/  LDG.E R242, desc[UR8][R22.64+0x38b800] ;  /* 0x38b8000816f27981 */ /* 0x000ea8000c1e1900 */
        /* <DEDUP_REMOVED lines=13> */
[----:B-----5:R-:W-:-:S03]  /*17b50*/  FFMA R220, R227, R221, R220 ;  /* 0x000000dde3dc7223 */ /* 0x020fc600000000dc */
[----:B------:R-:W5:Y:S01]  /*17b60*/  LDG.E R227, desc[UR8][R22.64+0x38f000] ;  /* 0x38f0000816e37981 */ /* 0x000f62000c1e1900 */
[----:B--2---:R-:W-:-:S03]  /*17b70*/  FFMA R220, R245, R222, R220 ;  /* 0x000000def5dc7223 */ /* 0x004fc600000000dc */
[----:B------:R-:W2:Y:S01]  /*17b80*/  LDG.E R245, desc[UR8][R22.64+0x391000] ;  /* 0x3910000816f57981 */ /* 0x000ea2000c1e1900 */
[----:B------:R-:W-:-:S03]  /*17b90*/  FFMA R242, R242, R223, R220 ;  /* 0x000000dff2f27223 */ /* 0x000fc600000000dc */
[----:B------:R-:W3:Y:S02]  /*17ba0*/  LDS.128 R220, [UR7+0x2460] ;  /* 0x00246007ffdc7984 */ /* 0x000ee40008000c00 */
[----:B---3--:R-:W-:Y:S02]  /*17bb0*/  FFMA R220, R220, R224, R242 ;  /* 0x000000e0dcdc7223 */ /* 0x008fe400000000f2 */
[----:B------:R-:W3:Y:S04]  /*17bc0*/  LDG.E R224, desc[UR8][R22.64+0x390000] ;  /* 0x3900000816e07981 */ /* 0x000ee8000c1e1900 */
[----:B------:R-:W2:Y:S01]  /*17bd0*/  LDG.E R242, desc[UR8][R22.64+0x390800] ;  /* 0x3908000816f27981 */ /* 0x000ea2000c1e1900 */
[----:B------:R-:W-:-:S03]  /*17be0*/  FFMA R221, R226, R221, R220 ;  /* 0x000000dde2dd7223 */ /* 0x000fc600000000dc */
        /* <DEDUP_REMOVED lines=8> */
[----:B------:R-:W4:Y:S04]  /*17c70*/  LDG.E R241, desc[UR8][R22.64+0x392800] ;  /* 0x3928000816f17981 */ /* 0x000f28000c1e1900 */
[----:B------:R-:W4:Y:S01]  /*17c80*/  LDG.E R243, desc[UR8][R22.64+0x393000] ;  /* 0x3930000816f37981 */ /* 0x000f22000c1e1900 */
[----:B-----5:R-:W-:-:S03]  /*17c90*/  FFMA R221, R227, R222, R221 ;  /* 0x000000dee3dd7223 */ /* 0x020fc600000000dd */
[----:B------:R-:W5:Y:S01]  /*17ca0*/  LDG.E R227, desc[UR8][R22.64+0x395800] ;  /* 0x3958000816e37981 */ /* 0x000f62000c1e1900 */
[----:B------:R-:W-:-:S03]  /*17cb0*/  FFMA R246, R246, R223, R221 ;  /* 0x000000dff6f67223 */ /* 0x000fc600000000dd */
[----:B------:R-:W3:Y:S02]  /*17cc0*/  LDS.128 R220, [UR7+0x2480] ;  /* 0x00248007ffdc7984 */ /* 0x000ee40008000c00 */
[----:B---3--:R-:W-:Y:S02]  /*17cd0*/  FFMA R220, R220, R224, R246 ;  /* 0x000000e0dcdc7223 */ /* 0x008fe400000000f6 */
[----:B------:R-:W3:Y:S02]  /*17ce0*/  LDG.E R224, desc[UR8][R22.64+0x394000] ;  /* 0x3940000816e07981 */ /* 0x000ee4000c1e1900 */
[----:B--2---:R-:W-:Y:S02]  /*17cf0*/  FFMA R220, R242, R221, R220 ;  /* 0x000000ddf2dc7223 */ /* 0x004fe400000000dc */
[----:B------:R-:W2:Y:S02]  /*17d00*/  LDG.E R242, desc[UR8][R22.64+0x395000] ;  /* 0x3950000816f27981 */ /* 0x000ea4000c1e1900 */
[----:B------:R-:W-:-:S02]  /*17d10*/  FFMA R245, R245, R222, R220 ;  /* 0x000000def5f57223 */ /* 0x000fc400000000dc */
[----:B------:R-:W5:Y:S02]  /*17d20*/  LDG.E R246, desc[UR8][R22.64+0x39b800] ;  /* 0x39b8000816f67981 */ /* 0x000f64000c1e1900 */
[----:B------:R-:W-:Y:S02]  /*17d30*/  FFMA R245, R226, R223, R245 ;  /* 0x000000dfe2f57223 */ /* 0x000fe400000000f5 */
[----:B------:R-:W2:Y:S04]  /*17d40*/  LDG.E R226, desc[UR8][R22.64+0x394800] ;  /* 0x3948000816e27981 */ /* 0x000ea8000c1e1900 */
[----:B------:R-:W4:Y:S02]  /*17d50*/  LDS.128 R220, [UR7+0x2490] ;  /* 0x00249007ffdc7984 */ /* 0x000f240008000c00 */
[----:B----4-:R-:W-:-:S02]  /*17d60*/  FFMA R220, R220, R225, R245 ;  /* 0x000000e1dcdc7223 */ /* 0x010fc400000000f5 */
[----:B------:R-:W4:Y:S02]  /*17d70*/  LDG.E R225, desc[UR8][R22.64+0x396000] ;  /* 0x3960000816e17981 */ /* 0x000f24000c1e1900 */
[----:B------:R-:W-:Y:S02]  /*17d80*/  FFMA R220, R241, R221, R220 ;  /* 0x000000ddf1dc7223 */ /* 0x000fe400000000dc */
[----:B------:R-:W4:Y:S02]  /*17d90*/  LDG.E R245, desc[UR8][R22.64+0x397000] ;  /* 0x3970000816f57981 */ /* 0x000f24000c1e1900 */
[----:B------:R-:W-:Y:S02]  /*17da0*/  FFMA R220, R243, R222, R220 ;  /* 0x000000def3dc7223 */ /* 0x000fe400000000dc */
[----:B------:R-:W4:Y:S02]  /*17db0*/  LDG.E R243, desc[UR8][R22.64+0x396800] ;  /* 0x3968000816f37981 */ /* 0x000f24000c1e1900 */
[----:B------:R-:W-:-:S02]  /*17dc0*/  FFMA R241, R244, R223, R220 ;  /* 0x000000dff4f17223 */ /* 0x000fc400000000dc */
[----:B------:R-:W4:Y:S04]  /*17dd0*/  LDG.E R244, desc[UR8][R22.64+0x397800] ;  /* 0x3978000816f47981 */ /* 0x000f28000c1e1900 */
[----:B------:R-:W3:Y:S02]  /*17de0*/  LDS.128 R220, [UR7+0x24a0] ;  /* 0x0024a007ffdc7984 */ /* 0x000ee40008000c00 */
[----:B---3--:R-:W-:Y:S02]  /*17df0*/  FFMA R220, R220, R224, R241 ;  /* 0x000000e0dcdc7223 */ /* 0x008fe400000000f1 */
[----:B------:R-:W3:Y:S04]  /*17e00*/  LDG.E R224, desc[UR8][R22.64+0x398000] ;  /* 0x3980000816e07981 */ /* 0x000ee8000c1e1900 */
[----:B------:R-:W3:Y:S01]  /*17e10*/  LDG.E R241, desc[UR8][R22.64+0x398800] ;  /* 0x3988000816f17981 */ /* 0x000ee2000c1e1900 */
[----:B--2---:R-:W-:-:S04]  /*17e20*/  FFMA R220, R226, R221, R220 ;  /* 0x000000dde2dc7223 */ /* 0x004fc800000000dc */
[----:B------:R-:W-:Y:S02]  /*17e30*/  FFMA R220, R242, R222, R220 ;  /* 0x000000def2dc7223 */ /* 0x000fe400000000dc */
[----:B------:R-:W2:Y:S02]  /*17e40*/  LDG.E R242, desc[UR8][R22.64+0x399000] ;  /* 0x3990000816f27981 */ /* 0x000ea4000c1e1900 */
[----:B-----5:R-:W-:Y:S02]  /*17e50*/  FFMA R226, R227, R223, R220 ;  /* 0x000000dfe3e27223 */ /* 0x020fe400000000dc */
[----:B------:R-:W5:Y:S04]  /*17e60*/  LDG.E R227, desc[UR8][R22.64+0x399800] ;  /* 0x3998000816e37981 */ /* 0x000f68000c1e1900 */
[----:B------:R-:W4:Y:S02]  /*17e70*/  LDS.128 R220, [UR7+0x24b0] ;  /* 0x0024b007ffdc7984 */ /* 0x000f240008000c00 */
[----:B----4-:R-:W-:-:S02]  /*17e80*/  FFMA R220, R220, R225, R226 ;  /* 0x000000e1dcdc7223 */ /* 0x010fc400000000e2 */
[----:B------:R-:W4:Y:S04]  /*17e90*/  LDG.E R225, desc[UR8][R22.64+0x39a000] ;  /* 0x39a0000816e17981 */ /* 0x000f28000c1e1900 */
[----:B------:R-:W4:Y:S01]  /*17ea0*/  LDG.E R226, desc[UR8][R22.64+0x39a800] ;  /* 0x39a8000816e27981 */ /* 0x000f22000c1e1900 */
[----:B------:R-:W-:-:S03]  /*17eb0*/  FFMA R220, R243, R221, R220 ;  /* 0x000000ddf3dc7223 */ /* 0x000fc600000000dc */
        /* <DEDUP_REMOVED lines=12> */
[----:B-----5:R-:W-:-:S03]  /*17f80*/  FFMA R227, R227, R223, R221 ;  /* 0x000000dfe3e37223 */ /* 0x020fc600000000dd */
[----:B------:R-:W4:Y:S02]  /*17f90*/  LDS.128 R220, [UR7+0x24d0] ;  /* 0x0024d007ffdc7984 */ /* 0x000f240008000c00 */
[----:B----4-:R-:W-:Y:S02]  /*17fa0*/  FFMA R220, R220, R225, R227 ;  /* 0x000000e1dcdc7223 */ /* 0x010fe400000000e3 */
        /* <DEDUP_REMOVED lines=324> */
[----:B------:R-:W4:Y:S04]  /*193f0*/  LDG.E R225, desc[UR8][R22.64+0x3e6000] ;  /* 0x3e60000816e17981 */ /* 0x000f28000c1e1900 */
[----:B------:R-:W5:Y:S01]  /*19400*/  LDG.E R227, desc[UR8][R22.64+0x3e6800] ;  /* 0x3e68000816e37981 */ /* 0x000f62000c1e1900 */
[----:B------:R-:W-:-:S03]  /*19410*/  FFMA R221, R226, R221, R220 ;  /* 0x000000dde2dd7223 */ /* 0x000fc600000000dc */
[----:B------:R-:W2:Y:S01]  /*19420*/  LDG.E R226, desc[UR8][R22.64+0x3e7000] ;  /* 0x3e70000816e27981 */ /* 0x000ea2000c1e1900 */
[----:B------:R-:W-:-:S03]  /*19430*/  FFMA R221, R243, R222, R221 ;  /* 0x000000def3dd7223 */ /* 0x000fc600000000dd */
[----:B------:R-:W2:Y:S01]  /*19440*/  LDG.E R243, desc[UR8][R22.64+0x3e9000] ;  /* 0x3e90000816f37981 */ /* 0x000ea2000c1e1900 */
[----:B------:R-:W-:-:S03]  /*19450*/  FFMA R246, R246, R223, R221 ;  /* 0x000000dff6f67223 */ /* 0x000fc600000000dd */
[----:B------:R-:W3:Y:S02]  /*19460*/  LDS.128 R220, [UR7+0x2720] ;  /* 0x00272007ffdc7984 */ /* 0x000ee40008000c00 */
[----:B---3--:R-:W-:Y:S02]  /*19470*/  FFMA R220, R220, R224, R246 ;  /* 0x000000e0dcdc7223 */ /* 0x008fe400000000f6 */
[----:B------:R-:W3:Y:S02]  /*19480*/  LDG.E R224, desc[UR8][R22.64+0x3e8000] ;  /* 0x3e80000816e07981 */ /* 0x000ee4000c1e1900 */
[----:B------:R-:W-:Y:S02]  /*19490*/  FFMA R220, R244, R221, R220 ;  /* 0x000000ddf4dc7223 */ /* 0x000fe400000000dc */
[----:B------:R-:W3:Y:S02]  /*194a0*/  LDG.E R244, desc[UR8][R22.64+0x3e9800] ;  /* 0x3e98000816f47981 */ /* 0x000ee4000c1e1900 */
[----:B------:R-:W-:-:S02]  /*194b0*/  FFMA R245, R245, R222, R220 ;  /* 0x000000def5f57223 */ /* 0x000fc400000000dc */
[----:B------:R-:W3:Y:S02]  /*194c0*/  LDG.E R246, desc[UR8][R22.64+0x3ee800] ;  /* 0x3ee8000816f67981 */ /* 0x000ee4000c1e1900 */
[----:B------:R-:W-:Y:S02]  /*194d0*/  FFMA R245, R241, R223, R245 ;  /* 0x000000dff1f57223 */ /* 0x000fe400000000f5 */
[----:B------:R-:W3:Y:S04]  /*194e0*/  LDG.E R241, desc[UR8][R22.64+0x3e8800] ;  /* 0x3e88000816f17981 */ /* 0x000ee8000c1e1900 */
[----:B------:R-:W4:Y:S02]  /*194f0*/  LDS.128 R220, [UR7+0x2730] ;  /* 0x00273007ffdc7984 */ /* 0x000f240008000c00 */
[----:B----4-:R-:W-:-:S02]  /*19500*/  FFMA R220, R220, R225, R245 ;  /* 0x000000e1dcdc7223 */ /* 0x010fc400000000f5 */
[----:B------:R-:W4:Y:S02]  /*19510*/  LDG.E R225, desc[UR8][R22.64+0x3ea000] ;  /* 0x3ea0000816e17981 */ /* 0x000f24000c1e1900 */
[----:B-----5:R-:W-:Y:S02]  /*19520*/  FFMA R220, R227, R221, R220 ;  /* 0x000000dde3dc7223 */ /* 0x020fe400000000dc */
[----:B------:R-:W5:Y:S02]  /*19530*/  LDG.E R245, desc[UR8][R22.64+0x3eb000] ;  /* 0x3eb0000816f57981 */ /* 0x000f64000c1e1900 */
[----:B--2---:R-:W-:Y:S02]  /*19540*/  FFMA R226, R226, R222, R220 ;  /* 0x000000dee2e27223 */ /* 0x004fe400000000dc */
[----:B------:R-:W2:Y:S02]  /*19550*/  LDG.E R227, desc[UR8][R22.64+0x3eb800] ;  /* 0x3eb8000816e37981 */ /* 0x000ea4000c1e1900 */
[----:B------:R-:W-:-:S02]  /*19560*/  FFMA R226, R242, R223, R226 ;  /* 0x000000dff2e27223 */ /* 0x000fc400000000e2 */
[----:B------:R-:W5:Y:S04]  /*19570*/  LDG.E R242, desc[UR8][R22.64+0x3ea800] ;  /* 0x3ea8000816f27981 */ /* 0x000f68000c1e1900 */
[----:B------:R-:W3:Y:S02]  /*19580*/  LDS.128 R220, [UR7+0x2740] ;  /* 0x00274007ffdc7984 */ /* 0x000ee40008000c00 */
[----:B---3--:R-:W-:Y:S02]  /*19590*/  FFMA R220, R220, R224, R226 ;  /* 0x000000e0dcdc7223 */ /* 0x008fe400000000e2 */
[----:B------:R-:W3:Y:S04]  /*195a0*/  LDG.E R224, desc[UR8][R22.64+0x3ec000] ;  /* 0x3ec0000816e07981 */ /* 0x000ee8000c1e1900 */
[----:B------:R-:W3:Y:S01]  /*195b0*/  LDG.E R226, desc[UR8][R22.64+0x3ec800] ;  /* 0x3ec8000816e27981 */ /* 0x000ee2000c1e1900 */
[----:B------:R-:W-:-:S03]  /*195c0*/  FFMA R220, R241, R221, R220 ;  /* 0x000000ddf1dc7223 */ /* 0x000fc600000000dc */
[----:B------:R-:W3:Y:S01]  /*195d0*/  LDG.E R241, desc[UR8][R22.64+0x3ed800] ;  /* 0x3ed8000816f17981 */ /* 0x000ee2000c1e1900 */
[----:B------:R-:W-:-:S03]  /*195e0*/  FFMA R220, R243, R222, R220 ;  /* 0x000000def3dc7223 */ /* 0x000fc600000000dc */
[----:B------:R-:W3:Y:S01]  /*195f0*/  LDG.E R243, desc[UR8][R22.64+0x3ed000] ;  /* 0x3ed0000816f37981 */ /* 0x000ee2000c1e1900 */
[----:B------:R-:W-:-:S03]  /*19600*/  FFMA R244, R244, R223, R220 ;  /* 0x000000dff4f47223 */ /* 0x000fc600000000dc */
[----:B------:R-:W4:Y:S02]  /*19610*/  LDS.128 R220, [UR7+0x2750] ;  /* 0x00275007ffdc7984 */ /* 0x000f240008000c00 */
[----:B----4-:R-:W-:Y:S02]  /*19620*/  FFMA R220, R220, R225, R244 ;  /* 0x000000e1dcdc7223 */ /* 0x010fe400000000f4 */
[----:B------:R-:W4:Y:S04]  /*19630*/  LDG.E R225, desc[UR8][R22.64+0x3ee000] ;  /* 0x3ee0000816e17981 */ /* 0x000f28000c1e1900 */
[----:B------:R-:W4:Y:S01]  /*19640*/  LDG.E R244, desc[UR8][R22.64+0x3ef800] ;  /* 0x3ef8000816f47981 */ /* 0x000f22000c1e1900 */
[----:B-----5:R-:W-:-:S03]  /*19650*/  FFMA R220, R242, R221, R220 ;  /* 0x000000ddf2dc7223 */ /* 0x020fc600000000dc */
[----:B------:R-:W5:Y:S01]  /*19660*/  LDG.E R242, desc[UR8][R22.64+0x3f1800] ;  /* 0x3f18000816f27981 */ /* 0x000f62000c1e1900 */
[----:B------:R-:W-:-:S03]  /*19670*/  FFMA R220, R245, R222, R220 ;  /* 0x000000def5dc7223 */ /* 0x000fc600000000dc */
[----:B------:R-:W5:Y:S01]  /*19680*/  LDG.E R245, desc[UR8][R22.64+0x3ef000] ;  /* 0x3ef0000816f57981 */ /* 0x000f62000c1e1900 */
[----:B--2---:R-:W-:-:S03]  /*19690*/  FFMA R227, R227, R223, R220 ;  /* 0x000000dfe3e37223 */ /* 0x004fc600000000dc */
[----:B------:R-:W3:Y:S02]  /*196a0*/  LDS.128 R220, [UR7+0x2760] ;  /* 0x00276007ffdc7984 */ /* 0x000ee40008000c00 */
[----:B---3--:R-:W-:Y:S02]  /*196b0*/  FFMA R220, R220, R224, R227 ;  /* 0x000000e0dcdc7223 */ /* 0x008fe400000000e3 */
[----:B------:R-:W2:Y:S02]  /*196c0*/  LDG.E R224, desc[UR8][R22.64+0x3f0000] ;  /* 0x3f00000816e07981 */ /* 0x000ea4000c1e1900 */
[----:B------:R-:W-:Y:S02]  /*196d0*/  FFMA R221, R226, R221, R220 ;  /* 0x000000dde2dd7223 */ /* 0x000fe400000000dc */
        /* <DEDUP_REMOVED lines=8> */
[----:B------:R-:W-:Y:S02]  /*19760*/  FFMA R220, R246, R221, R220 ;  /* 0x000000ddf6dc7223 */ /* 0x000fe400000000dc */
[----:B------:R-:W4:Y:S04]  /*19770*/  LDG.E R241, desc[UR8][R22.64+0x3f3800] ;  /* 0x3f38000816f17981 */ /* 0x000f28000c1e1900 */
[----:B------:R-:W4:Y:S01]  /*19780*/  LDG.E R246, desc[UR8][R22.64+0x3f9000] ;  /* 0x3f90000816f67981 */ /* 0x000f22000c1e1900 */
[----:B-----5:R-:W-:-:S04]  /*19790*/  FFMA R245, R245, R222, R220 ;  /* 0x000000def5f57223 */ /* 0x020fc800000000dc */
[----:B------:R-:W-:Y:S02]  /*197a0*/  FFMA R245, R244, R223, R245 ;  /* 0x000000dff4f57223 */ /* 0x000fe400000000f5 */
[----:B------:R-:W5:Y:S04]  /*197b0*/  LDG.E R244, desc[UR8][R22.64+0x3f3000] ;  /* 0x3f30000816f47981 */ /* 0x000f68000c1e1900 */
[----:B------:R-:W2:Y:S02]  /*197c0*/  LDS.128 R220, [UR7+0x2780] ;  /* 0x00278007ffdc7984 */ /* 0x000ea40008000c00 */
[----:B--2---:R-:W-:Y:S02]  /*197d0*/  FFMA R220, R220, R224, R245 ;  /* 0x000000e0dcdc7223 */ /* 0x004fe400000000f5 */
[----:B------:R-:W2:Y:S02]  /*197e0*/  LDG.E R245, desc[UR8][R22.64+0x3f5800] ;  /* 0x3f58000816f57981 */ /* 0x000ea4000c1e1900 */
[----:B---3--:R-:W-:-:S02]  /*197f0*/  FFMA R220, R226, R221, R220 ;  /* 0x000000dde2dc7223 */ /* 0x008fc400000000dc */
[----:B------:R-:W3:Y:S02]  /*19800*/  LDG.E R226, desc[UR8][R22.64+0x3f4000] ;  /* 0x3f40000816e27981 */ /* 0x000ee4000c1e1900 */
[----:B------:R-:W-:Y:S02]  /*19810*/  FFMA R220, R227, R222, R220 ;  /* 0x000000dee3dc7223 */ /* 0x000fe400000000dc */
[----:B------:R-:W2:Y:S02]  /*19820*/  LDG.E R227, desc[UR8][R22.64+0x3f4800] ;  /* 0x3f48000816e37981 */ /* 0x000ea4000c1e1900 */
[----:B------:R-:W-:Y:S02]  /*19830*/  FFMA R224, R242, R223, R220 ;  /* 0x000000dff2e07223 */ /* 0x000fe400000000dc */
[----:B------:R-:W2:Y:S04]  /*19840*/  LDG.E R242, desc[UR8][R22.64+0x3f5000] ;  /* 0x3f50000816f27981 */ /* 0x000ea8000c1e1900 */
[----:B------:R-:W4:Y:S02]  /*19850*/  LDS.128 R220, [UR7+0x2790] ;  /* 0x00279007ffdc7984 */ /* 0x000f240008000c00 */
[----:B----4-:R-:W-:-:S02]  /*19860*/  FFMA R220, R220, R225, R224 ;  /* 0x000000e1dcdc7223 */ /* 0x010fc400000000e0 */
[----:B------:R-:W4:Y:S02]  /*19870*/  LDG.E R224, desc[UR8][R22.64+0x3f6000] ;  /* 0x3f60000816e07981 */ /* 0x000f24000c1e1900 */
[----:B------:R-:W-:Y:S02]  /*19880*/  FFMA R220, R243, R221, R220 ;  /* 0x000000ddf3dc7223 */ /* 0x000fe400000000dc */
[----:B------:R-:W4:Y:S04]  /*19890*/  LDG.E R225, desc[UR8][R22.64+0x3f7000] ;  /* 0x3f70000816e17981 */ /* 0x000f28000c1e1900 */
[----:B------:R-:W4:Y:S01]  /*198a0*/  LDG.E R243, desc[UR8][R22.64+0x3f7800] ;  /* 0x3f78000816f37981 */ /* 0x000f22000c1e1900 */
[----:B-----5:R-:W-:-:S04]  /*198b0*/  FFMA R244, R244, R222, R220 ;  /* 0x000000def4f47223 */ /* 0x020fc800000000dc */
[----:B------:R-:W-:Y:S02]  /*198c0*/  FFMA R244, R241, R223, R244 ;  /* 0x000000dff1f47223 */ /* 0x000fe400000000f4 */
[----:B------:R-:W5:Y:S04]  /*198d0*/  LDG.E R241, desc[UR8][R22.64+0x3f6800] ;  /* 0x3f68000816f17981 */ /* 0x000f68000c1e1900 */
[----:B------:R-:W3:Y:S02]  /*198e0*/  LDS.128 R220, [UR7+0x27a0] ;  /* 0x0027a007ffdc7984 */ /* 0x000ee40008000c00 */
[----:B---3--:R-:W-:Y:S02]  /*198f0*/  FFMA R220, R220, R226, R244 ;  /* 0x000000e2dcdc7223 */ /* 0x008fe400000000f4 */
[----:B------:R-:W3:Y:S02]  /*19900*/  LDG.E R226, desc[UR8][R22.64+0x3f8000] ;  /* 0x3f80000816e27981 */ /* 0x000ee4000c1e1900 */
[----:B--2---:R-:W-:-:S02]  /*19910*/  FFMA R220, R227, R221, R220 ;  /* 0x000000dde3dc7223 */ /* 0x004fc400000000dc */
[----:B------:R-:W2:Y:S02]  /*19920*/  LDG.E R227, desc[UR8][R22.64+0x3f8800] ;  /* 0x3f88000816e37981 */ /* 0x000ea4000c1e1900 */
[----:B------:R-:W-:Y:S02]  /*19930*/  FFMA R220, R242, R222, R220 ;  /* 0x000000def2dc7223 */ /* 0x000fe400000000dc */
[----:B------:R-:W2:Y:S02]  /*19940*/  LDG.E R244, desc[UR8][R22.64+0x3f9800] ;  /* 0x3f98000816f47981 */ /* 0x000ea4000c1e1900 */
[----:B------:R-:W-:Y:S02]  /*19950*/  FFMA R245, R245, R223, R220 ;  /* 0x000000dff5f57223 */ /* 0x000fe400000000dc */
[----:B------:R-:W4:Y:S04]  /*19960*/  LDS.128 R220, [UR7+0x27b0] ;  /* 0x0027b007ffdc7984 */ /* 0x000f280008000c00 */
[----:B------:R-:W2:Y:S01]  /*19970*/  LDG.E R242, desc[UR8][R22.64+0x3fa000] ;  /* 0x3fa0000816f27981 */ /* 0x000ea2000c1e1900 */
[----:B----4-:R-:W-:-:S03]  /*19980*/  FFMA R220, R220, R224, R245 ;  /* 0x000000e0dcdc7223 */ /* 0x010fc600000000f5 */
[----:B------:R-:W4:Y:S01]  /*19990*/  LDG.E R245, desc[UR8][R22.64+0x3fa800] ;  /* 0x3fa8000816f57981 */ /* 0x000f22000c1e1900 */
[----:B-----5:R-:W-:-:S03]  /*199a0*/  FFMA R220, R241, R221, R220 ;  /* 0x000000ddf1dc7223 */ /* 0x020fc600000000dc */
[----:B------:R-:W5:Y:S01]  /*199b0*/  LDG.E R241, desc[UR8][R22.64+0x3fb800] ;  /* 0x3fb8000816f17981 */ /* 0x000f62000c1e1900 */
[----:B------:R-:W-:-:S04]  /*199c0*/  FFMA R220, R225, R222, R220 ;  /* 0x000000dee1dc7223 */ /* 0x000fc800000000dc */
[----:B------:R-:W-:Y:S02]  /*199d0*/  FFMA R224, R243, R223, R220 ;  /* 0x000000dff3e07223 */ /* 0x000fe400000000dc */
[----:B------:R-:W3:Y:S04]  /*199e0*/  LDS.128 R220, [UR7+0x27c0] ;  /* 0x0027c007ffdc7984 */ /* 0x000ee80008000c00 */
[----:B------:R-:W5:Y:S01]  /*199f0*/  LDG.E R243, desc[UR8][R22.64+0x3fb000] ;  /* 0x3fb0000816f37981 */ /* 0x000f62000c1e1900 */
[----:B---3--:R-:W-:-:S04]  /*19a00*/  FFMA R220, R220, R226, R224 ;  /* 0x000000e2dcdc7223 */ /* 0x008fc800000000e0 */
[----:B--2---:R-:W-:Y:S02]  /*19a10*/  FFMA R220, R227, R221, R220 ;  /* 0x000000dde3dc7223 */ /* 0x004fe400000000dc */
[----:B------:R-:W0:Y:S02]  /*19a20*/  LDS.128 R224, [UR7+0x27d0] ;  /* 0x0027d007ffe07984 */ /* 0x000e240008000c00 */
[----:B------:R-:W-:Y:S02]  /*19a30*/  FFMA R222, R246, R222, R220 ;  /* 0x000000def6de7223 */ /* 0x000fe400000000dc */
[----:B------:R-:W2:Y:S02]  /*19a40*/  LDG.E R246, desc[UR8][R22.64+0x3fc000] ;  /* 0x3fc0000816f67981 */ /* 0x000ea4000c1e1900 */
[----:B------:R-:W-:Y:S02]  /*19a50*/  FFMA R222, R244, R223, R222 ;  /* 0x000000dff4de7223 */ /* 0x000fe400000000de */
[----:B------:R-:W3:Y:S02]  /*19a60*/  LDG.E R244, desc[UR8][R22.64+0x3fd800] ;  /* 0x3fd8000816f47981 */ /* 0x000ee4000c1e1900 */
[----:B0-----:R-:W-:-:S02]  /*19a70*/  FFMA R224, R224, R242, R222 ;  /* 0x000000f2e0e07223 */ /* 0x001fc400000000de */
[----:B------:R-:W3:Y:S04]  /*19a80*/  LDG.E R242, desc[UR8][R22.64+0x3fd000] ;  /* 0x3fd0000816f27981 */ /* 0x000ee8000c1e1900 */
[----:B------:R-:W2:Y:S01]  /*19a90*/  LDS.128 R220, [UR7+0x27e0] ;  /* 0x0027e007ffdc7984 */ /* 0x000ea20008000c00 */
[----:B----4-:R-:W-:-:S03]  /*19aa0*/  FFMA R224, R245, R225, R224 ;  /* 0x000000e1f5e07223 */ /* 0x010fc600000000e0 */
[----:B------:R-:W4:Y:S04]  /*19ab0*/  LDG.E R245, desc[UR8][R22.64+0x3ff000] ;  /* 0x3ff0000816f57981 */ /* 0x000f28000c1e1900 */
[----:B------:R-:W4:Y:S04]  /*19ac0*/  LDG.E R22, desc[UR8][R22.64+0x3ff800] ;  /* 0x3ff8000816167981 */ /* 0x000f28000c1e1900 */
[----:B------:R-:W4:Y:S01]  /*19ad0*/  LDL R23, [R1+0x450] ;  /* 0x0004500001177983 */ /* 0x000f220000100800 */
[----:B-----5:R-:W-:-:S04]  /*19ae0*/  FFMA R224, R243, R226, R224 ;  /* 0x000000e2f3e07223 */ /* 0x020fc800000000e0 */
[----:B------:R-:W-:Y:S01]  /*19af0*/  FFMA R227, R241, R227, R224 ;  /* 0x000000e3f1e37223 */ /* 0x000fe200000000e0 */
[----:B------:R-:W0:Y:S03]  /*19b00*/  S2R R243, SR_CTAID.X ;  /* 0x0000000000f37919 */ /* 0x000e260000002500 */
[----:B--2---:R-:W-:Y:S02]  /*19b10*/  FFMA R220, R220, R246, R227 ;  /* 0x000000f6dcdc7223 */ /* 0x004fe400000000e3 */
[----:B------:R-:W1:Y:S02]  /*19b20*/  LDS.128 R224, [UR7+0x27f0] ;  /* 0x0027f007ffe07984 */ /* 0x000e640008000c00 */
[----:B------:R-:W-:-:S04]  /*19b30*/  FFMA R221, R247, R221, R220 ;  /* 0x000000ddf7dd7223 */ /* 0x000fc800000000dc */
[----:B---3--:R-:W-:-:S04]  /*19b40*/  FFMA R221, R242, R222, R221 ;  /* 0x000000def2dd7223 */ /* 0x008fc800000000dd */
[----:B------:R-:W-:Y:S02]  /*19b50*/  FFMA R221, R244, R223, R221 ;  /* 0x000000dff4dd7223 */ /* 0x000fe400000000dd */
[----:B------:R-:W2:Y:S02]  /*19b60*/  LDC.64 R222, c[0x0][0x3a8] ;  /* 0x0000ea00ffde7b82 */ /* 0x000ea40000000a00 */
[----:B-1----:R-:W-:-:S04]  /*19b70*/  FFMA R221, R224, R248, R221 ;  /* 0x000000f8e0dd7223 */ /* 0x002fc800000000dd */
[----:B------:R-:W-:-:S04]  /*19b80*/  FFMA R221, R249, R225, R221 ;  /* 0x000000e1f9dd7223 */ /* 0x000fc800000000dd */
[----:B----4-:R-:W-:-:S04]  /*19b90*/  FFMA R221, R245, R226, R221 ;  /* 0x000000e2f5dd7223 */ /* 0x010fc800000000dd */
[----:B------:R-:W-:Y:S01]  /*19ba0*/  FFMA R221, R22, R227, R221 ;  /* 0x000000e316dd7223 */ /* 0x000fe200000000dd */
[----:B0-----:R-:W-:-:S04]  /*19bb0*/  IADD3 R22, PT, PT, R23, R243, RZ ;  /* 0x000000f317167210 */ /* 0x001fc80007ffe0ff */
[----:B------:R-:W-:-:S05]  /*19bc0*/  LEA R22, R22, R0, 0x9 ;  /* 0x0000000016167211 */ /* 0x000fca00078e48ff */
[----:B--2---:R-:W-:Y:S01]  /*19bd0*/  IMAD.WIDE.U32 R22, R22, 0x4, R222 ;  /* 0x0000000416167825 */ /* 0x004fe200078e00de */
[----:B------:R-:W-:-:S04]  /*19be0*/  IADD3 R0, PT, PT, R0, UR4, RZ ;  /* 0x0000000400007c10 */ /* 0x000fc8000fffe0ff */
[----:B------:R1:W-:Y:S01]  /*19bf0*/  STG.E desc[UR8][R22.64], R221 ;  /* 0x000000dd16007986 */ /* 0x0003e2000c101908 */
[----:B------:R-:W-:-:S13]  /*19c00*/  ISETP.GE.U32.AND P0, PT, R0, 0x200, PT ;  /* 0x000002000000780c */ /* 0x000fda0003f06070 */
[----:B-1----:R-:W-:Y:S05]  /*19c10*/  @!P0 BRA `(.L_x_8) ;  /* 0xfffffedc00048947 */ /* 0x002fea000383ffff */
[----:B------:R-:W-:Y:S05]  /*19c20*/  EXIT ;  /* 0x000000000000794d */ /* 0x000fea0003800000 */
.L_x_9:
[----:B------:R-:W-:-:S00]  /*19c30*/  BRA `(.L_x_9) ;  /* 0xfffffffc00fc7947 */ /* 0x000fc0000383ffff */
[----:B------:R-:W-:-:S00]  /*19c40*/  NOP ;  /* 0x0000000000007918 */ /* 0x000fc00000000000 */
        /* <DEDUP_REMOVED lines=11> */
.L_x_20:


//--------------------- .text._Z13linear_kernelPKfS0_S0_Pfiiii --------------------------
	.section	.text._Z13linear_kernelPKfS0_S0_Pfiiii,"ax",@progbits
	.align	128
        .global         _Z13linear_kernelPKfS0_S0_Pfiiii
        .type           _Z13linear_kernelPKfS0_S0_Pfiiii,@function
        .size           _Z13linear_kernelPKfS0_S0_Pfiiii,(.L_x_21 - _Z13linear_kernelPKfS0_S0_Pfiiii)
        .other          _Z13linear_kernelPKfS0_S0_Pfiiii,@"STO_CUDA_ENTRY STV_DEFAULT"
_Z13linear_kernelPKfS0_S0_Pfiiii:
.text._Z13linear_kernelPKfS0_S0_Pfiiii:
[----:B------:R-:W-:Y:S01]  /*0000*/  LDC R1, c[0x0][0x37c] ;  /* 0x0000df00ff017b82 */ /* 0x000fe20000000800 */
[----:B------:R-:W0:Y:S07]  /*0010*/  S2R R6, SR_CTAID.Y ;  /* 0x0000000000067919 */ /* 0x000e2e0000002600 */
[----:B------:R-:W0:Y:S01]  /*0020*/  LDC.64 R18, c[0x0][0x3a0] ;  /* 0x0000e800ff127b82 */ /* 0x000e220000000a00 */
[----:B------:R-:W1:Y:S07]  /*0030*/  S2R R3, SR_TID.X ;  /* 0x0000000000037919 */ /* 0x000e6e0000002100 */
[----:B------:R-:W1:Y:S08]  /*0040*/  S2UR UR4, SR_CTAID.X ;  /* 0x00000000000479c3 */ /* 0x000e700000002500 */
[----:B------:R-:W1:Y:S08]  /*0050*/  LDC R0, c[0x0][0x360] ;  /* 0x0000d800ff007b82 */ /* 0x000e700000000800 */
[----:B------:R-:W2:Y:S01]  /*0060*/  S2UR UR8, SR_CTAID.Z ;  /* 0x00000000000879c3 */ /* 0x000ea20000002700 */
[----:B0-----:R-:W-:-:S07]  /*0070*/  ISETP.GE.AND P0, PT, R6, R19, PT ;  /* 0x000000130600720c */ /* 0x001fce0003f06270 */
[----:B------:R-:W0:Y:S01]  /*0080*/  LDC R7, c[0x0][0x3ac] ;  /* 0x0000eb00ff077b82 */ /* 0x000e220000000800 */
[----:B-1----:R-:W-:Y:S01]  /*0090*/  IMAD R0, R0, UR4, R3 ;  /* 0x0000000400007c24 */ /* 0x002fe2000f8e0203 */
[----:B--2---:R-:W-:-:S04]  /*00a0*/  ISETP.LE.OR P0, PT, R18, UR8, P0 ;  /* 0x0000000812007c0c */ /* 0x004fc80008703670 */
[----:B0-----:R-:W-:-:S13]  /*00b0*/  ISETP.GE.OR P0, PT, R0, R7, P0 ;  /* 0x000000070000720c */ /* 0x001fda0000706670 */
[----:B------:R-:W-:Y:S05]  /*00c0*/  @P0 EXIT ;  /* 0x000000000000094d */ /* 0x000fea0003800000 */
[----:B------:R-:W0:Y:S01]  /*00d0*/  LDC R15, c[0x0][0x3a8] ;  /* 0x0000ea00ff0f7b82 */ /* 0x000e220000000800 */
[----:B------:R-:W1:Y:S07]  /*00e0*/  LDCU.64 UR6, c[0x0][0x358] ;  /* 0x00006b00ff0677ac */ /* 0x000e6e0008000a00 */
[----:B------:R-:W2:Y:S01]  /*00f0*/  LDC.64 R2, c[0x0][0x390] ;  /* 0x0000e400ff027b82 */ /* 0x000ea20000000a00 */
[----:B0-----:R-:W-:Y:S01]  /*0100*/  ISETP.GE.AND P0, PT, R15, 0x1, PT ;  /* 0x000000010f00780c */ /* 0x001fe20003f06270 */
[----:B--2---:R-:W-:-:S05]  /*0110*/  IMAD.WIDE R2, R0, 0x4, R2 ;  /* 0x0000000400027825 */ /* 0x004fca00078e0202 */
[----:B-1----:R0:W5:Y:S07]  /*0120*/  LDG.E R29, desc[UR6][R2.64] ;  /* 0x00000006021d7981 */ /* 0x00216e000c1e1900 */
[----:B------:R-:W-:Y:S05]  /*0130*/  @!P0 BRA `(.L_x_10) ;  /* 0x0000000400b48947 */ /* 0x000fea0003800000 */
[----:B------:R-:W-:Y:S01]  /*0140*/  ISETP.GE.U32.AND P1, PT, R15, 0x8, PT ;  /* 0x000000080f00780c */ /* 0x000fe20003f26070 */
[----:B0-----:R-:W-:Y:S01]  /*0150*/  IMAD R2, R19, UR8, R6 ;  /* 0x0000000813027c24 */ /* 0x001fe2000f8e0206 */
[----:B------:R-:W-:Y:S01]  /*0160*/  LOP3.LUT R21, R15, 0x7, RZ, 0xc0, !PT ;  /* 0x000000070f157812 */ /* 0x000fe200078ec0ff */
[----:B------:R-:W-:Y:S02]  /*0170*/  HFMA2 R16, -RZ, RZ, 0, 0 ;  /* 0x00000000ff107431 */ /* 0x000fe400000001ff */
[----:B------:R-:W-:Y:S01]  /*0180*/  IMAD R17, R2, R15, RZ ;  /* 0x0000000f02117224 */ /* 0x000fe200078e02ff */
[----:B------:R-:W-:-:S07]  /*0190*/  ISETP.NE.AND P0, PT, R21, RZ, PT ;  /* 0x000000ff1500720c */ /* 0x000fce0003f05270 */
[----:B------:R-:W-:Y:S06]  /*01a0*/  @!P1 BRA `(.L_x_11) ;  /* 0x0000000000c09947 */ /* 0x000fec0003800000 */
[----:B------:R-:W0:Y:S01]  /*01b0*/  LDCU.64 UR4, c[0x0][0x380] ;  /* 0x00007000ff0477ac */ /* 0x000e220008000a00 */
[----:B------:R-:W-:Y:S02]  /*01c0*/  LOP3.LUT R16, R15, 0x7ffffff8, RZ, 0xc0, !PT ;  /* 0x7ffffff80f107812 */ /* 0x000fe400078ec0ff */
[----:B------:R-:W-:Y:S02]  /*01d0*/  MOV R14, R17 ;  /* 0x00000011000e7202 */ /* 0x000fe40000000f00 */
[----:B------:R-:W-:Y:S02]  /*01e0*/  MOV R20, R0 ;  /* 0x0000000000147202 */ /* 0x000fe40000000f00 */
[----:B------:R-:W-:Y:S01]  /*01f0*/  IADD3 R18, PT, PT, -R16, RZ, RZ ;  /* 0x000000ff10127210 */ /* 0x000fe20007ffe1ff */
[----:B0-----:R-:W-:-:S04]  /*0200*/  UIADD3 UR4, UP0, UPT, UR4, 0x10, URZ ;  /* 0x0000001004047890 */ /* 0x001fc8000ff1e0ff */
[----:B------:R-:W-:-:S12]  /*0210*/  UIADD3.X UR5, UPT, UPT, URZ, UR5, URZ, UP0, !UPT ;  /* 0x00000005ff057290 */ /* 0x000fd800087fe4ff */
.L_x_12:
[----:B------:R-:W0:Y:S01]  /*0220*/  LDC.64 R12, c[0x0][0x388] ;  /* 0x0000e200ff0c7b82 */ /* 0x000e220000000a00 */
[----:B------:R-:W-:Y:S02]  /*0230*/  MOV R2, UR4 ;  /* 0x0000000400027c02 */ /* 0x000fe40008000f00 */
[----:B------:R-:W-:-:S03]  /*0240*/  MOV R3, UR5 ;  /* 0x0000000500037c02 */ /* 0x000fc60008000f00 */
[----:B------:R-:W-:-:S05]  /*0250*/  IMAD.WIDE R2, R14, 0x4, R2 ;  /* 0x000000040e027825 */ /* 0x000fca00078e0202 */
[----:B------:R-:W2:Y:S04]  /*0260*/  LDG.E R25, desc[UR6][R2.64+-0xc] ;  /* 0xfffff40602197981 */ /* 0x000ea8000c1e1900 */
[----:B------:R-:W3:Y:S01]  /*0270*/  LDG.E R27, desc[UR6][R2.64+-0x8] ;  /* 0xfffff806021b7981 */ /* 0x000ee2000c1e1900 */
[----:B0-----:R-:W-:-:S05]  /*0280*/  IMAD.WIDE R12, R20, 0x4, R12 ;  /* 0x00000004140c7825 */ /* 0x001fca00078e020c */
[----:B------:R-:W4:Y:S01]  /*0290*/  LDG.E R28, desc[UR6][R12.64] ;  /* 0x000000060c1c7981 */ /* 0x000f22000c1e1900 */
[----:B------:R-:W-:-:S05]  /*02a0*/  IMAD.WIDE R22, R7, 0x4, R12 ;  /* 0x0000000407167825 */ /* 0x000fca00078e020c */
[----:B------:R-:W2:Y:S04]  /*02b0*/  LDG.E R26, desc[UR6][R22.64] ;  /* 0x00000006161a7981 */ /* 0x000ea8000c1e1900 */
[----:B------:R-:W4:Y:S01]  /*02c0*/  LDG.E R12, desc[UR6][R2.64+-0x10] ;  /* 0xfffff006020c7981 */ /* 0x000f22000c1e1900 */
[----:B------:R-:W-:-:S05]  /*02d0*/  IMAD.WIDE R8, R7, 0x4, R22 ;  /* 0x0000000407087825 */ /* 0x000fca00078e0216 */
[----:B------:R0:W3:Y:S01]  /*02e0*/  LDG.E R24, desc[UR6][R8.64] ;  /* 0x0000000608187981 */ /* 0x0000e2000c1e1900 */
[----:B------:R-:W-:-:S04]  /*02f0*/  IMAD.WIDE R10, R7, 0x4, R8 ;  /* 0x00000004070a7825 */ /* 0x000fc800078e0208 */
[C---:B------:R-:W-:Y:S02]  /*0300*/  IMAD.WIDE R4, R7.reuse, 0x4, R10 ;  /* 0x0000000407047825 */ /* 0x040fe400078e020a */
[----:B------:R-:W3:Y:S04]  /*0310*/  LDG.E R10, desc[UR6][R10.64] ;  /* 0x000000060a0a7981 */ /* 0x000ee8000c1e1900 */
[----:B------:R-:W3:Y:S01]  /*0320*/  LDG.E R11, desc[UR6][R2.64+0x8] ;  /* 0x00000806020b7981 */ /* 0x000ee2000c1e1900 */
[----:B----45:R-:W-:Y:S01]  /*0330*/  FFMA R28, R12, R28, R29 ;  /* 0x0000001c0c1c7223 */ /* 0x030fe2000000001d */
[----:B------:R-:W-:Y:S02]  /*0340*/  IMAD.WIDE R12, R7, 0x4, R4 ;  /* 0x00000004070c7825 */ /* 0x000fe400078e0204 */
[----:B------:R-:W4:Y:S02]  /*0350*/  LDG.E R29, desc[UR6][R2.64+-0x4] ;  /* 0xfffffc06021d7981 */ /* 0x000f24000c1e1900 */
[----:B--2---:R-:W-:-:S02]  /*0360*/  FFMA R26, R25, R26, R28 ;  /* 0x0000001a191a7223 */ /* 0x004fc4000000001c */
[----:B------:R-:W2:Y:S01]  /*0370*/  LDG.E R4, desc[UR6][R4.64] ;  /* 0x0000000604047981 */ /* 0x000ea2000c1e1900 */
[----:B------:R-:W-:-:S03]  /*0380*/  IMAD.WIDE R22, R7, 0x4, R12 ;  /* 0x0000000407167825 */ /* 0x000fc600078e020c */
[----:B------:R-:W2:Y:S04]  /*0390*/  LDG.E R25, desc[UR6][R2.64] ;  /* 0x0000000602197981 */ /* 0x000ea8000c1e1900 */
[----:B------:R-:W2:Y:S01]  /*03a0*/  LDG.E R12, desc[UR6][R12.64] ;  /* 0x000000060c0c7981 */ /* 0x000ea2000c1e1900 */
[----:B0-----:R-:W-:-:S03]  /*03b0*/  IMAD.WIDE R8, R7, 0x4, R22 ;  /* 0x0000000407087825 */ /* 0x001fc600078e0216 */
[----:B------:R-:W2:Y:S04]  /*03c0*/  LDG.E R5, desc[UR6][R2.64+0x4] ;  /* 0x0000040602057981 */ /* 0x000ea8000c1e1900 */
[----:B------:R-:W2:Y:S04]  /*03d0*/  LDG.E R28, desc[UR6][R22.64] ;  /* 0x00000006161c7981 */ /* 0x000ea8000c1e1900 */
[----:B------:R-:W2:Y:S04]  /*03e0*/  LDG.E R13, desc[UR6][R2.64+0xc] ;  /* 0x00000c06020d7981 */ /* 0x000ea8000c1e1900 */
[----:B------:R-:W2:Y:S01]  /*03f0*/  LDG.E R8, desc[UR6][R8.64] ;  /* 0x0000000608087981 */ /* 0x000ea2000c1e1900 */
[----:B---3--:R-:W-:Y:S01]  /*0400*/  FFMA R24, R27, R24, R26 ;  /* 0x000000181b187223 */ /* 0x008fe2000000001a */
[----:B------:R-:W-:-:S04]  /*0410*/  IADD3 R18, PT, PT, R18, 0x8, RZ ;  /* 0x0000000812127810 */ /* 0x000fc80007ffe0ff */
[----:B------:R-:W-:Y:S02]  /*0420*/  ISETP.NE.AND P1, PT, R18, RZ, PT ;  /* 0x000000ff1200720c */ /* 0x000fe40003f25270 */
[----:B------:R-:W-:Y:S02]  /*0430*/  LEA R20, R7, R20, 0x3 ;  /* 0x0000001407147211 */ /* 0x000fe400078e18ff */
[----:B------:R-:W-:Y:S01]  /*0440*/  IADD3 R14, PT, PT, R14, 0x8, RZ ;  /* 0x000000080e0e7810 */ /* 0x000fe20007ffe0ff */
[----:B----4-:R-:W-:-:S04]  /*0450*/  FFMA R10, R29, R10, R24 ;  /* 0x0000000a1d0a7223 */ /* 0x010fc80000000018 */
[----:B--2---:R-:W-:-:S04]  /*0460*/  FFMA R4, R25, R4, R10 ;  /* 0x0000000419047223 */ /* 0x004fc8000000000a */
[----:B------:R-:W-:-:S04]  /*0470*/  FFMA R4, R5, R12, R4 ;  /* 0x0000000c05047223 */ /* 0x000fc80000000004 */
[----:B------:R-:W-:-:S04]  /*0480*/  FFMA R4, R11, R28, R4 ;  /* 0x0000001c0b047223 */ /* 0x000fc80000000004 */
[----:B------:R-:W-:Y:S01]  /*0490*/  FFMA R29, R13, R8, R4 ;  /* 0x000000080d1d7223 */ /* 0x000fe20000000004 */
[----:B------:R-:W-:Y:S06]  /*04a0*/  @P1 BRA `(.L_x_12) ;  /* 0xfffffffc005c1947 */ /* 0x000fec000383ffff */
.L_x_11:
[----:B------:R-:W-:Y:S05]  /*04b0*/  @!P0 BRA `(.L_x_10) ;  /* 0x0000000000d48947 */ /* 0x000fea0003800000 */
[----:B------:R-:W-:Y:S02]  /*04c0*/  ISETP.GE.U32.AND P0, PT, R21, 0x4, PT ;  /* 0x000000041500780c */ /* 0x000fe40003f06070 */
[----:B------:R-:W-:-:S04]  /*04d0*/  LOP3.LUT R14, R15, 0x3, RZ, 0xc0, !PT ;  /* 0x000000030f0e7812 */ /* 0x000fc800078ec0ff */
[----:B------:R-:W-:-:S07]  /*04e0*/  ISETP.NE.AND P1, PT, R14, RZ, PT ;  /* 0x000000ff0e00720c */ /* 0x000fce0003f25270 */
[----:B------:R-:W-:Y:S06]  /*04f0*/  @!P0 BRA `(.L_x_13) ;  /* 0x0000000000588947 */ /* 0x000fec0003800000 */
[----:B------:R-:W0:Y:S01]  /*0500*/  LDC.64 R12, c[0x0][0x388] ;  /* 0x0000e200ff0c7b82 */ /* 0x000e220000000a00 */
[----:B------:R-:W-:Y:S01]  /*0510*/  IMAD R9, R16, R7, R0 ;  /* 0x0000000710097224 */ /* 0x000fe200078e0200 */
[----:B------:R-:W-:-:S06]  /*0520*/  IADD3 R5, PT, PT, R17, R16, RZ ;  /* 0x0000001011057210 */ /* 0x000fcc0007ffe0ff */
[----:B------:R-:W1:Y:S01]  /*0530*/  LDC.64 R2, c[0x0][0x380] ;  /* 0x0000e000ff027b82 */ /* 0x000e620000000a00 */
[----:B0-----:R-:W-:-:S04]  /*0540*/  IMAD.WIDE R12, R9, 0x4, R12 ;  /* 0x00000004090c7825 */ /* 0x001fc800078e020c */
[----:B-1----:R-:W-:-:S04]  /*0550*/  IMAD.WIDE R2, R5, 0x4, R2 ;  /* 0x0000000405027825 */ /* 0x002fc800078e0202 */
[C---:B------:R-:W-:Y:S01]  /*0560*/  IMAD.WIDE R4, R7.reuse, 0x4, R12 ;  /* 0x0000000407047825 */ /* 0x040fe200078e020c */
[----:B------:R-:W2:Y:S04]  /*0570*/  LDG.E R18, desc[UR6][R2.64] ;  /* 0x0000000602127981 */ /* 0x000ea8000c1e1900 */
[----:B------:R-:W2:Y:S01]  /*0580*/  LDG.E R12, desc[UR6][R12.64] ;  /* 0x000000060c0c7981 */ /* 0x000ea2000c1e1900 */
[----:B------:R-:W-:-:S03]  /*0590*/  IMAD.WIDE R8, R7, 0x4, R4 ;  /* 0x0000000407087825 */ /* 0x000fc600078e0204 */
[----:B------:R-:W3:Y:S04]  /*05a0*/  LDG.E R4, desc[UR6][R4.64] ;  /* 0x0000000604047981 */ /* 0x000ee8000c1e1900 */
[----:B------:R-:W3:Y:S01]  /*05b0*/  LDG.E R21, desc[UR6][R2.64+0x4] ;  /* 0x0000040602157981 */ /* 0x000ee2000c1e1900 */
[----:B------:R-:W-:-:S03]  /*05c0*/  IMAD.WIDE R10, R7, 0x4, R8 ;  /* 0x00000004070a7825 */ /* 0x000fc600078e0208 */
[----:B------:R-:W4:Y:S04]  /*05d0*/  LDG.E R20, desc[UR6][R8.64] ;  /* 0x0000000608147981 */ /* 0x000f28000c1e1900 */
[----:B------:R-:W4:Y:S04]  /*05e0*/  LDG.E R23, desc[UR6][R2.64+0x8] ;  /* 0x0000080602177981 */ /* 0x000f28000c1e1900 */
[----:B------:R-:W4:Y:S04]  /*05f0*/  LDG.E R25, desc[UR6][R2.64+0xc] ;  /* 0x00000c0602197981 */ /* 0x000f28000c1e1900 */
[----:B------:R-:W4:Y:S01]  /*0600*/  LDG.E R10, desc[UR6][R10.64] ;  /* 0x000000060a0a7981 */ /* 0x000f22000c1e1900 */
[----:B------:R-:W-:Y:S01]  /*0610*/  IADD3 R16, PT, PT, R16, 0x4, RZ ;  /* 0x0000000410107810 */ /* 0x000fe20007ffe0ff */
[----:B--2--5:R-:W-:-:S04]  /*0620*/  FFMA R18, R18, R12, R29 ;  /* 0x0000000c12127223 */ /* 0x024fc8000000001d */
[----:B---3--:R-:W-:-:S04]  /*0630*/  FFMA R18, R21, R4, R18 ;  /* 0x0000000415127223 */ /* 0x008fc80000000012 */
[----:B----4-:R-:W-:-:S04]  /*0640*/  FFMA R18, R23, R20, R18 ;  /* 0x0000001417127223 */ /* 0x010fc80000000012 */
[----:B------:R-:W-:-:S07]  /*0650*/  FFMA R29, R25, R10, R18 ;  /* 0x0000000a191d7223 */ /* 0x000fce0000000012 */
.L_x_13:
[----:B------:R-:W-:Y:S05]  /*0660*/  @!P1 BRA `(.L_x_10) ;  /* 0x0000000000689947 */ /* 0x000fea0003800000 */
[----:B------:R-:W0:Y:S01]  /*0670*/  LDC.64 R10, c[0x0][0x388] ;  /* 0x0000e200ff0a7b82 */ /* 0x000e220000000a00 */
[----:B------:R-:W-:Y:S02]  /*0680*/  ISETP.NE.AND P0, PT, R14, 0x1, PT ;  /* 0x000000010e00780c */ /* 0x000fe40003f05270 */
[----:B------:R-:W-:-:S04]  /*0690*/  LOP3.LUT R15, R15, 0x1, RZ, 0xc0, !PT ;  /* 0x000000010f0f7812 */ /* 0x000fc800078ec0ff */
[----:B------:R-:W-:Y:S01]  /*06a0*/  ISETP.NE.U32.AND P1, PT, R15, 0x1, PT ;  /* 0x000000010f00780c */ /* 0x000fe20003f25070 */
[----:B------:R-:W1:Y:S06]  /*06b0*/  LDC.64 R4, c[0x0][0x380] ;  /* 0x0000e000ff047b82 */ /* 0x000e6c0000000a00 */
[C---:B------:R-:W-:Y:S01]  /*06c0*/  @P0 IMAD R15, R16.reuse, R7, R0 ;  /* 0x00000007100f0224 */ /* 0x040fe200078e0200 */
[----:B------:R-:W-:Y:S01]  /*06d0*/  @P0 IADD3 R13, PT, PT, R17, R16, RZ ;  /* 0x00000010110d0210 */ /* 0x000fe20007ffe0ff */
[----:B------:R-:W2:Y:S01]  /*06e0*/  LDC.64 R8, c[0x0][0x380] ;  /* 0x0000e000ff087b82 */ /* 0x000ea20000000a00 */
[----:B------:R-:W-:-:S04]  /*06f0*/  @P0 IADD3 R16, PT, PT, R16, 0x2, RZ ;  /* 0x0000000210100810 */ /* 0x000fc80007ffe0ff */
[----:B------:R-:W-:-:S03]  /*0700*/  @!P1 IADD3 R17, PT, PT, R17, R16, RZ ;  /* 0x0000001011119210 */ /* 0x000fc60007ffe0ff */
[----:B------:R-:W3:Y:S01]  /*0710*/  LDC.64 R2, c[0x0][0x388] ;  /* 0x0000e200ff027b82 */ /* 0x000ee20000000a00 */
[----:B0-----:R-:W-:-:S04]  /*0720*/  @P0 IMAD.WIDE R10, R15, 0x4, R10 ;  /* 0x000000040f0a0825 */ /* 0x001fc800078e020a */
[----:B------:R-:W-:Y:S02]  /*0730*/  @!P1 IMAD R15, R16, R7, R0 ;  /* 0x00000007100f9224 */ /* 0x000fe400078e0200 */
[----:B------:R-:W4:Y:S01]  /*0740*/  @P0 LDG.E R16, desc[UR6][R10.64] ;  /* 0x000000060a100981 */ /* 0x000f22000c1e1900 */
[----:B-1----:R-:W-:-:S04]  /*0750*/  @P0 IMAD.WIDE R4, R13, 0x4, R4 ;  /* 0x000000040d040825 */ /* 0x002fc800078e0204 */
[----:B------:R-:W-:Y:S01]  /*0760*/  @P0 IMAD.WIDE R12, R7, 0x4, R10 ;  /* 0x00000004070c0825 */ /* 0x000fe200078e020a */
[----:B------:R-:W4:Y:S03]  /*0770*/  @P0 LDG.E R14, desc[UR6][R4.64] ;  /* 0x00000006040e0981 */ /* 0x000f26000c1e1900 */
[----:B--2---:R-:W-:Y:S01]  /*0780*/  @!P1 IMAD.WIDE R8, R17, 0x4, R8 ;  /* 0x0000000411089825 */ /* 0x004fe200078e0208 */
[----:B------:R-:W2:Y:S04]  /*0790*/  @P0 LDG.E R21, desc[UR6][R4.64+0x4] ;  /* 0x0000040604150981 */ /* 0x000ea8000c1e1900 */
[----:B------:R-:W2:Y:S01]  /*07a0*/  @P0 LDG.E R12, desc[UR6][R12.64] ;  /* 0x000000060c0c0981 */ /* 0x000ea2000c1e1900 */
[----:B---3--:R-:W-:-:S03]  /*07b0*/  @!P1 IMAD.WIDE R2, R15, 0x4, R2 ;  /* 0x000000040f029825 */ /* 0x008fc600078e0202 */
[----:B------:R-:W3:Y:S04]  /*07c0*/  @!P1 LDG.E R8, desc[UR6][R8.64] ;  /* 0x0000000608089981 */ /* 0x000ee8000c1e1900 */
[----:B------:R-:W3:Y:S01]  /*07d0*/  @!P1 LDG.E R2, desc[UR6][R2.64] ;  /* 0x0000000602029981 */ /* 0x000ee2000c1e1900 */
[----:B----45:R-:W-:-:S04]  /*07e0*/  @P0 FFMA R14, R14, R16, R29 ;  /* 0x000000100e0e0223 */ /* 0x030fc8000000001d */
[----:B--2---:R-:W-:-:S04]  /*07f0*/  @P0 FFMA R29, R21, R12, R14 ;  /* 0x0000000c151d0223 */ /* 0x004fc8000000000e */
[----:B---3--:R-:W-:-:S07]  /*0800*/  @!P1 FFMA R29, R8, R2, R29 ;  /* 0x00000002081d9223 */ /* 0x008fce000000001d */
.L_x_10:
[----:B0-----:R-:W0:Y:S01]  /*0810*/  LDC.64 R2, c[0x0][0x398] ;  /* 0x0000e600ff027b82 */ /* 0x001e220000000a00 */
[----:B------:R-:W-:-:S04]  /*0820*/  IMAD R6, R19, UR8, R6 ;  /* 0x0000000813067c24 */ /* 0x000fc8000f8e0206 */
[----:B------:R-:W-:-:S04]  /*0830*/  IMAD R7, R6, R7, R0 ;  /* 0x0000000706077224 */ /* 0x000fc800078e0200 */
[----:B0-----:R-:W-:-:S05]  /*0840*/  IMAD.WIDE R2, R7, 0x4, R2 ;  /* 0x0000000407027825 */ /* 0x001fca00078e0202 */
[----:B-----5:R-:W-:Y:S01]  /*0850*/  STG.E desc[UR6][R2.64], R29 ;  /* 0x0000001d02007986 */ /* 0x020fe2000c101906 */
[----:B------:R-:W-:Y:S05]  /*0860*/  EXIT ;  /* 0x000000000000794d */ /* 0x000fea0003800000 */
.L_x_14:
        /* <DEDUP_REMOVED lines=9> */
.L_x_21:


//--------------------- .text._Z18linear_gelu_kernelPKfS0_S0_Pfiiii --------------------------
	.section	.text._Z18linear_gelu_kernelPKfS0_S0_Pfiiii,"ax",@progbits
	.align	128
        .global         _Z18linear_gelu_kernelPKfS0_S0_Pfiiii
        .type           _Z18linear_gelu_kernelPKfS0_S0_Pfiiii,@function
        .size           _Z18linear_gelu_kernelPKfS0_S0_Pfiiii,(.L_x_22 - _Z18linear_gelu_kernelPKfS0_S0_Pfiiii)
        .other          _Z18linear_gelu_kernelPKfS0_S0_Pfiiii,@"STO_CUDA_ENTRY STV_DEFAULT"
_Z18linear_gelu_kernelPKfS0_S0_Pfiiii:
.text._Z18linear_gelu_kernelPKfS0_S0_Pfiiii:
        /* <DEDUP_REMOVED lines=17> */
[----:B--2---:R-:W-:-:S06]  /*0110*/  IMAD.WIDE R14, R10, 0x4, R14 ;  /* 0x000000040a0e7825 */ /* 0x004fcc00078e020e */
[----:B-1----:R0:W5:Y:S06]  /*0120*/  LDG.E R14, desc[UR6][R14.64] ;  /* 0x000000060e0e7981 */ /* 0x00216c000c1e1900 */
[----:B------:R-:W-:Y:S05]  /*0130*/  @!P0 BRA `(.L_x_15) ;  /* 0x0000000400b48947 */ /* 0x000fea0003800000 */
[----:B------:R-:W-:Y:S01]  /*0140*/  ISETP.GE.U32.AND P1, PT, R13, 0x8, PT ;  /* 0x000000080d00780c */ /* 0x000fe20003f26070 */
[----:B------:R-:W-:Y:S01]  /*0150*/  IMAD R0, R19, UR8, R12 ;  /* 0x0000000813007c24 */ /* 0x000fe2000f8e020c */
[----:B------:R-:W-:Y:S01]  /*0160*/  LOP3.LUT R21, R13, 0x7, RZ, 0xc0, !PT ;  /* 0x000000070d157812 */ /* 0x000fe200078ec0ff */
[----:B------:R-:W-:Y:S02]  /*0170*/  HFMA2 R16, -RZ, RZ, 0, 0 ;  /* 0x00000000ff107431 */ /* 0x000fe400000001ff */
[----:B------:R-:W-:Y:S01]  /*0180*/  IMAD R17, R0, R13, RZ ;  /* 0x0000000d00117224 */ /* 0x000fe200078e02ff */
[----:B------:R-:W-:-:S07]  /*0190*/  ISETP.NE.AND P0, PT, R21, RZ, PT ;  /* 0x000000ff1500720c */ /* 0x000fce0003f05270 */
[----:B------:R-:W-:Y:S06]  /*01a0*/  @!P1 BRA `(.L_x_16) ;  /* 0x0000000000c09947 */ /* 0x000fec0003800000 */
[----:B------:R-:W1:Y:S01]  /*01b0*/  LDCU.64 UR4, c[0x0][0x380] ;  /* 0x00007000ff0477ac */ /* 0x000e620008000a00 */
[----:B------:R-:W-:Y:S02]  /*01c0*/  LOP3.LUT R16, R13, 0x7ffffff8, RZ, 0xc0, !PT ;  /* 0x7ffffff80d107812 */ /* 0x000fe400078ec0ff */
[----:B------:R-:W-:Y:S02]  /*01d0*/  MOV R0, R17 ;  /* 0x0000001100007202 */ /* 0x000fe40000000f00 */
[----:B------:R-:W-:Y:S02]  /*01e0*/  MOV R20, R10 ;  /* 0x0000000a00147202 */ /* 0x000fe40000000f00 */
[----:B------:R-:W-:Y:S01]  /*01f0*/  IADD3 R18, PT, PT, -R16, RZ, RZ ;  /* 0x000000ff10127210 */ /* 0x000fe20007ffe1ff */
[----:B-1----:R-:W-:-:S04]  /*0200*/  UIADD3 UR4, UP0, UPT, UR4, 0x10, URZ ;  /* 0x0000001004047890 */ /* 0x002fc8000ff1e0ff */
[----:B------:R-:W-:-:S12]  /*0210*/  UIADD3.X UR5, UPT, UPT, URZ, UR5, URZ, UP0, !UPT ;  /* 0x00000005ff057290 */ /* 0x000fd800087fe4ff */
.L_x_17:
[----:B------:R-:W1:Y:S01]  /*0220*/  LDC.64 R24, c[0x0][0x388] ;  /* 0x0000e200ff187b82 */ /* 0x000e620000000a00 */
[----:B------:R-:W-:Y:S02]  /*0230*/  MOV R2, UR4 ;  /* 0x0000000400027c02 */ /* 0x000fe40008000f00 */
[----:B------:R-:W-:-:S03]  /*0240*/  MOV R3, UR5 ;  /* 0x0000000500037c02 */ /* 0x000fc60008000f00 */
[----:B------:R-:W-:-:S05]  /*0250*/  IMAD.WIDE R2, R0, 0x4, R2 ;  /* 0x0000000400027825 */ /* 0x000fca00078e0202 */
[----:B------:R-:W2:Y:S04]  /*0260*/  LDG.E R27, desc[UR6][R2.64+-0xc] ;  /* 0xfffff406021b7981 */ /* 0x000ea8000c1e1900 */
[----:B------:R-:W3:Y:S01]  /*0270*/  LDG.E R29, desc[UR6][R2.64+-0x8] ;  /* 0xfffff806021d7981 */ /* 0x000ee2000c1e1900 */
[----:B-1----:R-:W-:-:S05]  /*0280*/  IMAD.WIDE R24, R20, 0x4, R24 ;  /* 0x0000000414187825 */ /* 0x002fca00078e0218 */
[----:B0-----:R-:W4:Y:S01]  /*0290*/  LDG.E R15, desc[UR6][R24.64] ;  /* 0x00000006180f7981 */ /* 0x001f22000c1e1900 */
[----:B------:R-:W-:-:S05]  /*02a0*/  IMAD.WIDE R22, R11, 0x4, R24 ;  /* 0x000000040b167825 */ /* 0x000fca00078e0218 */
[----:B------:R-:W2:Y:S04]  /*02b0*/  LDG.E R28, desc[UR6][R22.64] ;  /* 0x00000006161c7981 */ /* 0x000ea8000c1e1900 */
[----:B------:R-:W4:Y:S01]  /*02c0*/  LDG.E R25, desc[UR6][R2.64+-0x10] ;  /* 0xfffff00602197981 */ /* 0x000f22000c1e1900 */
[----:B------:R-:W-:-:S05]  /*02d0*/  IMAD.WIDE R6, R11, 0x4, R22 ;  /* 0x000000040b067825 */ /* 0x000fca00078e0216 */
[----:B------:R0:W3:Y:S01]  /*02e0*/  LDG.E R26, desc[UR6][R6.64] ;  /* 0x00000006061a7981 */ /* 0x0000e2000c1e1900 */
[----:B------:R-:W-:-:S04]  /*02f0*/  IMAD.WIDE R8, R11, 0x4, R6 ;  /* 0x000000040b087825 */ /* 0x000fc800078e0206 */
[----:B------:R-:W-:Y:S02]  /*0300*/  IMAD.WIDE R4, R11, 0x4, R8 ;  /* 0x000000040b047825 */ /* 0x000fe400078e0208 */
        /* <DEDUP_REMOVED lines=26> */
.L_x_16:
[----:B------:R-:W-:Y:S05]  /*04b0*/  @!P0 BRA `(.L_x_15) ;  /* 0x0000000000d48947 */ /* 0x000fea0003800000 */
[----:B------:R-:W-:Y:S02]  /*04c0*/  ISETP.GE.U32.AND P0, PT, R21, 0x4, PT ;  /* 0x000000041500780c */ /* 0x000fe40003f06070 */
[----:B------:R-:W-:-:S04]  /*04d0*/  LOP3.LUT R0, R13, 0x3, RZ, 0xc0, !PT ;  /* 0x000000030d007812 */ /* 0x000fc800078ec0ff */
[----:B------:R-:W-:-:S07]  /*04e0*/  ISETP.NE.AND P1, PT, R0, RZ, PT ;  /* 0x000000ff0000720c */ /* 0x000fce0003f25270 */
[----:B------:R-:W-:Y:S06]  /*04f0*/  @!P0 BRA `(.L_x_18) ;  /* 0x0000000000588947 */ /* 0x000fec0003800000 */
[----:B------:R-:W1:Y:S01]  /*0500*/  LDC.64 R20, c[0x0][0x388] ;  /* 0x0000e200ff147b82 */ /* 0x000e620000000a00 */
[----:B------:R-:W-:Y:S01]  /*0510*/  IMAD R7, R16, R11, R10 ;  /* 0x0000000b10077224 */ /* 0x000fe200078e020a */
[----:B------:R-:W-:-:S06]  /*0520*/  IADD3 R5, PT, PT, R17, R16, RZ ;  /* 0x0000001011057210 */ /* 0x000fcc0007ffe0ff */
[----:B------:R-:W2:Y:S01]  /*0530*/  LDC.64 R2, c[0x0][0x380] ;  /* 0x0000e000ff027b82 */ /* 0x000ea20000000a00 */
[----:B-1----:R-:W-:-:S04]  /*0540*/  IMAD.WIDE R20, R7, 0x4, R20 ;  /* 0x0000000407147825 */ /* 0x002fc800078e0214 */
[----:B--2---:R-:W-:-:S04]  /*0550*/  IMAD.WIDE R2, R5, 0x4, R2 ;  /* 0x0000000405027825 */ /* 0x004fc800078e0202 */
[C---:B------:R-:W-:Y:S01]  /*0560*/  IMAD.WIDE R4, R11.reuse, 0x4, R20 ;  /* 0x000000040b047825 */ /* 0x040fe200078e0214 */
[----:B0-----:R-:W2:Y:S04]  /*0570*/  LDG.E R15, desc[UR6][R2.64] ;  /* 0x00000006020f7981 */ /* 0x001ea8000c1e1900 */
        /* <DEDUP_REMOVED lines=14> */
.L_x_18:
[----:B------:R-:W-:Y:S05]  /*0660*/  @!P1 BRA `(.L_x_15) ;  /* 0x0000000000689947 */ /* 0x000fea0003800000 */
[----:B------:R-:W1:Y:S01]  /*0670*/  LDC.64 R8, c[0x0][0x388] ;  /* 0x0000e200ff087b82 */ /* 0x000e620000000a00 */
[----:B------:R-:W-:Y:S02]  /*0680*/  ISETP.NE.AND P0, PT, R0, 0x1, PT ;  /* 0x000000010000780c */ /* 0x000fe40003f05270 */
[----:B------:R-:W-:-:S04]  /*0690*/  LOP3.LUT R13, R13, 0x1, RZ, 0xc0, !PT ;  /* 0x000000010d0d7812 */ /* 0x000fc800078ec0ff */
[----:B------:R-:W-:Y:S01]  /*06a0*/  ISETP.NE.U32.AND P1, PT, R13, 0x1, PT ;  /* 0x000000010d00780c */ /* 0x000fe20003f25070 */
[----:B------:R-:W2:Y:S06]  /*06b0*/  LDC.64 R4, c[0x0][0x380] ;  /* 0x0000e000ff047b82 */ /* 0x000eac0000000a00 */
[C---:B0-----:R-:W-:Y:S01]  /*06c0*/  @P0 IMAD R15, R16.reuse, R11, R10 ;  /* 0x0000000b100f0224 */ /* 0x041fe200078e020a */
[----:B------:R-:W-:Y:S01]  /*06d0*/  @P0 IADD3 R13, PT, PT, R17, R16, RZ ;  /* 0x00000010110d0210 */ /* 0x000fe20007ffe0ff */
[----:B------:R-:W0:Y:S01]  /*06e0*/  LDC.64 R6, c[0x0][0x380] ;  /* 0x0000e000ff067b82 */ /* 0x000e220000000a00 */
[----:B------:R-:W-:-:S07]  /*06f0*/  @P0 IADD3 R16, PT, PT, R16, 0x2, RZ ;  /* 0x0000000210100810 */ /* 0x000fce0007ffe0ff */
[----:B------:R-:W3:Y:S01]  /*0700*/  LDC.64 R2, c[0x0][0x388] ;  /* 0x0000e200ff027b82 */ /* 0x000ee20000000a00 */
[----:B-1----:R-:W-:-:S04]  /*0710*/  @P0 IMAD.WIDE R8, R15, 0x4, R8 ;  /* 0x000000040f080825 */ /* 0x002fc800078e0208 */
[----:B------:R-:W-:Y:S01]  /*0720*/  @!P1 IMAD R15, R16, R11, R10 ;  /* 0x0000000b100f9224 */ /* 0x000fe200078e020a */
[----:B------:R-:W4:Y:S01]  /*0730*/  @P0 LDG.E R0, desc[UR6][R8.64] ;  /* 0x0000000608000981 */ /* 0x000f22000c1e1900 */
[----:B--2---:R-:W-:Y:S01]  /*0740*/  @P0 IMAD.WIDE R4, R13, 0x4, R4 ;  /* 0x000000040d040825 */ /* 0x004fe200078e0204 */
[----:B------:R-:W-:-:S03]  /*0750*/  @!P1 IADD3 R13, PT, PT, R17, R16, RZ ;  /* 0x00000010110d9210 */ /* 0x000fc60007ffe0ff */
[----:B------:R-:W-:Y:S01]  /*0760*/  @P0 IMAD.WIDE R16, R11, 0x4, R8 ;  /* 0x000000040b100825 */ /* 0x000fe200078e0208 */
[----:B------:R-:W4:Y:S03]  /*0770*/  @P0 LDG.E R21, desc[UR6][R4.64] ;  /* 0x0000000604150981 */ /* 0x000f26000c1e1900 */
[----:B0-----:R-:W-:Y:S01]  /*0780*/  @!P1 IMAD.WIDE R6, R13, 0x4, R6 ;  /* 0x000000040d069825 */ /* 0x001fe200078e0206 */
        /* <DEDUP_REMOVED lines=8> */
.L_x_15:
[-C--:B-----5:R-:W-:Y:S01]  /*0810*/  FMUL R3, R14, R14.reuse ;  /* 0x0000000e0e037220 */ /* 0x0a0fe20000400000 */
[----:B------:R-:W-:Y:S01]  /*0820*/  HFMA2 R8, -RZ, RZ, 1.125, -9232 ;  /* 0x3c80f082ff087431 */ /* 0x000fe200000001ff */
[----:B------:R-:W-:Y:S01]  /*0830*/  MOV R6, 0x3f800000 ;  /* 0x3f80000000067802 */ /* 0x000fe20000000f00 */
[----:B------:R-:W-:Y:S02]  /*0840*/  IMAD R12, R19, UR8, R12 ;  /* 0x00000008130c7c24 */ /* 0x000fe4000f8e020c */
[----:B------:R-:W-:Y:S02]  /*0850*/  FMUL R3, R3, R14 ;  /* 0x0000000e03037220 */ /* 0x000fe40000400000 */
[----:B------:R-:W-:Y:S02]  /*0860*/  IMAD R11, R12, R11, R10 ;  /* 0x0000000b0c0b7224 */ /* 0x000fe400078e020a */
[----:B------:R-:W-:Y:S01]  /*0870*/  FFMA R3, R3, 0.044714998453855514526, R14 ;  /* 0x3d37271303037823 */ /* 0x000fe2000000000e */
[----:B------:R-:W-:-:S03]  /*0880*/  FMUL R14, R14, 0.5 ;  /* 0x3f0000000e0e7820 */ /* 0x000fc60000400000 */
[----:B------:R-:W-:Y:S02]  /*0890*/  FMUL R4, R3, 0.79788458347320556641 ;  /* 0x3f4c422a03047820 */ /* 0x000fe40000400000 */
[----:B------:R-:W1:Y:S02]  /*08a0*/  LDC.64 R2, c[0x0][0x398] ;  /* 0x0000e600ff027b82 */ /* 0x000e640000000a00 */
[C---:B------:R-:W-:Y:S01]  /*08b0*/  FMUL R0, |R4|.reuse, 2.8853900432586669922 ;  /* 0x4038aa3b04007820 */ /* 0x040fe20000400200 */
[C---:B------:R-:W-:Y:S01]  /*08c0*/  FMUL R9, R4.reuse, R4 ;  /* 0x0000000404097220 */ /* 0x040fe20000400000 */
[C---:B------:R-:W-:Y:S02]  /*08d0*/  FSETP.GE.AND P1, PT, |R4|.reuse, 0.60000002384185791016, PT ;  /* 0x3f19999a0400780b */ /* 0x040fe40003f26200 */
[----:B------:R-:W-:Y:S01]  /*08e0*/  FSETP.GE.AND P0, PT, |R4|, 9.010913848876953125, PT ;  /* 0x41102cb40400780b */ /* 0x000fe20003f06200 */
[----:B------:R-:W-:Y:S01]  /*08f0*/  FFMA R8, R9, R8, -0.052303962409496307373 ;  /* 0xbd563cae09087423 */ /* 0x000fe20000000008 */
[----:B------:R-:W2:Y:S01]  /*0900*/  MUFU.EX2 R0, R0 ;  /* 0x0000000000007308 */ /* 0x000ea20000000800 */
[----:B-1----:R-:W-:-:S04]  /*0910*/  IMAD.WIDE R2, R11, 0x4, R2 ;  /* 0x000000040b027825 */ /* 0x002fc800078e0202 */
[----:B--2---:R-:W-:Y:S01]  /*0920*/  FADD R5, R0, 1 ;  /* 0x3f80000000057421 */ /* 0x004fe20000000000 */
[----:B------:R-:W-:-:S04]  /*0930*/  FFMA R0, R9, R8, 0.1331529766321182251 ;  /* 0x3e08594109007423 */ /* 0x000fc80000000008 */
[C---:B------:R-:W-:Y:S01]  /*0940*/  FFMA R0, R9.reuse, R0, -0.33332768082618713379 ;  /* 0xbeaaa9ed09007423 */ /* 0x040fe20000000000 */
[----:B------:R-:W1:Y:S03]  /*0950*/  MUFU.RCP R5, R5 ;  /* 0x0000000500057308 */ /* 0x000e660000001000 */
[----:B------:R-:W-:Y:S01]  /*0960*/  FFMA R9, R9, R0, RZ ;  /* 0x0000000009097223 */ /* 0x000fe200000000ff */
[----:B-1----:R-:W-:-:S05]  /*0970*/  FFMA R6, R5, -2, R6 ;  /* 0xc000000005067823 */ /* 0x002fca0000000006 */
[----:B------:R-:W-:-:S04]  /*0980*/  FSEL R7, R6, 1, !P0 ;  /* 0x3f80000006077808 */ /* 0x000fc80004000000 */
[--C-:B------:R-:W-:Y:S01]  /*0990*/  LOP3.LUT R7, R7, 0x80000000, R4.reuse, 0xb8, !PT ;  /* 0x8000000007077812 */ /* 0x100fe200078eb804 */
[----:B------:R-:W-:-:S04]  /*09a0*/  @!P1 FFMA R7, R4, R9, R4 ;  /* 0x0000000904079223 */ /* 0x000fc80000000004 */
[----:B------:R-:W-:-:S04]  /*09b0*/  FADD R7, R7, 1 ;  /* 0x3f80000007077421 */ /* 0x000fc80000000000 */
[----:B------:R-:W-:-:S05]  /*09c0*/  FMUL R7, R14, R7 ;  /* 0x000000070e077220 */ /* 0x000fca0000400000 */
[----:B------:R-:W-:Y:S01]  /*09d0*/  STG.E desc[UR6][R2.64], R7 ;  /* 0x0000000702007986 */ /* 0x000fe2000c101906 */
[----:B------:R-:W-:Y:S05]  /*09e0*/  EXIT ;  /* 0x000000000000794d */ /* 0x000fea0003800000 */
.L_x_19:
        /* <DEDUP_REMOVED lines=9> */
.L_x_22:


//--------------------- .nv.shared._Z16fused_mlp_kernelILi512ELi2048ELi16EEvPKfS1_S1_S1_S1_Pfii --------------------------
	.section	.nv.shared._Z16fused_mlp_kernelILi512ELi2048ELi16EEvPKfS1_S1_S1_S1_Pfii,"aw",@nobits
	.sectionflags	@""
	.align	4
.nv.shared._Z16fused_mlp_kernelILi512ELi2048ELi16EEvPKfS1_S1_S1_S1_Pfii:
	.zero		11264


//--------------------- .nv.shared.reserved.0     --------------------------
	.section	.nv.shared.reserved.0,"aw",@nobits
	.weak		__nv_reservedSMEM_offset_0_alias
	.size		__nv_reservedSMEM_offset_0_alias, 0, 64
	.other		__nv_reservedSMEM_offset_0_alias,@"STO_CUDA_RESERVED_SHARED STV_DEFAULT"
__nv_reservedSMEM_offset_0_alias:
	.zero		0
	.zero		64


//--------------------- .nv.constant0._Z16fused_mlp_kernelILi512ELi2048ELi16EEvPKfS1_S1_S1_S1_Pfii --------------------------
	.section	.nv.constant0._Z16fused_mlp_kernelILi512ELi2048ELi16EEvPKfS1_S1_S1_S1_Pfii,"a",@progbits
	.sectionflags	@""
	.align	4
.nv.constant0._Z16fused_mlp_kernelILi512ELi2048ELi16EEvPKfS1_S1_S1_S1_Pfii:
	.zero		952


//--------------------- .nv.constant0._Z13linear_kernelPKfS0_S0_Pfiiii --------------------------
	.section	.nv.constant0._Z13linear_kernelPKfS0_S0_Pfiiii,"a",@progbits
	.sectionflags	@""
	.align	4
.nv.constant0._Z13linear_kernelPKfS0_S0_Pfiiii:
	.zero		944


//--------------------- .nv.constant0._Z18linear_gelu_kernelPKfS0_S0_Pfiiii --------------------------
	.section	.nv.constant0._Z18linear_gelu_kernelPKfS0_S0_Pfiiii,"a",@progbits
	.sectionflags	@""
	.align	4
.nv.constant0._Z18linear_gelu_kernelPKfS0_S0_Pfiiii:
	.zero		944


//--------------------- SYMBOLS --------------------------

	.type		.nv.reservedSmem.offset0,@object
	.size		.nv.reservedSmem.offset0,0x4
	.type		.nv.reservedSmem.cap,@object
	.size		.nv.reservedSmem.cap,0x4
